//
// Generated by NVIDIA NVVM Compiler
//
// Compiler Build ID: CL-36424714
// Cuda compilation tools, release 13.0, V13.0.88
// Based on NVVM 20.0.0
//

.version 9.0
.target sm_100
.address_size 64

	// .globl	_Z13allocate_dataPii
.extern .func  (.param .b32 func_retval0) vprintf
(
	.param .b64 vprintf_param_0,
	.param .b64 vprintf_param_1
)
;
// _ZZN3cub18CUB_300001_SM_10006detail10radix_sort31DeviceRadixSortSingleTileKernelINS1_5radix10policy_hubIiNS0_8NullTypeEjE10Policy1000ELNS0_9SortOrderE0EiS6_jNS1_21identity_decomposer_tEEEvPKT1_PSB_PKT2_PSF_T3_iiT4_E12temp_storage has been demoted
// _ZZN3cub18CUB_300001_SM_10006detail10radix_sort30DeviceRadixSortHistogramKernelINS1_5radix10policy_hubIiNS0_8NullTypeEjE10Policy1000ELNS0_9SortOrderE0EijNS1_21identity_decomposer_tEEEvPT2_PKT1_SB_iiT3_E12temp_storage has been demoted
// _ZZN3cub18CUB_300001_SM_10006detail10radix_sort33DeviceRadixSortExclusiveSumKernelINS1_5radix10policy_hubIiNS0_8NullTypeEjE10Policy1000EjEEvPT0_E12temp_storage has been demoted
// _ZZN3cub18CUB_300001_SM_10006detail10radix_sort29DeviceRadixSortOnesweepKernelINS1_5radix10policy_hubIiNS0_8NullTypeEjE10Policy1000ELNS0_9SortOrderE0EiS6_jiiNS1_21identity_decomposer_tEEEvPT5_SC_PT3_PKSD_PT1_PKSH_PT2_PKSL_T4_iiT6_E1s has been demoted
.global .align 1 .b8 _ZN34_INTERNAL_436f43e9_4_k_cu_180fdddc4cuda3std3__45__cpo5beginE[1];
.global .align 1 .b8 _ZN34_INTERNAL_436f43e9_4_k_cu_180fdddc4cuda3std3__45__cpo3endE[1];
.global .align 1 .b8 _ZN34_INTERNAL_436f43e9_4_k_cu_180fdddc4cuda3std3__45__cpo6cbeginE[1];
.global .align 1 .b8 _ZN34_INTERNAL_436f43e9_4_k_cu_180fdddc4cuda3std3__45__cpo4cendE[1];
.global .align 1 .b8 _ZN34_INTERNAL_436f43e9_4_k_cu_180fdddc4cuda3std3__45__cpo6rbeginE[1];
.global .align 1 .b8 _ZN34_INTERNAL_436f43e9_4_k_cu_180fdddc4cuda3std3__45__cpo4rendE[1];
.global .align 1 .b8 _ZN34_INTERNAL_436f43e9_4_k_cu_180fdddc4cuda3std3__45__cpo7crbeginE[1];
.global .align 1 .b8 _ZN34_INTERNAL_436f43e9_4_k_cu_180fdddc4cuda3std3__45__cpo5crendE[1];
.global .align 1 .b8 _ZN34_INTERNAL_436f43e9_4_k_cu_180fdddc4cuda3std3__436_GLOBAL__N__436f43e9_4_k_cu_180fdddc6ignoreE[1];
.global .align 1 .b8 _ZN34_INTERNAL_436f43e9_4_k_cu_180fdddc4cuda3std3__419piecewise_constructE[1];
.global .align 1 .b8 _ZN34_INTERNAL_436f43e9_4_k_cu_180fdddc4cuda3std3__48in_placeE[1];
.global .align 1 .b8 _ZN34_INTERNAL_436f43e9_4_k_cu_180fdddc4cuda3std3__420unreachable_sentinelE[1];
.global .align 1 .b8 _ZN34_INTERNAL_436f43e9_4_k_cu_180fdddc4cuda3std3__47nulloptE[1];
.global .align 1 .b8 _ZN34_INTERNAL_436f43e9_4_k_cu_180fdddc4cuda3std3__48unexpectE[1];
.global .align 1 .b8 _ZN34_INTERNAL_436f43e9_4_k_cu_180fdddc4cuda3std6ranges3__45__cpo4swapE[1];
.global .align 1 .b8 _ZN34_INTERNAL_436f43e9_4_k_cu_180fdddc4cuda3std6ranges3__45__cpo9iter_moveE[1];
.global .align 1 .b8 _ZN34_INTERNAL_436f43e9_4_k_cu_180fdddc4cuda3std6ranges3__45__cpo5beginE[1];
.global .align 1 .b8 _ZN34_INTERNAL_436f43e9_4_k_cu_180fdddc4cuda3std6ranges3__45__cpo3endE[1];
.global .align 1 .b8 _ZN34_INTERNAL_436f43e9_4_k_cu_180fdddc4cuda3std6ranges3__45__cpo6cbeginE[1];
.global .align 1 .b8 _ZN34_INTERNAL_436f43e9_4_k_cu_180fdddc4cuda3std6ranges3__45__cpo4cendE[1];
.global .align 1 .b8 _ZN34_INTERNAL_436f43e9_4_k_cu_180fdddc4cuda3std6ranges3__45__cpo7advanceE[1];
.global .align 1 .b8 _ZN34_INTERNAL_436f43e9_4_k_cu_180fdddc4cuda3std6ranges3__45__cpo9iter_swapE[1];
.global .align 1 .b8 _ZN34_INTERNAL_436f43e9_4_k_cu_180fdddc4cuda3std6ranges3__45__cpo4nextE[1];
.global .align 1 .b8 _ZN34_INTERNAL_436f43e9_4_k_cu_180fdddc4cuda3std6ranges3__45__cpo4prevE[1];
.global .align 1 .b8 _ZN34_INTERNAL_436f43e9_4_k_cu_180fdddc4cuda3std6ranges3__45__cpo4dataE[1];
.global .align 1 .b8 _ZN34_INTERNAL_436f43e9_4_k_cu_180fdddc4cuda3std6ranges3__45__cpo5cdataE[1];
.global .align 1 .b8 _ZN34_INTERNAL_436f43e9_4_k_cu_180fdddc4cuda3std6ranges3__45__cpo4sizeE[1];
.global .align 1 .b8 _ZN34_INTERNAL_436f43e9_4_k_cu_180fdddc4cuda3std6ranges3__45__cpo5ssizeE[1];
.global .align 1 .b8 _ZN34_INTERNAL_436f43e9_4_k_cu_180fdddc4cuda3std6ranges3__45__cpo8distanceE[1];
.global .align 1 .b8 _ZN34_INTERNAL_436f43e9_4_k_cu_180fdddc6thrust24THRUST_300001_SM_1000_NS6system6detail10sequential3seqE[1];
.global .align 1 .b8 _ZN34_INTERNAL_436f43e9_4_k_cu_180fdddc6thrust24THRUST_300001_SM_1000_NS12placeholders2_1E[1];
.global .align 1 .b8 _ZN34_INTERNAL_436f43e9_4_k_cu_180fdddc6thrust24THRUST_300001_SM_1000_NS12placeholders2_2E[1];
.global .align 1 .b8 _ZN34_INTERNAL_436f43e9_4_k_cu_180fdddc6thrust24THRUST_300001_SM_1000_NS12placeholders2_3E[1];
.global .align 1 .b8 _ZN34_INTERNAL_436f43e9_4_k_cu_180fdddc6thrust24THRUST_300001_SM_1000_NS12placeholders2_4E[1];
.global .align 1 .b8 _ZN34_INTERNAL_436f43e9_4_k_cu_180fdddc6thrust24THRUST_300001_SM_1000_NS12placeholders2_5E[1];
.global .align 1 .b8 _ZN34_INTERNAL_436f43e9_4_k_cu_180fdddc6thrust24THRUST_300001_SM_1000_NS12placeholders2_6E[1];
.global .align 1 .b8 _ZN34_INTERNAL_436f43e9_4_k_cu_180fdddc6thrust24THRUST_300001_SM_1000_NS12placeholders2_7E[1];
.global .align 1 .b8 _ZN34_INTERNAL_436f43e9_4_k_cu_180fdddc6thrust24THRUST_300001_SM_1000_NS12placeholders2_8E[1];
.global .align 1 .b8 _ZN34_INTERNAL_436f43e9_4_k_cu_180fdddc6thrust24THRUST_300001_SM_1000_NS12placeholders2_9E[1];
.global .align 1 .b8 _ZN34_INTERNAL_436f43e9_4_k_cu_180fdddc6thrust24THRUST_300001_SM_1000_NS12placeholders3_10E[1];
.global .align 1 .b8 $str[14] = {83, 111, 114, 116, 101, 100, 32, 100, 97, 116, 97, 58, 32};
.global .align 1 .b8 $str$1[4] = {37, 100, 32};
.global .align 1 .b8 $str$2[2] = {10};

.visible .entry _Z13allocate_dataPii(
	.param .u64 .ptr .align 1 _Z13allocate_dataPii_param_0,
	.param .u32 _Z13allocate_dataPii_param_1
)
{
	.reg .b32 	%r<7>;
	.reg .b64 	%rd<5>;

	ld.param.u64 	%rd1, [_Z13allocate_dataPii_param_0];
	ld.param.u32 	%r1, [_Z13allocate_dataPii_param_1];
	cvta.to.global.u64 	%rd2, %rd1;
	mov.u32 	%r2, %tid.x;
	mov.u32 	%r3, %ctaid.x;
	mov.u32 	%r4, %ntid.x;
	mad.lo.s32 	%r5, %r3, %r4, %r2;
	sub.s32 	%r6, %r1, %r5;
	mul.wide.s32 	%rd3, %r5, 4;
	add.s64 	%rd4, %rd2, %rd3;
	st.global.u32 	[%rd4], %r6;
	ret;

}
	// .globl	_Z17print_sorted_dataPii
.visible .entry _Z17print_sorted_dataPii(
	.param .u64 .ptr .align 1 _Z17print_sorted_dataPii_param_0,
	.param .u32 _Z17print_sorted_dataPii_param_1
)
{
	.local .align 8 .b8 	__local_depot1[8];
	.reg .b64 	%SP;
	.reg .b64 	%SPL;
	.reg .pred 	%p<11>;
	.reg .b32 	%r<119>;
	.reg .b64 	%rd<34>;

	mov.u64 	%SPL, __local_depot1;
	cvta.local.u64 	%SP, %SPL;
	ld.param.u64 	%rd9, [_Z17print_sorted_dataPii_param_0];
	ld.param.u32 	%r16, [_Z17print_sorted_dataPii_param_1];
	cvta.to.global.u64 	%rd1, %rd9;
	add.u64 	%rd10, %SP, 0;
	add.u64 	%rd2, %SPL, 0;
	mov.u32 	%r17, %tid.x;
	mov.u32 	%r18, %ctaid.x;
	mov.u32 	%r19, %ntid.x;
	mul.lo.s32 	%r20, %r19, %r18;
	neg.s32 	%r21, %r20;
	setp.ne.s32 	%p1, %r17, %r21;
	@%p1 bra 	$L__BB1_15;
	mov.u64 	%rd11, $str;
	cvta.global.u64 	%rd12, %rd11;
	{ // callseq 0, 0
	.param .b64 param0;
	st.param.b64 	[param0], %rd12;
	.param .b64 param1;
	st.param.b64 	[param1], 0;
	.param .b32 retval0;
	call.uni (retval0), 
	vprintf, 
	(
	param0, 
	param1
	);
	ld.param.b32 	%r22, [retval0];
	} // callseq 0
	setp.lt.s32 	%p2, %r16, 1;
	@%p2 bra 	$L__BB1_14;
	and.b32  	%r1, %r16, 15;
	setp.lt.u32 	%p3, %r16, 16;
	mov.b32 	%r116, 0;
	@%p3 bra 	$L__BB1_5;
	and.b32  	%r116, %r16, 2147483632;
	neg.s32 	%r114, %r116;
	add.s64 	%rd32, %rd1, 32;
	mov.u64 	%rd13, $str$1;
$L__BB1_4:
	.pragma "nounroll";
	ld.global.u32 	%r25, [%rd32+-32];
	st.local.u32 	[%rd2], %r25;
	cvta.global.u64 	%rd14, %rd13;
	{ // callseq 1, 0
	.param .b64 param0;
	st.param.b64 	[param0], %rd14;
	.param .b64 param1;
	st.param.b64 	[param1], %rd10;
	.param .b32 retval0;
	call.uni (retval0), 
	vprintf, 
	(
	param0, 
	param1
	);
	ld.param.b32 	%r26, [retval0];
	} // callseq 1
	ld.global.u32 	%r28, [%rd32+-28];
	st.local.u32 	[%rd2], %r28;
	{ // callseq 2, 0
	.param .b64 param0;
	st.param.b64 	[param0], %rd14;
	.param .b64 param1;
	st.param.b64 	[param1], %rd10;
	.param .b32 retval0;
	call.uni (retval0), 
	vprintf, 
	(
	param0, 
	param1
	);
	ld.param.b32 	%r29, [retval0];
	} // callseq 2
	ld.global.u32 	%r31, [%rd32+-24];
	st.local.u32 	[%rd2], %r31;
	{ // callseq 3, 0
	.param .b64 param0;
	st.param.b64 	[param0], %rd14;
	.param .b64 param1;
	st.param.b64 	[param1], %rd10;
	.param .b32 retval0;
	call.uni (retval0), 
	vprintf, 
	(
	param0, 
	param1
	);
	ld.param.b32 	%r32, [retval0];
	} // callseq 3
	ld.global.u32 	%r34, [%rd32+-20];
	st.local.u32 	[%rd2], %r34;
	{ // callseq 4, 0
	.param .b64 param0;
	st.param.b64 	[param0], %rd14;
	.param .b64 param1;
	st.param.b64 	[param1], %rd10;
	.param .b32 retval0;
	call.uni (retval0), 
	vprintf, 
	(
	param0, 
	param1
	);
	ld.param.b32 	%r35, [retval0];
	} // callseq 4
	ld.global.u32 	%r37, [%rd32+-16];
	st.local.u32 	[%rd2], %r37;
	{ // callseq 5, 0
	.param .b64 param0;
	st.param.b64 	[param0], %rd14;
	.param .b64 param1;
	st.param.b64 	[param1], %rd10;
	.param .b32 retval0;
	call.uni (retval0), 
	vprintf, 
	(
	param0, 
	param1
	);
	ld.param.b32 	%r38, [retval0];
	} // callseq 5
	ld.global.u32 	%r40, [%rd32+-12];
	st.local.u32 	[%rd2], %r40;
	{ // callseq 6, 0
	.param .b64 param0;
	st.param.b64 	[param0], %rd14;
	.param .b64 param1;
	st.param.b64 	[param1], %rd10;
	.param .b32 retval0;
	call.uni (retval0), 
	vprintf, 
	(
	param0, 
	param1
	);
	ld.param.b32 	%r41, [retval0];
	} // callseq 6
	ld.global.u32 	%r43, [%rd32+-8];
	st.local.u32 	[%rd2], %r43;
	{ // callseq 7, 0
	.param .b64 param0;
	st.param.b64 	[param0], %rd14;
	.param .b64 param1;
	st.param.b64 	[param1], %rd10;
	.param .b32 retval0;
	call.uni (retval0), 
	vprintf, 
	(
	param0, 
	param1
	);
	ld.param.b32 	%r44, [retval0];
	} // callseq 7
	ld.global.u32 	%r46, [%rd32+-4];
	st.local.u32 	[%rd2], %r46;
	{ // callseq 8, 0
	.param .b64 param0;
	st.param.b64 	[param0], %rd14;
	.param .b64 param1;
	st.param.b64 	[param1], %rd10;
	.param .b32 retval0;
	call.uni (retval0), 
	vprintf, 
	(
	param0, 
	param1
	);
	ld.param.b32 	%r47, [retval0];
	} // callseq 8
	ld.global.u32 	%r49, [%rd32];
	st.local.u32 	[%rd2], %r49;
	{ // callseq 9, 0
	.param .b64 param0;
	st.param.b64 	[param0], %rd14;
	.param .b64 param1;
	st.param.b64 	[param1], %rd10;
	.param .b32 retval0;
	call.uni (retval0), 
	vprintf, 
	(
	param0, 
	param1
	);
	ld.param.b32 	%r50, [retval0];
	} // callseq 9
	ld.global.u32 	%r52, [%rd32+4];
	st.local.u32 	[%rd2], %r52;
	{ // callseq 10, 0
	.param .b64 param0;
	st.param.b64 	[param0], %rd14;
	.param .b64 param1;
	st.param.b64 	[param1], %rd10;
	.param .b32 retval0;
	call.uni (retval0), 
	vprintf, 
	(
	param0, 
	param1
	);
	ld.param.b32 	%r53, [retval0];
	} // callseq 10
	ld.global.u32 	%r55, [%rd32+8];
	st.local.u32 	[%rd2], %r55;
	{ // callseq 11, 0
	.param .b64 param0;
	st.param.b64 	[param0], %rd14;
	.param .b64 param1;
	st.param.b64 	[param1], %rd10;
	.param .b32 retval0;
	call.uni (retval0), 
	vprintf, 
	(
	param0, 
	param1
	);
	ld.param.b32 	%r56, [retval0];
	} // callseq 11
	ld.global.u32 	%r58, [%rd32+12];
	st.local.u32 	[%rd2], %r58;
	{ // callseq 12, 0
	.param .b64 param0;
	st.param.b64 	[param0], %rd14;
	.param .b64 param1;
	st.param.b64 	[param1], %rd10;
	.param .b32 retval0;
	call.uni (retval0), 
	vprintf, 
	(
	param0, 
	param1
	);
	ld.param.b32 	%r59, [retval0];
	} // callseq 12
	ld.global.u32 	%r61, [%rd32+16];
	st.local.u32 	[%rd2], %r61;
	{ // callseq 13, 0
	.param .b64 param0;
	st.param.b64 	[param0], %rd14;
	.param .b64 param1;
	st.param.b64 	[param1], %rd10;
	.param .b32 retval0;
	call.uni (retval0), 
	vprintf, 
	(
	param0, 
	param1
	);
	ld.param.b32 	%r62, [retval0];
	} // callseq 13
	ld.global.u32 	%r64, [%rd32+20];
	st.local.u32 	[%rd2], %r64;
	{ // callseq 14, 0
	.param .b64 param0;
	st.param.b64 	[param0], %rd14;
	.param .b64 param1;
	st.param.b64 	[param1], %rd10;
	.param .b32 retval0;
	call.uni (retval0), 
	vprintf, 
	(
	param0, 
	param1
	);
	ld.param.b32 	%r65, [retval0];
	} // callseq 14
	ld.global.u32 	%r67, [%rd32+24];
	st.local.u32 	[%rd2], %r67;
	{ // callseq 15, 0
	.param .b64 param0;
	st.param.b64 	[param0], %rd14;
	.param .b64 param1;
	st.param.b64 	[param1], %rd10;
	.param .b32 retval0;
	call.uni (retval0), 
	vprintf, 
	(
	param0, 
	param1
	);
	ld.param.b32 	%r68, [retval0];
	} // callseq 15
	ld.global.u32 	%r70, [%rd32+28];
	st.local.u32 	[%rd2], %r70;
	{ // callseq 16, 0
	.param .b64 param0;
	st.param.b64 	[param0], %rd14;
	.param .b64 param1;
	st.param.b64 	[param1], %rd10;
	.param .b32 retval0;
	call.uni (retval0), 
	vprintf, 
	(
	param0, 
	param1
	);
	ld.param.b32 	%r71, [retval0];
	} // callseq 16
	add.s32 	%r114, %r114, 16;
	add.s64 	%rd32, %rd32, 64;
	setp.ne.s32 	%p4, %r114, 0;
	@%p4 bra 	$L__BB1_4;
$L__BB1_5:
	setp.eq.s32 	%p5, %r1, 0;
	@%p5 bra 	$L__BB1_14;
	and.b32  	%r7, %r16, 7;
	setp.lt.u32 	%p6, %r1, 8;
	@%p6 bra 	$L__BB1_8;
	mul.wide.u32 	%rd16, %r116, 4;
	add.s64 	%rd17, %rd1, %rd16;
	ld.global.u32 	%r73, [%rd17];
	st.local.u32 	[%rd2], %r73;
	mov.u64 	%rd18, $str$1;
	cvta.global.u64 	%rd19, %rd18;
	{ // callseq 17, 0
	.param .b64 param0;
	st.param.b64 	[param0], %rd19;
	.param .b64 param1;
	st.param.b64 	[param1], %rd10;
	.param .b32 retval0;
	call.uni (retval0), 
	vprintf, 
	(
	param0, 
	param1
	);
	ld.param.b32 	%r74, [retval0];
	} // callseq 17
	ld.global.u32 	%r76, [%rd17+4];
	st.local.u32 	[%rd2], %r76;
	{ // callseq 18, 0
	.param .b64 param0;
	st.param.b64 	[param0], %rd19;
	.param .b64 param1;
	st.param.b64 	[param1], %rd10;
	.param .b32 retval0;
	call.uni (retval0), 
	vprintf, 
	(
	param0, 
	param1
	);
	ld.param.b32 	%r77, [retval0];
	} // callseq 18
	ld.global.u32 	%r79, [%rd17+8];
	st.local.u32 	[%rd2], %r79;
	{ // callseq 19, 0
	.param .b64 param0;
	st.param.b64 	[param0], %rd19;
	.param .b64 param1;
	st.param.b64 	[param1], %rd10;
	.param .b32 retval0;
	call.uni (retval0), 
	vprintf, 
	(
	param0, 
	param1
	);
	ld.param.b32 	%r80, [retval0];
	} // callseq 19
	ld.global.u32 	%r82, [%rd17+12];
	st.local.u32 	[%rd2], %r82;
	{ // callseq 20, 0
	.param .b64 param0;
	st.param.b64 	[param0], %rd19;
	.param .b64 param1;
	st.param.b64 	[param1], %rd10;
	.param .b32 retval0;
	call.uni (retval0), 
	vprintf, 
	(
	param0, 
	param1
	);
	ld.param.b32 	%r83, [retval0];
	} // callseq 20
	ld.global.u32 	%r85, [%rd17+16];
	st.local.u32 	[%rd2], %r85;
	{ // callseq 21, 0
	.param .b64 param0;
	st.param.b64 	[param0], %rd19;
	.param .b64 param1;
	st.param.b64 	[param1], %rd10;
	.param .b32 retval0;
	call.uni (retval0), 
	vprintf, 
	(
	param0, 
	param1
	);
	ld.param.b32 	%r86, [retval0];
	} // callseq 21
	ld.global.u32 	%r88, [%rd17+20];
	st.local.u32 	[%rd2], %r88;
	{ // callseq 22, 0
	.param .b64 param0;
	st.param.b64 	[param0], %rd19;
	.param .b64 param1;
	st.param.b64 	[param1], %rd10;
	.param .b32 retval0;
	call.uni (retval0), 
	vprintf, 
	(
	param0, 
	param1
	);
	ld.param.b32 	%r89, [retval0];
	} // callseq 22
	ld.global.u32 	%r91, [%rd17+24];
	st.local.u32 	[%rd2], %r91;
	{ // callseq 23, 0
	.param .b64 param0;
	st.param.b64 	[param0], %rd19;
	.param .b64 param1;
	st.param.b64 	[param1], %rd10;
	.param .b32 retval0;
	call.uni (retval0), 
	vprintf, 
	(
	param0, 
	param1
	);
	ld.param.b32 	%r92, [retval0];
	} // callseq 23
	ld.global.u32 	%r94, [%rd17+28];
	st.local.u32 	[%rd2], %r94;
	{ // callseq 24, 0
	.param .b64 param0;
	st.param.b64 	[param0], %rd19;
	.param .b64 param1;
	st.param.b64 	[param1], %rd10;
	.param .b32 retval0;
	call.uni (retval0), 
	vprintf, 
	(
	param0, 
	param1
	);
	ld.param.b32 	%r95, [retval0];
	} // callseq 24
	add.s32 	%r116, %r116, 8;
$L__BB1_8:
	setp.eq.s32 	%p7, %r7, 0;
	@%p7 bra 	$L__BB1_14;
	and.b32  	%r10, %r16, 3;
	setp.lt.u32 	%p8, %r7, 4;
	@%p8 bra 	$L__BB1_11;
	mul.wide.u32 	%rd21, %r116, 4;
	add.s64 	%rd22, %rd1, %rd21;
	ld.global.u32 	%r97, [%rd22];
	st.local.u32 	[%rd2], %r97;
	mov.u64 	%rd23, $str$1;
	cvta.global.u64 	%rd24, %rd23;
	{ // callseq 25, 0
	.param .b64 param0;
	st.param.b64 	[param0], %rd24;
	.param .b64 param1;
	st.param.b64 	[param1], %rd10;
	.param .b32 retval0;
	call.uni (retval0), 
	vprintf, 
	(
	param0, 
	param1
	);
	ld.param.b32 	%r98, [retval0];
	} // callseq 25
	ld.global.u32 	%r100, [%rd22+4];
	st.local.u32 	[%rd2], %r100;
	{ // callseq 26, 0
	.param .b64 param0;
	st.param.b64 	[param0], %rd24;
	.param .b64 param1;
	st.param.b64 	[param1], %rd10;
	.param .b32 retval0;
	call.uni (retval0), 
	vprintf, 
	(
	param0, 
	param1
	);
	ld.param.b32 	%r101, [retval0];
	} // callseq 26
	ld.global.u32 	%r103, [%rd22+8];
	st.local.u32 	[%rd2], %r103;
	{ // callseq 27, 0
	.param .b64 param0;
	st.param.b64 	[param0], %rd24;
	.param .b64 param1;
	st.param.b64 	[param1], %rd10;
	.param .b32 retval0;
	call.uni (retval0), 
	vprintf, 
	(
	param0, 
	param1
	);
	ld.param.b32 	%r104, [retval0];
	} // callseq 27
	ld.global.u32 	%r106, [%rd22+12];
	st.local.u32 	[%rd2], %r106;
	{ // callseq 28, 0
	.param .b64 param0;
	st.param.b64 	[param0], %rd24;
	.param .b64 param1;
	st.param.b64 	[param1], %rd10;
	.param .b32 retval0;
	call.uni (retval0), 
	vprintf, 
	(
	param0, 
	param1
	);
	ld.param.b32 	%r107, [retval0];
	} // callseq 28
	add.s32 	%r116, %r116, 4;
$L__BB1_11:
	setp.eq.s32 	%p9, %r10, 0;
	@%p9 bra 	$L__BB1_14;
	mul.wide.u32 	%rd26, %r116, 4;
	add.s64 	%rd33, %rd1, %rd26;
	neg.s32 	%r118, %r10;
	mov.u64 	%rd27, $str$1;
$L__BB1_13:
	.pragma "nounroll";
	ld.global.u32 	%r109, [%rd33];
	st.local.u32 	[%rd2], %r109;
	cvta.global.u64 	%rd28, %rd27;
	{ // callseq 29, 0
	.param .b64 param0;
	st.param.b64 	[param0], %rd28;
	.param .b64 param1;
	st.param.b64 	[param1], %rd10;
	.param .b32 retval0;
	call.uni (retval0), 
	vprintf, 
	(
	param0, 
	param1
	);
	ld.param.b32 	%r110, [retval0];
	} // callseq 29
	add.s64 	%rd33, %rd33, 4;
	add.s32 	%r118, %r118, 1;
	setp.ne.s32 	%p10, %r118, 0;
	@%p10 bra 	$L__BB1_13;
$L__BB1_14:
	mov.u64 	%rd30, $str$2;
	cvta.global.u64 	%rd31, %rd30;
	{ // callseq 30, 0
	.param .b64 param0;
	st.param.b64 	[param0], %rd31;
	.param .b64 param1;
	st.param.b64 	[param1], 0;
	.param .b32 retval0;
	call.uni (retval0), 
	vprintf, 
	(
	param0, 
	param1
	);
	ld.param.b32 	%r112, [retval0];
	} // callseq 30
$L__BB1_15:
	ret;

}
	// .globl	_ZN3cub18CUB_300001_SM_10006detail11EmptyKernelIvEEvv
.visible .entry _ZN3cub18CUB_300001_SM_10006detail11EmptyKernelIvEEvv()
{


	ret;

}
	// .globl	_ZN3cub18CUB_300001_SM_10006detail10radix_sort31DeviceRadixSortSingleTileKernelINS1_5radix10policy_hubIiNS0_8NullTypeEjE10Policy1000ELNS0_9SortOrderE0EiS6_jNS1_21identity_decomposer_tEEEvPKT1_PSB_PKT2_PSF_T3_iiT4_
.visible .entry _ZN3cub18CUB_300001_SM_10006detail10radix_sort31DeviceRadixSortSingleTileKernelINS1_5radix10policy_hubIiNS0_8NullTypeEjE10Policy1000ELNS0_9SortOrderE0EiS6_jNS1_21identity_decomposer_tEEEvPKT1_PSB_PKT2_PSF_T3_iiT4_(
	.param .u64 .ptr .align 1 _ZN3cub18CUB_300001_SM_10006detail10radix_sort31DeviceRadixSortSingleTileKernelINS1_5radix10policy_hubIiNS0_8NullTypeEjE10Policy1000ELNS0_9SortOrderE0EiS6_jNS1_21identity_decomposer_tEEEvPKT1_PSB_PKT2_PSF_T3_iiT4__param_0,
	.param .u64 .ptr .align 1 _ZN3cub18CUB_300001_SM_10006detail10radix_sort31DeviceRadixSortSingleTileKernelINS1_5radix10policy_hubIiNS0_8NullTypeEjE10Policy1000ELNS0_9SortOrderE0EiS6_jNS1_21identity_decomposer_tEEEvPKT1_PSB_PKT2_PSF_T3_iiT4__param_1,
	.param .u64 .ptr .align 1 _ZN3cub18CUB_300001_SM_10006detail10radix_sort31DeviceRadixSortSingleTileKernelINS1_5radix10policy_hubIiNS0_8NullTypeEjE10Policy1000ELNS0_9SortOrderE0EiS6_jNS1_21identity_decomposer_tEEEvPKT1_PSB_PKT2_PSF_T3_iiT4__param_2,
	.param .u64 .ptr .align 1 _ZN3cub18CUB_300001_SM_10006detail10radix_sort31DeviceRadixSortSingleTileKernelINS1_5radix10policy_hubIiNS0_8NullTypeEjE10Policy1000ELNS0_9SortOrderE0EiS6_jNS1_21identity_decomposer_tEEEvPKT1_PSB_PKT2_PSF_T3_iiT4__param_3,
	.param .u32 _ZN3cub18CUB_300001_SM_10006detail10radix_sort31DeviceRadixSortSingleTileKernelINS1_5radix10policy_hubIiNS0_8NullTypeEjE10Policy1000ELNS0_9SortOrderE0EiS6_jNS1_21identity_decomposer_tEEEvPKT1_PSB_PKT2_PSF_T3_iiT4__param_4,
	.param .u32 _ZN3cub18CUB_300001_SM_10006detail10radix_sort31DeviceRadixSortSingleTileKernelINS1_5radix10policy_hubIiNS0_8NullTypeEjE10Policy1000ELNS0_9SortOrderE0EiS6_jNS1_21identity_decomposer_tEEEvPKT1_PSB_PKT2_PSF_T3_iiT4__param_5,
	.param .u32 _ZN3cub18CUB_300001_SM_10006detail10radix_sort31DeviceRadixSortSingleTileKernelINS1_5radix10policy_hubIiNS0_8NullTypeEjE10Policy1000ELNS0_9SortOrderE0EiS6_jNS1_21identity_decomposer_tEEEvPKT1_PSB_PKT2_PSF_T3_iiT4__param_6,
	.param .align 1 .b8 _ZN3cub18CUB_300001_SM_10006detail10radix_sort31DeviceRadixSortSingleTileKernelINS1_5radix10policy_hubIiNS0_8NullTypeEjE10Policy1000ELNS0_9SortOrderE0EiS6_jNS1_21identity_decomposer_tEEEvPKT1_PSB_PKT2_PSF_T3_iiT4__param_7[1]
)
.maxntid 256
.minnctapersm 1
{
	.reg .pred 	%p<52>;
	.reg .b16 	%rs<39>;
	.reg .b32 	%r<744>;
	.reg .b64 	%rd<9>;
	// demoted variable
	.shared .align 16 .b8 _ZZN3cub18CUB_300001_SM_10006detail10radix_sort31DeviceRadixSortSingleTileKernelINS1_5radix10policy_hubIiNS0_8NullTypeEjE10Policy1000ELNS0_9SortOrderE0EiS6_jNS1_21identity_decomposer_tEEEvPKT1_PSB_PKT2_PSF_T3_iiT4_E12temp_storage[33856];
	ld.param.u64 	%rd4, [_ZN3cub18CUB_300001_SM_10006detail10radix_sort31DeviceRadixSortSingleTileKernelINS1_5radix10policy_hubIiNS0_8NullTypeEjE10Policy1000ELNS0_9SortOrderE0EiS6_jNS1_21identity_decomposer_tEEEvPKT1_PSB_PKT2_PSF_T3_iiT4__param_0];
	ld.param.u64 	%rd3, [_ZN3cub18CUB_300001_SM_10006detail10radix_sort31DeviceRadixSortSingleTileKernelINS1_5radix10policy_hubIiNS0_8NullTypeEjE10Policy1000ELNS0_9SortOrderE0EiS6_jNS1_21identity_decomposer_tEEEvPKT1_PSB_PKT2_PSF_T3_iiT4__param_1];
	ld.param.u32 	%r188, [_ZN3cub18CUB_300001_SM_10006detail10radix_sort31DeviceRadixSortSingleTileKernelINS1_5radix10policy_hubIiNS0_8NullTypeEjE10Policy1000ELNS0_9SortOrderE0EiS6_jNS1_21identity_decomposer_tEEEvPKT1_PSB_PKT2_PSF_T3_iiT4__param_4];
	ld.param.u32 	%r189, [_ZN3cub18CUB_300001_SM_10006detail10radix_sort31DeviceRadixSortSingleTileKernelINS1_5radix10policy_hubIiNS0_8NullTypeEjE10Policy1000ELNS0_9SortOrderE0EiS6_jNS1_21identity_decomposer_tEEEvPKT1_PSB_PKT2_PSF_T3_iiT4__param_5];
	ld.param.u32 	%r190, [_ZN3cub18CUB_300001_SM_10006detail10radix_sort31DeviceRadixSortSingleTileKernelINS1_5radix10policy_hubIiNS0_8NullTypeEjE10Policy1000ELNS0_9SortOrderE0EiS6_jNS1_21identity_decomposer_tEEEvPKT1_PSB_PKT2_PSF_T3_iiT4__param_6];
	cvta.to.global.u64 	%rd5, %rd4;
	mov.u32 	%r1, %tid.x;
	mul.lo.s32 	%r2, %r1, 19;
	setp.ge.s32 	%p1, %r2, %r188;
	mul.wide.u32 	%rd6, %r2, 4;
	add.s64 	%rd1, %rd5, %rd6;
	mov.b32 	%r741, -1;
	@%p1 bra 	$L__BB3_2;
	ld.global.u32 	%r192, [%rd1];
	xor.b32  	%r741, %r192, -2147483648;
$L__BB3_2:
	add.s32 	%r194, %r2, 1;
	setp.ge.s32 	%p2, %r194, %r188;
	mov.b32 	%r740, -1;
	@%p2 bra 	$L__BB3_4;
	ld.global.u32 	%r195, [%rd1+4];
	xor.b32  	%r740, %r195, -2147483648;
$L__BB3_4:
	add.s32 	%r197, %r2, 2;
	setp.ge.s32 	%p3, %r197, %r188;
	mov.b32 	%r739, -1;
	@%p3 bra 	$L__BB3_6;
	ld.global.u32 	%r198, [%rd1+8];
	xor.b32  	%r739, %r198, -2147483648;
$L__BB3_6:
	add.s32 	%r200, %r2, 3;
	setp.ge.s32 	%p4, %r200, %r188;
	mov.b32 	%r738, -1;
	@%p4 bra 	$L__BB3_8;
	ld.global.u32 	%r201, [%rd1+12];
	xor.b32  	%r738, %r201, -2147483648;
$L__BB3_8:
	add.s32 	%r203, %r2, 4;
	setp.ge.s32 	%p5, %r203, %r188;
	mov.b32 	%r737, -1;
	@%p5 bra 	$L__BB3_10;
	ld.global.u32 	%r204, [%rd1+16];
	xor.b32  	%r737, %r204, -2147483648;
$L__BB3_10:
	add.s32 	%r206, %r2, 5;
	setp.ge.s32 	%p6, %r206, %r188;
	mov.b32 	%r736, -1;
	@%p6 bra 	$L__BB3_12;
	ld.global.u32 	%r207, [%rd1+20];
	xor.b32  	%r736, %r207, -2147483648;
$L__BB3_12:
	add.s32 	%r209, %r2, 6;
	setp.ge.s32 	%p7, %r209, %r188;
	mov.b32 	%r735, -1;
	@%p7 bra 	$L__BB3_14;
	ld.global.u32 	%r210, [%rd1+24];
	xor.b32  	%r735, %r210, -2147483648;
$L__BB3_14:
	add.s32 	%r212, %r2, 7;
	setp.ge.s32 	%p8, %r212, %r188;
	mov.b32 	%r734, -1;
	@%p8 bra 	$L__BB3_16;
	ld.global.u32 	%r213, [%rd1+28];
	xor.b32  	%r734, %r213, -2147483648;
$L__BB3_16:
	add.s32 	%r215, %r2, 8;
	setp.ge.s32 	%p9, %r215, %r188;
	mov.b32 	%r733, -1;
	@%p9 bra 	$L__BB3_18;
	ld.global.u32 	%r216, [%rd1+32];
	xor.b32  	%r733, %r216, -2147483648;
$L__BB3_18:
	add.s32 	%r218, %r2, 9;
	setp.ge.s32 	%p10, %r218, %r188;
	mov.b32 	%r732, -1;
	@%p10 bra 	$L__BB3_20;
	ld.global.u32 	%r219, [%rd1+36];
	xor.b32  	%r732, %r219, -2147483648;
$L__BB3_20:
	add.s32 	%r221, %r2, 10;
	setp.ge.s32 	%p11, %r221, %r188;
	mov.b32 	%r731, -1;
	@%p11 bra 	$L__BB3_22;
	ld.global.u32 	%r222, [%rd1+40];
	xor.b32  	%r731, %r222, -2147483648;
$L__BB3_22:
	add.s32 	%r224, %r2, 11;
	setp.ge.s32 	%p12, %r224, %r188;
	mov.b32 	%r730, -1;
	@%p12 bra 	$L__BB3_24;
	ld.global.u32 	%r225, [%rd1+44];
	xor.b32  	%r730, %r225, -2147483648;
$L__BB3_24:
	add.s32 	%r227, %r2, 12;
	setp.ge.s32 	%p13, %r227, %r188;
	mov.b32 	%r729, -1;
	@%p13 bra 	$L__BB3_26;
	ld.global.u32 	%r228, [%rd1+48];
	xor.b32  	%r729, %r228, -2147483648;
$L__BB3_26:
	add.s32 	%r230, %r2, 13;
	setp.ge.s32 	%p14, %r230, %r188;
	mov.b32 	%r728, -1;
	@%p14 bra 	$L__BB3_28;
	ld.global.u32 	%r231, [%rd1+52];
	xor.b32  	%r728, %r231, -2147483648;
$L__BB3_28:
	add.s32 	%r233, %r2, 14;
	setp.ge.s32 	%p15, %r233, %r188;
	mov.b32 	%r727, -1;
	@%p15 bra 	$L__BB3_30;
	ld.global.u32 	%r234, [%rd1+56];
	xor.b32  	%r727, %r234, -2147483648;
$L__BB3_30:
	add.s32 	%r236, %r2, 15;
	setp.ge.s32 	%p16, %r236, %r188;
	mov.b32 	%r726, -1;
	@%p16 bra 	$L__BB3_32;
	ld.global.u32 	%r237, [%rd1+60];
	xor.b32  	%r726, %r237, -2147483648;
$L__BB3_32:
	add.s32 	%r239, %r2, 16;
	setp.ge.s32 	%p17, %r239, %r188;
	mov.b32 	%r725, -1;
	@%p17 bra 	$L__BB3_34;
	ld.global.u32 	%r240, [%rd1+64];
	xor.b32  	%r725, %r240, -2147483648;
$L__BB3_34:
	add.s32 	%r242, %r2, 17;
	setp.ge.s32 	%p18, %r242, %r188;
	mov.b32 	%r724, -1;
	@%p18 bra 	$L__BB3_36;
	ld.global.u32 	%r243, [%rd1+68];
	xor.b32  	%r724, %r243, -2147483648;
$L__BB3_36:
	add.s32 	%r245, %r2, 18;
	setp.ge.s32 	%p19, %r245, %r188;
	mov.b32 	%r723, -1;
	@%p19 bra 	$L__BB3_38;
	ld.global.u32 	%r246, [%rd1+72];
	xor.b32  	%r723, %r246, -2147483648;
$L__BB3_38:
	bar.sync 	0;
	shr.u32 	%r41, %r1, 5;
	shl.b32 	%r248, %r1, 2;
	mov.u32 	%r249, _ZZN3cub18CUB_300001_SM_10006detail10radix_sort31DeviceRadixSortSingleTileKernelINS1_5radix10policy_hubIiNS0_8NullTypeEjE10Policy1000ELNS0_9SortOrderE0EiS6_jNS1_21identity_decomposer_tEEEvPKT1_PSB_PKT2_PSF_T3_iiT4_E12temp_storage;
	add.s32 	%r42, %r249, %r248;
	shl.b32 	%r250, %r1, 7;
	add.s32 	%r43, %r42, %r250;
	shl.b32 	%r251, %r41, 2;
	add.s32 	%r252, %r249, %r251;
	add.s32 	%r44, %r252, 33792;
	mad.lo.s32 	%r45, %r1, -56, %r43;
	add.s32 	%r722, %r189, 6;
	sub.s32 	%r721, %r190, %r189;
$L__BB3_39:
	add.s32 	%r312, %r722, -6;
	min.s32 	%r255, %r721, 6;
	mov.b32 	%r341, 0;
	st.shared.u32 	[%r42], %r341;
	st.shared.u32 	[%r42+1024], %r341;
	st.shared.u32 	[%r42+2048], %r341;
	st.shared.u32 	[%r42+3072], %r341;
	st.shared.u32 	[%r42+4096], %r341;
	st.shared.u32 	[%r42+5120], %r341;
	st.shared.u32 	[%r42+6144], %r341;
	st.shared.u32 	[%r42+7168], %r341;
	st.shared.u32 	[%r42+8192], %r341;
	st.shared.u32 	[%r42+9216], %r341;
	st.shared.u32 	[%r42+10240], %r341;
	st.shared.u32 	[%r42+11264], %r341;
	st.shared.u32 	[%r42+12288], %r341;
	st.shared.u32 	[%r42+13312], %r341;
	st.shared.u32 	[%r42+14336], %r341;
	st.shared.u32 	[%r42+15360], %r341;
	st.shared.u32 	[%r42+16384], %r341;
	st.shared.u32 	[%r42+17408], %r341;
	st.shared.u32 	[%r42+18432], %r341;
	st.shared.u32 	[%r42+19456], %r341;
	st.shared.u32 	[%r42+20480], %r341;
	st.shared.u32 	[%r42+21504], %r341;
	st.shared.u32 	[%r42+22528], %r341;
	st.shared.u32 	[%r42+23552], %r341;
	st.shared.u32 	[%r42+24576], %r341;
	st.shared.u32 	[%r42+25600], %r341;
	st.shared.u32 	[%r42+26624], %r341;
	st.shared.u32 	[%r42+27648], %r341;
	st.shared.u32 	[%r42+28672], %r341;
	st.shared.u32 	[%r42+29696], %r341;
	st.shared.u32 	[%r42+30720], %r341;
	st.shared.u32 	[%r42+31744], %r341;
	st.shared.u32 	[%r42+32768], %r341;
	// begin inline asm
	bmsk.clamp.b32 %r253, %r341, %r255;
	// end inline asm
	// begin inline asm
	shr.b32 %r256, %r741, %r312;
	// end inline asm
	and.b32  	%r344, %r253, %r256;
	shl.b32 	%r345, %r344, 10;
	and.b32  	%r346, %r345, 31744;
	add.s32 	%r347, %r42, %r346;
	shr.u32 	%r348, %r344, 4;
	and.b32  	%r349, %r348, 268435454;
	add.s32 	%r70, %r347, %r349;
	ld.shared.u16 	%rs1, [%r70];
	add.s16 	%rs20, %rs1, 1;
	st.shared.u16 	[%r70], %rs20;
	// begin inline asm
	shr.b32 %r259, %r740, %r312;
	// end inline asm
	and.b32  	%r350, %r253, %r259;
	shl.b32 	%r351, %r350, 10;
	and.b32  	%r352, %r351, 31744;
	add.s32 	%r353, %r42, %r352;
	shr.u32 	%r354, %r350, 4;
	and.b32  	%r355, %r354, 268435454;
	add.s32 	%r71, %r353, %r355;
	ld.shared.u16 	%rs2, [%r71];
	add.s16 	%rs21, %rs2, 1;
	st.shared.u16 	[%r71], %rs21;
	// begin inline asm
	shr.b32 %r262, %r739, %r312;
	// end inline asm
	and.b32  	%r356, %r253, %r262;
	shl.b32 	%r357, %r356, 10;
	and.b32  	%r358, %r357, 31744;
	add.s32 	%r359, %r42, %r358;
	shr.u32 	%r360, %r356, 4;
	and.b32  	%r361, %r360, 268435454;
	add.s32 	%r72, %r359, %r361;
	ld.shared.u16 	%rs3, [%r72];
	add.s16 	%rs22, %rs3, 1;
	st.shared.u16 	[%r72], %rs22;
	// begin inline asm
	shr.b32 %r265, %r738, %r312;
	// end inline asm
	and.b32  	%r362, %r253, %r265;
	shl.b32 	%r363, %r362, 10;
	and.b32  	%r364, %r363, 31744;
	add.s32 	%r365, %r42, %r364;
	shr.u32 	%r366, %r362, 4;
	and.b32  	%r367, %r366, 268435454;
	add.s32 	%r73, %r365, %r367;
	ld.shared.u16 	%rs4, [%r73];
	add.s16 	%rs23, %rs4, 1;
	st.shared.u16 	[%r73], %rs23;
	// begin inline asm
	shr.b32 %r268, %r737, %r312;
	// end inline asm
	and.b32  	%r368, %r253, %r268;
	shl.b32 	%r369, %r368, 10;
	and.b32  	%r370, %r369, 31744;
	add.s32 	%r371, %r42, %r370;
	shr.u32 	%r372, %r368, 4;
	and.b32  	%r373, %r372, 268435454;
	add.s32 	%r74, %r371, %r373;
	ld.shared.u16 	%rs5, [%r74];
	add.s16 	%rs24, %rs5, 1;
	st.shared.u16 	[%r74], %rs24;
	// begin inline asm
	shr.b32 %r271, %r736, %r312;
	// end inline asm
	and.b32  	%r374, %r253, %r271;
	shl.b32 	%r375, %r374, 10;
	and.b32  	%r376, %r375, 31744;
	add.s32 	%r377, %r42, %r376;
	shr.u32 	%r378, %r374, 4;
	and.b32  	%r379, %r378, 268435454;
	add.s32 	%r75, %r377, %r379;
	ld.shared.u16 	%rs6, [%r75];
	add.s16 	%rs25, %rs6, 1;
	st.shared.u16 	[%r75], %rs25;
	// begin inline asm
	shr.b32 %r274, %r735, %r312;
	// end inline asm
	and.b32  	%r380, %r253, %r274;
	shl.b32 	%r381, %r380, 10;
	and.b32  	%r382, %r381, 31744;
	add.s32 	%r383, %r42, %r382;
	shr.u32 	%r384, %r380, 4;
	and.b32  	%r385, %r384, 268435454;
	add.s32 	%r76, %r383, %r385;
	ld.shared.u16 	%rs7, [%r76];
	add.s16 	%rs26, %rs7, 1;
	st.shared.u16 	[%r76], %rs26;
	// begin inline asm
	shr.b32 %r277, %r734, %r312;
	// end inline asm
	and.b32  	%r386, %r253, %r277;
	shl.b32 	%r387, %r386, 10;
	and.b32  	%r388, %r387, 31744;
	add.s32 	%r389, %r42, %r388;
	shr.u32 	%r390, %r386, 4;
	and.b32  	%r391, %r390, 268435454;
	add.s32 	%r77, %r389, %r391;
	ld.shared.u16 	%rs8, [%r77];
	add.s16 	%rs27, %rs8, 1;
	st.shared.u16 	[%r77], %rs27;
	// begin inline asm
	shr.b32 %r280, %r733, %r312;
	// end inline asm
	and.b32  	%r392, %r253, %r280;
	shl.b32 	%r393, %r392, 10;
	and.b32  	%r394, %r393, 31744;
	add.s32 	%r395, %r42, %r394;
	shr.u32 	%r396, %r392, 4;
	and.b32  	%r397, %r396, 268435454;
	add.s32 	%r78, %r395, %r397;
	ld.shared.u16 	%rs9, [%r78];
	add.s16 	%rs28, %rs9, 1;
	st.shared.u16 	[%r78], %rs28;
	// begin inline asm
	shr.b32 %r283, %r732, %r312;
	// end inline asm
	and.b32  	%r398, %r253, %r283;
	shl.b32 	%r399, %r398, 10;
	and.b32  	%r400, %r399, 31744;
	add.s32 	%r401, %r42, %r400;
	shr.u32 	%r402, %r398, 4;
	and.b32  	%r403, %r402, 268435454;
	add.s32 	%r79, %r401, %r403;
	ld.shared.u16 	%rs10, [%r79];
	add.s16 	%rs29, %rs10, 1;
	st.shared.u16 	[%r79], %rs29;
	// begin inline asm
	shr.b32 %r286, %r731, %r312;
	// end inline asm
	and.b32  	%r404, %r253, %r286;
	shl.b32 	%r405, %r404, 10;
	and.b32  	%r406, %r405, 31744;
	add.s32 	%r407, %r42, %r406;
	shr.u32 	%r408, %r404, 4;
	and.b32  	%r409, %r408, 268435454;
	add.s32 	%r80, %r407, %r409;
	ld.shared.u16 	%rs11, [%r80];
	add.s16 	%rs30, %rs11, 1;
	st.shared.u16 	[%r80], %rs30;
	// begin inline asm
	shr.b32 %r289, %r730, %r312;
	// end inline asm
	and.b32  	%r410, %r253, %r289;
	shl.b32 	%r411, %r410, 10;
	and.b32  	%r412, %r411, 31744;
	add.s32 	%r413, %r42, %r412;
	shr.u32 	%r414, %r410, 4;
	and.b32  	%r415, %r414, 268435454;
	add.s32 	%r81, %r413, %r415;
	ld.shared.u16 	%rs12, [%r81];
	add.s16 	%rs31, %rs12, 1;
	st.shared.u16 	[%r81], %rs31;
	// begin inline asm
	shr.b32 %r292, %r729, %r312;
	// end inline asm
	and.b32  	%r416, %r253, %r292;
	shl.b32 	%r417, %r416, 10;
	and.b32  	%r418, %r417, 31744;
	add.s32 	%r419, %r42, %r418;
	shr.u32 	%r420, %r416, 4;
	and.b32  	%r421, %r420, 268435454;
	add.s32 	%r82, %r419, %r421;
	ld.shared.u16 	%rs13, [%r82];
	add.s16 	%rs32, %rs13, 1;
	st.shared.u16 	[%r82], %rs32;
	// begin inline asm
	shr.b32 %r295, %r728, %r312;
	// end inline asm
	and.b32  	%r422, %r253, %r295;
	shl.b32 	%r423, %r422, 10;
	and.b32  	%r424, %r423, 31744;
	add.s32 	%r425, %r42, %r424;
	shr.u32 	%r426, %r422, 4;
	and.b32  	%r427, %r426, 268435454;
	add.s32 	%r83, %r425, %r427;
	ld.shared.u16 	%rs14, [%r83];
	add.s16 	%rs33, %rs14, 1;
	st.shared.u16 	[%r83], %rs33;
	// begin inline asm
	shr.b32 %r298, %r727, %r312;
	// end inline asm
	and.b32  	%r428, %r253, %r298;
	shl.b32 	%r429, %r428, 10;
	and.b32  	%r430, %r429, 31744;
	add.s32 	%r431, %r42, %r430;
	shr.u32 	%r432, %r428, 4;
	and.b32  	%r433, %r432, 268435454;
	add.s32 	%r84, %r431, %r433;
	ld.shared.u16 	%rs15, [%r84];
	add.s16 	%rs34, %rs15, 1;
	st.shared.u16 	[%r84], %rs34;
	// begin inline asm
	shr.b32 %r301, %r726, %r312;
	// end inline asm
	and.b32  	%r434, %r253, %r301;
	shl.b32 	%r435, %r434, 10;
	and.b32  	%r436, %r435, 31744;
	add.s32 	%r437, %r42, %r436;
	shr.u32 	%r438, %r434, 4;
	and.b32  	%r439, %r438, 268435454;
	add.s32 	%r85, %r437, %r439;
	ld.shared.u16 	%rs16, [%r85];
	add.s16 	%rs35, %rs16, 1;
	st.shared.u16 	[%r85], %rs35;
	// begin inline asm
	shr.b32 %r304, %r725, %r312;
	// end inline asm
	and.b32  	%r440, %r253, %r304;
	shl.b32 	%r441, %r440, 10;
	and.b32  	%r442, %r441, 31744;
	add.s32 	%r443, %r42, %r442;
	shr.u32 	%r444, %r440, 4;
	and.b32  	%r445, %r444, 268435454;
	add.s32 	%r86, %r443, %r445;
	ld.shared.u16 	%rs17, [%r86];
	add.s16 	%rs36, %rs17, 1;
	st.shared.u16 	[%r86], %rs36;
	// begin inline asm
	shr.b32 %r307, %r724, %r312;
	// end inline asm
	and.b32  	%r446, %r253, %r307;
	shl.b32 	%r447, %r446, 10;
	and.b32  	%r448, %r447, 31744;
	add.s32 	%r449, %r42, %r448;
	shr.u32 	%r450, %r446, 4;
	and.b32  	%r451, %r450, 268435454;
	add.s32 	%r87, %r449, %r451;
	ld.shared.u16 	%rs18, [%r87];
	add.s16 	%rs37, %rs18, 1;
	st.shared.u16 	[%r87], %rs37;
	// begin inline asm
	shr.b32 %r310, %r723, %r312;
	// end inline asm
	and.b32  	%r452, %r253, %r310;
	shl.b32 	%r453, %r452, 10;
	and.b32  	%r454, %r453, 31744;
	add.s32 	%r455, %r42, %r454;
	shr.u32 	%r456, %r452, 4;
	and.b32  	%r457, %r456, 268435454;
	add.s32 	%r88, %r455, %r457;
	ld.shared.u16 	%rs19, [%r88];
	add.s16 	%rs38, %rs19, 1;
	st.shared.u16 	[%r88], %rs38;
	bar.sync 	0;
	ld.shared.u32 	%r89, [%r43];
	ld.shared.u32 	%r458, [%r43+4];
	ld.shared.u32 	%r459, [%r43+8];
	ld.shared.u32 	%r460, [%r43+12];
	ld.shared.u32 	%r461, [%r43+16];
	ld.shared.u32 	%r462, [%r43+20];
	ld.shared.u32 	%r463, [%r43+24];
	ld.shared.u32 	%r464, [%r43+28];
	ld.shared.u32 	%r465, [%r43+32];
	ld.shared.u32 	%r466, [%r43+36];
	ld.shared.u32 	%r467, [%r43+40];
	ld.shared.u32 	%r468, [%r43+44];
	ld.shared.u32 	%r469, [%r43+48];
	ld.shared.u32 	%r470, [%r43+52];
	ld.shared.u32 	%r471, [%r43+56];
	ld.shared.u32 	%r472, [%r43+60];
	ld.shared.u32 	%r473, [%r43+64];
	ld.shared.u32 	%r474, [%r43+68];
	ld.shared.u32 	%r475, [%r43+72];
	ld.shared.u32 	%r476, [%r43+76];
	ld.shared.u32 	%r477, [%r43+80];
	ld.shared.u32 	%r478, [%r43+84];
	ld.shared.u32 	%r479, [%r43+88];
	ld.shared.u32 	%r480, [%r43+92];
	ld.shared.u32 	%r481, [%r43+96];
	ld.shared.u32 	%r482, [%r43+100];
	ld.shared.u32 	%r483, [%r43+104];
	ld.shared.u32 	%r484, [%r43+108];
	ld.shared.u32 	%r485, [%r43+112];
	ld.shared.u32 	%r486, [%r43+116];
	ld.shared.u32 	%r487, [%r43+120];
	ld.shared.u32 	%r488, [%r43+124];
	ld.shared.u32 	%r489, [%r43+128];
	add.s32 	%r90, %r458, %r89;
	add.s32 	%r91, %r459, %r90;
	add.s32 	%r92, %r460, %r91;
	add.s32 	%r93, %r461, %r92;
	add.s32 	%r94, %r462, %r93;
	add.s32 	%r95, %r463, %r94;
	add.s32 	%r96, %r464, %r95;
	add.s32 	%r97, %r465, %r96;
	add.s32 	%r98, %r466, %r97;
	add.s32 	%r99, %r467, %r98;
	add.s32 	%r100, %r468, %r99;
	add.s32 	%r101, %r469, %r100;
	add.s32 	%r102, %r470, %r101;
	add.s32 	%r103, %r471, %r102;
	add.s32 	%r104, %r472, %r103;
	add.s32 	%r105, %r473, %r104;
	add.s32 	%r106, %r474, %r105;
	add.s32 	%r107, %r475, %r106;
	add.s32 	%r108, %r476, %r107;
	add.s32 	%r109, %r477, %r108;
	add.s32 	%r110, %r478, %r109;
	add.s32 	%r111, %r479, %r110;
	add.s32 	%r112, %r480, %r111;
	add.s32 	%r113, %r481, %r112;
	add.s32 	%r114, %r482, %r113;
	add.s32 	%r115, %r483, %r114;
	add.s32 	%r116, %r484, %r115;
	add.s32 	%r117, %r485, %r116;
	add.s32 	%r118, %r486, %r117;
	add.s32 	%r119, %r487, %r118;
	add.s32 	%r120, %r488, %r119;
	add.s32 	%r318, %r489, %r120;
	// begin inline asm
	mov.u32 %r313, %laneid;
	// end inline asm
	mov.b32 	%r316, 1;
	mov.b32 	%r343, -1;
	// begin inline asm
	{  .reg .u32 r0;  .reg .pred p;  shfl.sync.up.b32 r0|p, %r318, %r316, %r341, %r343;  @p add.u32 r0, r0, %r318;  mov.u32 %r314, r0;}
	// end inline asm
	mov.b32 	%r322, 2;
	// begin inline asm
	{  .reg .u32 r0;  .reg .pred p;  shfl.sync.up.b32 r0|p, %r314, %r322, %r341, %r343;  @p add.u32 r0, r0, %r314;  mov.u32 %r320, r0;}
	// end inline asm
	mov.b32 	%r328, 4;
	// begin inline asm
	{  .reg .u32 r0;  .reg .pred p;  shfl.sync.up.b32 r0|p, %r320, %r328, %r341, %r343;  @p add.u32 r0, r0, %r320;  mov.u32 %r326, r0;}
	// end inline asm
	mov.b32 	%r334, 8;
	// begin inline asm
	{  .reg .u32 r0;  .reg .pred p;  shfl.sync.up.b32 r0|p, %r326, %r334, %r341, %r343;  @p add.u32 r0, r0, %r326;  mov.u32 %r332, r0;}
	// end inline asm
	mov.b32 	%r340, 16;
	// begin inline asm
	{  .reg .u32 r0;  .reg .pred p;  shfl.sync.up.b32 r0|p, %r332, %r340, %r341, %r343;  @p add.u32 r0, r0, %r332;  mov.u32 %r338, r0;}
	// end inline asm
	setp.ne.s32 	%p20, %r313, 31;
	@%p20 bra 	$L__BB3_41;
	st.shared.u32 	[%r44], %r338;
$L__BB3_41:
	sub.s32 	%r490, %r338, %r318;
	setp.gt.u32 	%p21, %r1, 31;
	setp.eq.s32 	%p22, %r41, 7;
	setp.eq.s32 	%p23, %r41, 6;
	setp.eq.s32 	%p24, %r41, 5;
	setp.eq.s32 	%p25, %r41, 4;
	setp.eq.s32 	%p26, %r41, 3;
	setp.eq.s32 	%p27, %r41, 2;
	setp.eq.s32 	%p28, %r41, 1;
	bar.sync 	0;
	ld.shared.v4.u32 	{%r491, %r492, %r493, %r494}, [_ZZN3cub18CUB_300001_SM_10006detail10radix_sort31DeviceRadixSortSingleTileKernelINS1_5radix10policy_hubIiNS0_8NullTypeEjE10Policy1000ELNS0_9SortOrderE0EiS6_jNS1_21identity_decomposer_tEEEvPKT1_PSB_PKT2_PSF_T3_iiT4_E12temp_storage+33792];
	selp.b32 	%r495, %r491, %r742, %p28;
	add.s32 	%r496, %r492, %r491;
	selp.b32 	%r497, %r496, %r495, %p27;
	add.s32 	%r498, %r496, %r493;
	selp.b32 	%r499, %r498, %r497, %p26;
	add.s32 	%r500, %r498, %r494;
	selp.b32 	%r501, %r500, %r499, %p25;
	ld.shared.v4.u32 	{%r502, %r503, %r504, %r505}, [_ZZN3cub18CUB_300001_SM_10006detail10radix_sort31DeviceRadixSortSingleTileKernelINS1_5radix10policy_hubIiNS0_8NullTypeEjE10Policy1000ELNS0_9SortOrderE0EiS6_jNS1_21identity_decomposer_tEEEvPKT1_PSB_PKT2_PSF_T3_iiT4_E12temp_storage+33808];
	add.s32 	%r506, %r500, %r502;
	selp.b32 	%r507, %r506, %r501, %p24;
	add.s32 	%r508, %r506, %r503;
	selp.b32 	%r509, %r508, %r507, %p23;
	add.s32 	%r510, %r508, %r504;
	selp.b32 	%r742, %r510, %r509, %p22;
	add.s32 	%r125, %r510, %r505;
	setp.ne.s32 	%p29, %r313, 0;
	selp.b32 	%r511, %r490, 0, %p29;
	add.s32 	%r512, %r742, %r511;
	or.pred  	%p30, %p21, %p29;
	selp.b32 	%r743, %r512, %r490, %p21;
	@%p30 bra 	$L__BB3_43;
	shl.b32 	%r743, %r125, 16;
	st.shared.u32 	[_ZZN3cub18CUB_300001_SM_10006detail10radix_sort31DeviceRadixSortSingleTileKernelINS1_5radix10policy_hubIiNS0_8NullTypeEjE10Policy1000ELNS0_9SortOrderE0EiS6_jNS1_21identity_decomposer_tEEEvPKT1_PSB_PKT2_PSF_T3_iiT4_E12temp_storage+33832], %r743;
$L__BB3_43:
	setp.eq.s32 	%p31, %r1, 0;
	bar.sync 	0;
	ld.shared.u32 	%r513, [_ZZN3cub18CUB_300001_SM_10006detail10radix_sort31DeviceRadixSortSingleTileKernelINS1_5radix10policy_hubIiNS0_8NullTypeEjE10Policy1000ELNS0_9SortOrderE0EiS6_jNS1_21identity_decomposer_tEEEvPKT1_PSB_PKT2_PSF_T3_iiT4_E12temp_storage+33832];
	selp.b32 	%r514, 0, %r513, %p31;
	add.s32 	%r515, %r743, %r514;
	add.s32 	%r516, %r89, %r515;
	add.s32 	%r517, %r90, %r515;
	add.s32 	%r518, %r91, %r515;
	add.s32 	%r519, %r92, %r515;
	add.s32 	%r520, %r93, %r515;
	add.s32 	%r521, %r94, %r515;
	add.s32 	%r522, %r95, %r515;
	add.s32 	%r523, %r96, %r515;
	add.s32 	%r524, %r97, %r515;
	add.s32 	%r525, %r98, %r515;
	add.s32 	%r526, %r99, %r515;
	add.s32 	%r527, %r100, %r515;
	add.s32 	%r528, %r101, %r515;
	add.s32 	%r529, %r102, %r515;
	add.s32 	%r530, %r103, %r515;
	add.s32 	%r531, %r104, %r515;
	add.s32 	%r532, %r105, %r515;
	add.s32 	%r533, %r106, %r515;
	add.s32 	%r534, %r107, %r515;
	add.s32 	%r535, %r108, %r515;
	add.s32 	%r536, %r109, %r515;
	add.s32 	%r537, %r110, %r515;
	add.s32 	%r538, %r111, %r515;
	add.s32 	%r539, %r112, %r515;
	add.s32 	%r540, %r113, %r515;
	add.s32 	%r541, %r114, %r515;
	add.s32 	%r542, %r115, %r515;
	add.s32 	%r543, %r116, %r515;
	add.s32 	%r544, %r117, %r515;
	add.s32 	%r545, %r118, %r515;
	add.s32 	%r546, %r119, %r515;
	add.s32 	%r547, %r120, %r515;
	st.shared.u32 	[%r43], %r515;
	st.shared.u32 	[%r43+4], %r516;
	st.shared.u32 	[%r43+8], %r517;
	st.shared.u32 	[%r43+12], %r518;
	st.shared.u32 	[%r43+16], %r519;
	st.shared.u32 	[%r43+20], %r520;
	st.shared.u32 	[%r43+24], %r521;
	st.shared.u32 	[%r43+28], %r522;
	st.shared.u32 	[%r43+32], %r523;
	st.shared.u32 	[%r43+36], %r524;
	st.shared.u32 	[%r43+40], %r525;
	st.shared.u32 	[%r43+44], %r526;
	st.shared.u32 	[%r43+48], %r527;
	st.shared.u32 	[%r43+52], %r528;
	st.shared.u32 	[%r43+56], %r529;
	st.shared.u32 	[%r43+60], %r530;
	st.shared.u32 	[%r43+64], %r531;
	st.shared.u32 	[%r43+68], %r532;
	st.shared.u32 	[%r43+72], %r533;
	st.shared.u32 	[%r43+76], %r534;
	st.shared.u32 	[%r43+80], %r535;
	st.shared.u32 	[%r43+84], %r536;
	st.shared.u32 	[%r43+88], %r537;
	st.shared.u32 	[%r43+92], %r538;
	st.shared.u32 	[%r43+96], %r539;
	st.shared.u32 	[%r43+100], %r540;
	st.shared.u32 	[%r43+104], %r541;
	st.shared.u32 	[%r43+108], %r542;
	st.shared.u32 	[%r43+112], %r543;
	st.shared.u32 	[%r43+116], %r544;
	st.shared.u32 	[%r43+120], %r545;
	st.shared.u32 	[%r43+124], %r546;
	st.shared.u32 	[%r43+128], %r547;
	bar.sync 	0;
	cvt.u32.u16 	%r548, %rs1;
	ld.shared.u16 	%r549, [%r70];
	add.s32 	%r129, %r549, %r548;
	cvt.u32.u16 	%r550, %rs2;
	ld.shared.u16 	%r551, [%r71];
	add.s32 	%r130, %r551, %r550;
	cvt.u32.u16 	%r552, %rs3;
	ld.shared.u16 	%r553, [%r72];
	add.s32 	%r131, %r553, %r552;
	cvt.u32.u16 	%r554, %rs4;
	ld.shared.u16 	%r555, [%r73];
	add.s32 	%r132, %r555, %r554;
	cvt.u32.u16 	%r556, %rs5;
	ld.shared.u16 	%r557, [%r74];
	add.s32 	%r133, %r557, %r556;
	cvt.u32.u16 	%r558, %rs6;
	ld.shared.u16 	%r559, [%r75];
	add.s32 	%r134, %r559, %r558;
	cvt.u32.u16 	%r560, %rs7;
	ld.shared.u16 	%r561, [%r76];
	add.s32 	%r135, %r561, %r560;
	cvt.u32.u16 	%r562, %rs8;
	ld.shared.u16 	%r563, [%r77];
	add.s32 	%r136, %r563, %r562;
	cvt.u32.u16 	%r564, %rs9;
	ld.shared.u16 	%r565, [%r78];
	add.s32 	%r137, %r565, %r564;
	cvt.u32.u16 	%r566, %rs10;
	ld.shared.u16 	%r567, [%r79];
	add.s32 	%r138, %r567, %r566;
	cvt.u32.u16 	%r568, %rs11;
	ld.shared.u16 	%r569, [%r80];
	add.s32 	%r139, %r569, %r568;
	cvt.u32.u16 	%r570, %rs12;
	ld.shared.u16 	%r571, [%r81];
	add.s32 	%r140, %r571, %r570;
	cvt.u32.u16 	%r572, %rs13;
	ld.shared.u16 	%r573, [%r82];
	add.s32 	%r141, %r573, %r572;
	cvt.u32.u16 	%r574, %rs14;
	ld.shared.u16 	%r575, [%r83];
	add.s32 	%r142, %r575, %r574;
	cvt.u32.u16 	%r576, %rs15;
	ld.shared.u16 	%r577, [%r84];
	add.s32 	%r143, %r577, %r576;
	cvt.u32.u16 	%r578, %rs16;
	ld.shared.u16 	%r579, [%r85];
	add.s32 	%r144, %r579, %r578;
	cvt.u32.u16 	%r580, %rs17;
	ld.shared.u16 	%r581, [%r86];
	add.s32 	%r145, %r581, %r580;
	cvt.u32.u16 	%r582, %rs18;
	ld.shared.u16 	%r583, [%r87];
	add.s32 	%r146, %r583, %r582;
	cvt.u32.u16 	%r584, %rs19;
	ld.shared.u16 	%r585, [%r88];
	add.s32 	%r147, %r585, %r584;
	bar.sync 	0;
	setp.lt.s32 	%p32, %r722, %r190;
	@%p32 bra 	$L__BB3_83;
	shl.b32 	%r586, %r129, 2;
	mov.u32 	%r587, _ZZN3cub18CUB_300001_SM_10006detail10radix_sort31DeviceRadixSortSingleTileKernelINS1_5radix10policy_hubIiNS0_8NullTypeEjE10Policy1000ELNS0_9SortOrderE0EiS6_jNS1_21identity_decomposer_tEEEvPKT1_PSB_PKT2_PSF_T3_iiT4_E12temp_storage;
	add.s32 	%r588, %r587, %r586;
	st.shared.u32 	[%r588], %r741;
	shl.b32 	%r589, %r130, 2;
	add.s32 	%r590, %r587, %r589;
	st.shared.u32 	[%r590], %r740;
	shl.b32 	%r591, %r131, 2;
	add.s32 	%r592, %r587, %r591;
	st.shared.u32 	[%r592], %r739;
	shl.b32 	%r593, %r132, 2;
	add.s32 	%r594, %r587, %r593;
	st.shared.u32 	[%r594], %r738;
	shl.b32 	%r595, %r133, 2;
	add.s32 	%r596, %r587, %r595;
	st.shared.u32 	[%r596], %r737;
	shl.b32 	%r597, %r134, 2;
	add.s32 	%r598, %r587, %r597;
	st.shared.u32 	[%r598], %r736;
	shl.b32 	%r599, %r135, 2;
	add.s32 	%r600, %r587, %r599;
	st.shared.u32 	[%r600], %r735;
	shl.b32 	%r601, %r136, 2;
	add.s32 	%r602, %r587, %r601;
	st.shared.u32 	[%r602], %r734;
	shl.b32 	%r603, %r137, 2;
	add.s32 	%r604, %r587, %r603;
	st.shared.u32 	[%r604], %r733;
	shl.b32 	%r605, %r138, 2;
	add.s32 	%r606, %r587, %r605;
	st.shared.u32 	[%r606], %r732;
	shl.b32 	%r607, %r139, 2;
	add.s32 	%r608, %r587, %r607;
	st.shared.u32 	[%r608], %r731;
	shl.b32 	%r609, %r140, 2;
	add.s32 	%r610, %r587, %r609;
	st.shared.u32 	[%r610], %r730;
	shl.b32 	%r611, %r141, 2;
	add.s32 	%r612, %r587, %r611;
	st.shared.u32 	[%r612], %r729;
	shl.b32 	%r613, %r142, 2;
	add.s32 	%r614, %r587, %r613;
	st.shared.u32 	[%r614], %r728;
	shl.b32 	%r615, %r143, 2;
	add.s32 	%r616, %r587, %r615;
	st.shared.u32 	[%r616], %r727;
	shl.b32 	%r617, %r144, 2;
	add.s32 	%r618, %r587, %r617;
	st.shared.u32 	[%r618], %r726;
	shl.b32 	%r619, %r145, 2;
	add.s32 	%r620, %r587, %r619;
	st.shared.u32 	[%r620], %r725;
	shl.b32 	%r621, %r146, 2;
	add.s32 	%r622, %r587, %r621;
	st.shared.u32 	[%r622], %r724;
	shl.b32 	%r623, %r147, 2;
	add.s32 	%r624, %r587, %r623;
	st.shared.u32 	[%r624], %r723;
	bar.sync 	0;
	mad.lo.s32 	%r148, %r1, -72, %r45;
	ld.shared.u32 	%r149, [%r148+1024];
	ld.shared.u32 	%r150, [%r148+2048];
	ld.shared.u32 	%r151, [%r148+3072];
	ld.shared.u32 	%r152, [%r148+4096];
	ld.shared.u32 	%r153, [%r148+5120];
	ld.shared.u32 	%r154, [%r148+6144];
	ld.shared.u32 	%r155, [%r148+7168];
	ld.shared.u32 	%r156, [%r148+8192];
	ld.shared.u32 	%r157, [%r148+9216];
	ld.shared.u32 	%r158, [%r148+10240];
	ld.shared.u32 	%r159, [%r148+11264];
	ld.shared.u32 	%r160, [%r148+12288];
	ld.shared.u32 	%r161, [%r148+13312];
	ld.shared.u32 	%r162, [%r148+14336];
	ld.shared.u32 	%r163, [%r148+15360];
	ld.shared.u32 	%r164, [%r148+16384];
	ld.shared.u32 	%r165, [%r148+17408];
	ld.shared.u32 	%r166, [%r148+18432];
	setp.lt.u32 	%p33, %r1, %r188;
	cvta.to.global.u64 	%rd7, %rd3;
	mul.wide.u32 	%rd8, %r1, 4;
	add.s64 	%rd2, %rd7, %rd8;
	@%p33 bra 	$L__BB3_45;
	bra.uni 	$L__BB3_46;
$L__BB3_45:
	ld.shared.u32 	%r625, [%r148];
	xor.b32  	%r626, %r625, -2147483648;
	st.global.u32 	[%rd2], %r626;
$L__BB3_46:
	add.s32 	%r627, %r1, 256;
	setp.ge.u32 	%p34, %r627, %r188;
	@%p34 bra 	$L__BB3_48;
	xor.b32  	%r628, %r149, -2147483648;
	st.global.u32 	[%rd2+1024], %r628;
$L__BB3_48:
	add.s32 	%r629, %r1, 512;
	setp.ge.u32 	%p35, %r629, %r188;
	@%p35 bra 	$L__BB3_50;
	xor.b32  	%r630, %r150, -2147483648;
	st.global.u32 	[%rd2+2048], %r630;
$L__BB3_50:
	add.s32 	%r631, %r1, 768;
	setp.ge.u32 	%p36, %r631, %r188;
	@%p36 bra 	$L__BB3_52;
	xor.b32  	%r632, %r151, -2147483648;
	st.global.u32 	[%rd2+3072], %r632;
$L__BB3_52:
	or.b32  	%r633, %r1, 1024;
	setp.ge.u32 	%p37, %r633, %r188;
	@%p37 bra 	$L__BB3_54;
	xor.b32  	%r634, %r152, -2147483648;
	st.global.u32 	[%rd2+4096], %r634;
$L__BB3_54:
	add.s32 	%r635, %r1, 1280;
	setp.ge.u32 	%p38, %r635, %r188;
	@%p38 bra 	$L__BB3_56;
	xor.b32  	%r636, %r153, -2147483648;
	st.global.u32 	[%rd2+5120], %r636;
$L__BB3_56:
	add.s32 	%r637, %r1, 1536;
	setp.ge.u32 	%p39, %r637, %r188;
	@%p39 bra 	$L__BB3_58;
	xor.b32  	%r638, %r154, -2147483648;
	st.global.u32 	[%rd2+6144], %r638;
$L__BB3_58:
	add.s32 	%r639, %r1, 1792;
	setp.ge.u32 	%p40, %r639, %r188;
	@%p40 bra 	$L__BB3_60;
	xor.b32  	%r640, %r155, -2147483648;
	st.global.u32 	[%rd2+7168], %r640;
$L__BB3_60:
	or.b32  	%r641, %r1, 2048;
	setp.ge.u32 	%p41, %r641, %r188;
	@%p41 bra 	$L__BB3_62;
	xor.b32  	%r642, %r156, -2147483648;
	st.global.u32 	[%rd2+8192], %r642;
$L__BB3_62:
	add.s32 	%r643, %r1, 2304;
	setp.ge.u32 	%p42, %r643, %r188;
	@%p42 bra 	$L__BB3_64;
	xor.b32  	%r644, %r157, -2147483648;
	st.global.u32 	[%rd2+9216], %r644;
$L__BB3_64:
	add.s32 	%r645, %r1, 2560;
	setp.ge.u32 	%p43, %r645, %r188;
	@%p43 bra 	$L__BB3_66;
	xor.b32  	%r646, %r158, -2147483648;
	st.global.u32 	[%rd2+10240], %r646;
$L__BB3_66:
	add.s32 	%r647, %r1, 2816;
	setp.ge.u32 	%p44, %r647, %r188;
	@%p44 bra 	$L__BB3_68;
	xor.b32  	%r648, %r159, -2147483648;
	st.global.u32 	[%rd2+11264], %r648;
$L__BB3_68:
	or.b32  	%r649, %r1, 3072;
	setp.ge.u32 	%p45, %r649, %r188;
	@%p45 bra 	$L__BB3_70;
	xor.b32  	%r650, %r160, -2147483648;
	st.global.u32 	[%rd2+12288], %r650;
$L__BB3_70:
	add.s32 	%r651, %r1, 3328;
	setp.ge.u32 	%p46, %r651, %r188;
	@%p46 bra 	$L__BB3_72;
	xor.b32  	%r652, %r161, -2147483648;
	st.global.u32 	[%rd2+13312], %r652;
$L__BB3_72:
	add.s32 	%r653, %r1, 3584;
	setp.ge.u32 	%p47, %r653, %r188;
	@%p47 bra 	$L__BB3_74;
	xor.b32  	%r654, %r162, -2147483648;
	st.global.u32 	[%rd2+14336], %r654;
$L__BB3_74:
	add.s32 	%r655, %r1, 3840;
	setp.ge.u32 	%p48, %r655, %r188;
	@%p48 bra 	$L__BB3_76;
	xor.b32  	%r656, %r163, -2147483648;
	st.global.u32 	[%rd2+15360], %r656;
$L__BB3_76:
	or.b32  	%r657, %r1, 4096;
	setp.ge.u32 	%p49, %r657, %r188;
	@%p49 bra 	$L__BB3_78;
	xor.b32  	%r658, %r164, -2147483648;
	st.global.u32 	[%rd2+16384], %r658;
$L__BB3_78:
	add.s32 	%r659, %r1, 4352;
	setp.ge.u32 	%p50, %r659, %r188;
	@%p50 bra 	$L__BB3_80;
	xor.b32  	%r660, %r165, -2147483648;
	st.global.u32 	[%rd2+17408], %r660;
$L__BB3_80:
	add.s32 	%r661, %r1, 4608;
	setp.ge.u32 	%p51, %r661, %r188;
	@%p51 bra 	$L__BB3_82;
	xor.b32  	%r662, %r166, -2147483648;
	st.global.u32 	[%rd2+18432], %r662;
$L__BB3_82:
	ret;
$L__BB3_83:
	shl.b32 	%r663, %r129, 2;
	mov.u32 	%r664, _ZZN3cub18CUB_300001_SM_10006detail10radix_sort31DeviceRadixSortSingleTileKernelINS1_5radix10policy_hubIiNS0_8NullTypeEjE10Policy1000ELNS0_9SortOrderE0EiS6_jNS1_21identity_decomposer_tEEEvPKT1_PSB_PKT2_PSF_T3_iiT4_E12temp_storage;
	add.s32 	%r665, %r664, %r663;
	st.shared.u32 	[%r665], %r741;
	shl.b32 	%r666, %r130, 2;
	add.s32 	%r667, %r664, %r666;
	st.shared.u32 	[%r667], %r740;
	shl.b32 	%r668, %r131, 2;
	add.s32 	%r669, %r664, %r668;
	st.shared.u32 	[%r669], %r739;
	shl.b32 	%r670, %r132, 2;
	add.s32 	%r671, %r664, %r670;
	st.shared.u32 	[%r671], %r738;
	shl.b32 	%r672, %r133, 2;
	add.s32 	%r673, %r664, %r672;
	st.shared.u32 	[%r673], %r737;
	shl.b32 	%r674, %r134, 2;
	add.s32 	%r675, %r664, %r674;
	st.shared.u32 	[%r675], %r736;
	shl.b32 	%r676, %r135, 2;
	add.s32 	%r677, %r664, %r676;
	st.shared.u32 	[%r677], %r735;
	shl.b32 	%r678, %r136, 2;
	add.s32 	%r679, %r664, %r678;
	st.shared.u32 	[%r679], %r734;
	shl.b32 	%r680, %r137, 2;
	add.s32 	%r681, %r664, %r680;
	st.shared.u32 	[%r681], %r733;
	shl.b32 	%r682, %r138, 2;
	add.s32 	%r683, %r664, %r682;
	st.shared.u32 	[%r683], %r732;
	shl.b32 	%r684, %r139, 2;
	add.s32 	%r685, %r664, %r684;
	st.shared.u32 	[%r685], %r731;
	shl.b32 	%r686, %r140, 2;
	add.s32 	%r687, %r664, %r686;
	st.shared.u32 	[%r687], %r730;
	shl.b32 	%r688, %r141, 2;
	add.s32 	%r689, %r664, %r688;
	st.shared.u32 	[%r689], %r729;
	shl.b32 	%r690, %r142, 2;
	add.s32 	%r691, %r664, %r690;
	st.shared.u32 	[%r691], %r728;
	shl.b32 	%r692, %r143, 2;
	add.s32 	%r693, %r664, %r692;
	st.shared.u32 	[%r693], %r727;
	shl.b32 	%r694, %r144, 2;
	add.s32 	%r695, %r664, %r694;
	st.shared.u32 	[%r695], %r726;
	shl.b32 	%r696, %r145, 2;
	add.s32 	%r697, %r664, %r696;
	st.shared.u32 	[%r697], %r725;
	shl.b32 	%r698, %r146, 2;
	add.s32 	%r699, %r664, %r698;
	st.shared.u32 	[%r699], %r724;
	shl.b32 	%r700, %r147, 2;
	add.s32 	%r701, %r664, %r700;
	st.shared.u32 	[%r701], %r723;
	bar.sync 	0;
	ld.shared.u32 	%r741, [%r45];
	ld.shared.u32 	%r740, [%r45+4];
	ld.shared.u32 	%r739, [%r45+8];
	ld.shared.u32 	%r738, [%r45+12];
	ld.shared.u32 	%r737, [%r45+16];
	ld.shared.u32 	%r736, [%r45+20];
	ld.shared.u32 	%r735, [%r45+24];
	ld.shared.u32 	%r734, [%r45+28];
	ld.shared.u32 	%r733, [%r45+32];
	ld.shared.u32 	%r732, [%r45+36];
	ld.shared.u32 	%r731, [%r45+40];
	ld.shared.u32 	%r730, [%r45+44];
	ld.shared.u32 	%r729, [%r45+48];
	ld.shared.u32 	%r728, [%r45+52];
	ld.shared.u32 	%r727, [%r45+56];
	ld.shared.u32 	%r726, [%r45+60];
	ld.shared.u32 	%r725, [%r45+64];
	ld.shared.u32 	%r724, [%r45+68];
	ld.shared.u32 	%r723, [%r45+72];
	bar.sync 	0;
	add.s32 	%r722, %r722, 6;
	add.s32 	%r721, %r721, -6;
	bra.uni 	$L__BB3_39;

}
	// .globl	_ZN3cub18CUB_300001_SM_10006detail10radix_sort30DeviceRadixSortHistogramKernelINS1_5radix10policy_hubIiNS0_8NullTypeEjE10Policy1000ELNS0_9SortOrderE0EijNS1_21identity_decomposer_tEEEvPT2_PKT1_SB_iiT3_
.visible .entry _ZN3cub18CUB_300001_SM_10006detail10radix_sort30DeviceRadixSortHistogramKernelINS1_5radix10policy_hubIiNS0_8NullTypeEjE10Policy1000ELNS0_9SortOrderE0EijNS1_21identity_decomposer_tEEEvPT2_PKT1_SB_iiT3_(
	.param .u64 .ptr .align 1 _ZN3cub18CUB_300001_SM_10006detail10radix_sort30DeviceRadixSortHistogramKernelINS1_5radix10policy_hubIiNS0_8NullTypeEjE10Policy1000ELNS0_9SortOrderE0EijNS1_21identity_decomposer_tEEEvPT2_PKT1_SB_iiT3__param_0,
	.param .u64 .ptr .align 1 _ZN3cub18CUB_300001_SM_10006detail10radix_sort30DeviceRadixSortHistogramKernelINS1_5radix10policy_hubIiNS0_8NullTypeEjE10Policy1000ELNS0_9SortOrderE0EijNS1_21identity_decomposer_tEEEvPT2_PKT1_SB_iiT3__param_1,
	.param .u32 _ZN3cub18CUB_300001_SM_10006detail10radix_sort30DeviceRadixSortHistogramKernelINS1_5radix10policy_hubIiNS0_8NullTypeEjE10Policy1000ELNS0_9SortOrderE0EijNS1_21identity_decomposer_tEEEvPT2_PKT1_SB_iiT3__param_2,
	.param .u32 _ZN3cub18CUB_300001_SM_10006detail10radix_sort30DeviceRadixSortHistogramKernelINS1_5radix10policy_hubIiNS0_8NullTypeEjE10Policy1000ELNS0_9SortOrderE0EijNS1_21identity_decomposer_tEEEvPT2_PKT1_SB_iiT3__param_3,
	.param .u32 _ZN3cub18CUB_300001_SM_10006detail10radix_sort30DeviceRadixSortHistogramKernelINS1_5radix10policy_hubIiNS0_8NullTypeEjE10Policy1000ELNS0_9SortOrderE0EijNS1_21identity_decomposer_tEEEvPT2_PKT1_SB_iiT3__param_4,
	.param .align 1 .b8 _ZN3cub18CUB_300001_SM_10006detail10radix_sort30DeviceRadixSortHistogramKernelINS1_5radix10policy_hubIiNS0_8NullTypeEjE10Policy1000ELNS0_9SortOrderE0EijNS1_21identity_decomposer_tEEEvPT2_PKT1_SB_iiT3__param_5[1]
)
.maxntid 128
{
	.reg .pred 	%p<91>;
	.reg .b32 	%r<502>;
	.reg .b64 	%rd<57>;
	// demoted variable
	.shared .align 4 .b8 _ZZN3cub18CUB_300001_SM_10006detail10radix_sort30DeviceRadixSortHistogramKernelINS1_5radix10policy_hubIiNS0_8NullTypeEjE10Policy1000ELNS0_9SortOrderE0EijNS1_21identity_decomposer_tEEEvPT2_PKT1_SB_iiT3_E12temp_storage[4096];
	ld.param.u64 	%rd5, [_ZN3cub18CUB_300001_SM_10006detail10radix_sort30DeviceRadixSortHistogramKernelINS1_5radix10policy_hubIiNS0_8NullTypeEjE10Policy1000ELNS0_9SortOrderE0EijNS1_21identity_decomposer_tEEEvPT2_PKT1_SB_iiT3__param_0];
	ld.param.u64 	%rd6, [_ZN3cub18CUB_300001_SM_10006detail10radix_sort30DeviceRadixSortHistogramKernelINS1_5radix10policy_hubIiNS0_8NullTypeEjE10Policy1000ELNS0_9SortOrderE0EijNS1_21identity_decomposer_tEEEvPT2_PKT1_SB_iiT3__param_1];
	ld.param.u32 	%r184, [_ZN3cub18CUB_300001_SM_10006detail10radix_sort30DeviceRadixSortHistogramKernelINS1_5radix10policy_hubIiNS0_8NullTypeEjE10Policy1000ELNS0_9SortOrderE0EijNS1_21identity_decomposer_tEEEvPT2_PKT1_SB_iiT3__param_2];
	ld.param.u32 	%r185, [_ZN3cub18CUB_300001_SM_10006detail10radix_sort30DeviceRadixSortHistogramKernelINS1_5radix10policy_hubIiNS0_8NullTypeEjE10Policy1000ELNS0_9SortOrderE0EijNS1_21identity_decomposer_tEEEvPT2_PKT1_SB_iiT3__param_3];
	ld.param.u32 	%r186, [_ZN3cub18CUB_300001_SM_10006detail10radix_sort30DeviceRadixSortHistogramKernelINS1_5radix10policy_hubIiNS0_8NullTypeEjE10Policy1000ELNS0_9SortOrderE0EijNS1_21identity_decomposer_tEEEvPT2_PKT1_SB_iiT3__param_4];
	cvta.to.global.u64 	%rd1, %rd6;
	cvta.to.global.u64 	%rd2, %rd5;
	setp.eq.s32 	%p2, %r184, 0;
	@%p2 bra 	$L__BB4_153;
	sub.s32 	%r188, %r186, %r185;
	add.s32 	%r189, %r188, 7;
	shr.s32 	%r190, %r189, 31;
	shr.u32 	%r191, %r190, 29;
	add.s32 	%r192, %r189, %r191;
	shr.s32 	%r193, %r192, 3;
	mov.u32 	%r1, %tid.x;
	setp.gt.u32 	%p3, %r1, 255;
	setp.lt.s32 	%p4, %r189, 8;
	mov.u32 	%r194, %ctaid.x;
	shl.b32 	%r2, %r194, 11;
	mov.u32 	%r195, %nctaid.x;
	shl.b32 	%r3, %r195, 11;
	add.s32 	%r4, %r193, -1;
	and.b32  	%r5, %r193, 15;
	add.s32 	%r6, %r5, -1;
	and.b32  	%r7, %r193, 7;
	add.s32 	%r8, %r7, -1;
	and.b32  	%r9, %r193, 3;
	add.s32 	%r10, %r9, -1;
	or.pred  	%p1, %p3, %p4;
	shl.b32 	%r196, %r1, 2;
	mov.u32 	%r197, _ZZN3cub18CUB_300001_SM_10006detail10radix_sort30DeviceRadixSortHistogramKernelINS1_5radix10policy_hubIiNS0_8NullTypeEjE10Policy1000ELNS0_9SortOrderE0EijNS1_21identity_decomposer_tEEEvPT2_PKT1_SB_iiT3_E12temp_storage;
	add.s32 	%r11, %r197, %r196;
	and.b32  	%r12, %r193, 268435440;
	add.s32 	%r13, %r1, 256;
	add.s32 	%r14, %r1, 384;
	add.s32 	%r15, %r1, 512;
	add.s32 	%r16, %r1, 640;
	add.s32 	%r17, %r1, 768;
	add.s32 	%r18, %r1, 1280;
	add.s32 	%r19, %r1, 1920;
	and.b32  	%r20, %r193, 268435448;
	and.b32  	%r21, %r193, 1;
	neg.s32 	%r22, %r12;
	add.s32 	%r23, %r11, 8192;
	add.s32 	%r198, %r184, -1;
	shr.u32 	%r199, %r198, 30;
	add.s32 	%r200, %r199, 1;
	min.u32 	%r24, %r200, %r184;
	mov.b32 	%r450, 0;
$L__BB4_2:
	@%p1 bra 	$L__BB4_30;
	setp.lt.u32 	%p5, %r4, 15;
	mov.b32 	%r454, 0;
	@%p5 bra 	$L__BB4_6;
	mov.u32 	%r451, %r23;
	mov.u32 	%r452, %r22;
$L__BB4_5:
	.pragma "nounroll";
	mov.b32 	%r202, 0;
	st.shared.u32 	[%r451+-8192], %r202;
	st.shared.u32 	[%r451+-7168], %r202;
	st.shared.u32 	[%r451+-6144], %r202;
	st.shared.u32 	[%r451+-5120], %r202;
	st.shared.u32 	[%r451+-4096], %r202;
	st.shared.u32 	[%r451+-3072], %r202;
	st.shared.u32 	[%r451+-2048], %r202;
	st.shared.u32 	[%r451+-1024], %r202;
	st.shared.u32 	[%r451], %r202;
	st.shared.u32 	[%r451+1024], %r202;
	st.shared.u32 	[%r451+2048], %r202;
	st.shared.u32 	[%r451+3072], %r202;
	st.shared.u32 	[%r451+4096], %r202;
	st.shared.u32 	[%r451+5120], %r202;
	st.shared.u32 	[%r451+6144], %r202;
	st.shared.u32 	[%r451+7168], %r202;
	add.s32 	%r452, %r452, 16;
	add.s32 	%r451, %r451, 16384;
	setp.ne.s32 	%p6, %r452, 0;
	mov.u32 	%r454, %r12;
	@%p6 bra 	$L__BB4_5;
$L__BB4_6:
	setp.eq.s32 	%p7, %r5, 0;
	@%p7 bra 	$L__BB4_16;
	setp.lt.u32 	%p8, %r6, 7;
	@%p8 bra 	$L__BB4_9;
	shl.b32 	%r203, %r454, 10;
	add.s32 	%r204, %r11, %r203;
	mov.b32 	%r205, 0;
	st.shared.u32 	[%r204], %r205;
	st.shared.u32 	[%r204+1024], %r205;
	st.shared.u32 	[%r204+2048], %r205;
	st.shared.u32 	[%r204+3072], %r205;
	st.shared.u32 	[%r204+4096], %r205;
	st.shared.u32 	[%r204+5120], %r205;
	st.shared.u32 	[%r204+6144], %r205;
	st.shared.u32 	[%r204+7168], %r205;
	add.s32 	%r454, %r454, 8;
$L__BB4_9:
	setp.eq.s32 	%p9, %r7, 0;
	@%p9 bra 	$L__BB4_16;
	setp.lt.u32 	%p10, %r8, 3;
	@%p10 bra 	$L__BB4_12;
	shl.b32 	%r206, %r454, 10;
	add.s32 	%r207, %r11, %r206;
	mov.b32 	%r208, 0;
	st.shared.u32 	[%r207], %r208;
	st.shared.u32 	[%r207+1024], %r208;
	st.shared.u32 	[%r207+2048], %r208;
	st.shared.u32 	[%r207+3072], %r208;
	add.s32 	%r454, %r454, 4;
$L__BB4_12:
	setp.eq.s32 	%p11, %r9, 0;
	@%p11 bra 	$L__BB4_16;
	setp.eq.s32 	%p12, %r9, 1;
	shl.b32 	%r209, %r454, 10;
	add.s32 	%r35, %r11, %r209;
	mov.b32 	%r210, 0;
	st.shared.u32 	[%r35], %r210;
	@%p12 bra 	$L__BB4_16;
	setp.eq.s32 	%p13, %r9, 2;
	mov.b32 	%r211, 0;
	st.shared.u32 	[%r35+1024], %r211;
	@%p13 bra 	$L__BB4_16;
	mov.b32 	%r212, 0;
	st.shared.u32 	[%r35+2048], %r212;
$L__BB4_16:
	setp.gt.u32 	%p14, %r1, 127;
	@%p14 bra 	$L__BB4_30;
	setp.lt.u32 	%p15, %r4, 15;
	mov.b32 	%r458, 0;
	@%p15 bra 	$L__BB4_20;
	mov.b32 	%r456, 0;
$L__BB4_19:
	.pragma "nounroll";
	shl.b32 	%r215, %r456, 10;
	add.s32 	%r216, %r11, %r215;
	mov.b32 	%r217, 0;
	st.shared.u32 	[%r216+512], %r217;
	st.shared.u32 	[%r216+1536], %r217;
	st.shared.u32 	[%r216+2560], %r217;
	st.shared.u32 	[%r216+3584], %r217;
	st.shared.u32 	[%r216+4608], %r217;
	st.shared.u32 	[%r216+5632], %r217;
	st.shared.u32 	[%r216+6656], %r217;
	st.shared.u32 	[%r216+7680], %r217;
	st.shared.u32 	[%r216+8704], %r217;
	st.shared.u32 	[%r216+9728], %r217;
	st.shared.u32 	[%r216+10752], %r217;
	st.shared.u32 	[%r216+11776], %r217;
	st.shared.u32 	[%r216+12800], %r217;
	st.shared.u32 	[%r216+13824], %r217;
	st.shared.u32 	[%r216+14848], %r217;
	st.shared.u32 	[%r216+15872], %r217;
	add.s32 	%r456, %r456, 16;
	setp.ne.s32 	%p16, %r456, %r12;
	mov.u32 	%r458, %r12;
	@%p16 bra 	$L__BB4_19;
$L__BB4_20:
	setp.eq.s32 	%p17, %r5, 0;
	@%p17 bra 	$L__BB4_30;
	setp.lt.u32 	%p18, %r6, 7;
	@%p18 bra 	$L__BB4_23;
	shl.b32 	%r218, %r458, 10;
	add.s32 	%r219, %r11, %r218;
	mov.b32 	%r220, 0;
	st.shared.u32 	[%r219+512], %r220;
	st.shared.u32 	[%r219+1536], %r220;
	st.shared.u32 	[%r219+2560], %r220;
	st.shared.u32 	[%r219+3584], %r220;
	st.shared.u32 	[%r219+4608], %r220;
	st.shared.u32 	[%r219+5632], %r220;
	st.shared.u32 	[%r219+6656], %r220;
	st.shared.u32 	[%r219+7680], %r220;
	add.s32 	%r458, %r458, 8;
$L__BB4_23:
	setp.eq.s32 	%p19, %r7, 0;
	@%p19 bra 	$L__BB4_30;
	setp.lt.u32 	%p20, %r8, 3;
	@%p20 bra 	$L__BB4_26;
	shl.b32 	%r221, %r458, 10;
	add.s32 	%r222, %r11, %r221;
	mov.b32 	%r223, 0;
	st.shared.u32 	[%r222+512], %r223;
	st.shared.u32 	[%r222+1536], %r223;
	st.shared.u32 	[%r222+2560], %r223;
	st.shared.u32 	[%r222+3584], %r223;
	add.s32 	%r458, %r458, 4;
$L__BB4_26:
	setp.eq.s32 	%p21, %r9, 0;
	@%p21 bra 	$L__BB4_30;
	setp.eq.s32 	%p22, %r9, 1;
	shl.b32 	%r224, %r458, 10;
	add.s32 	%r43, %r11, %r224;
	mov.b32 	%r225, 0;
	st.shared.u32 	[%r43+512], %r225;
	@%p22 bra 	$L__BB4_30;
	setp.eq.s32 	%p23, %r9, 2;
	mov.b32 	%r226, 0;
	st.shared.u32 	[%r43+1536], %r226;
	@%p23 bra 	$L__BB4_30;
	mov.b32 	%r227, 0;
	st.shared.u32 	[%r43+2560], %r227;
$L__BB4_30:
	bar.sync 	0;
	bar.sync 	0;
	shl.b32 	%r44, %r450, 30;
	sub.s32 	%r228, %r184, %r44;
	min.u32 	%r45, %r228, 1073741824;
	setp.ge.u32 	%p24, %r2, %r45;
	@%p24 bra 	$L__BB4_70;
	mov.u32 	%r460, %r2;
$L__BB4_32:
	add.s32 	%r47, %r460, %r44;
	sub.s32 	%r48, %r184, %r47;
	setp.lt.u32 	%p25, %r48, 2048;
	@%p25 bra 	$L__BB4_34;
	add.s32 	%r255, %r1, %r47;
	mul.wide.u32 	%rd10, %r255, 4;
	add.s64 	%rd11, %rd1, %rd10;
	ld.global.u32 	%r491, [%rd11];
	ld.global.u32 	%r490, [%rd11+512];
	ld.global.u32 	%r489, [%rd11+1024];
	ld.global.u32 	%r488, [%rd11+1536];
	ld.global.u32 	%r487, [%rd11+2048];
	ld.global.u32 	%r486, [%rd11+2560];
	ld.global.u32 	%r485, [%rd11+3072];
	ld.global.u32 	%r484, [%rd11+3584];
	ld.global.u32 	%r483, [%rd11+4096];
	ld.global.u32 	%r482, [%rd11+4608];
	ld.global.u32 	%r481, [%rd11+5120];
	ld.global.u32 	%r480, [%rd11+5632];
	ld.global.u32 	%r479, [%rd11+6144];
	ld.global.u32 	%r478, [%rd11+6656];
	ld.global.u32 	%r477, [%rd11+7168];
	ld.global.u32 	%r476, [%rd11+7680];
	bra.uni 	$L__BB4_66;
$L__BB4_34:
	setp.ge.s32 	%p26, %r1, %r48;
	mov.b32 	%r491, 2147483647;
	@%p26 bra 	$L__BB4_36;
	add.s32 	%r230, %r1, %r47;
	mul.wide.u32 	%rd7, %r230, 4;
	add.s64 	%rd8, %rd1, %rd7;
	ld.global.u32 	%r491, [%rd8];
$L__BB4_36:
	add.s32 	%r232, %r1, 128;
	setp.ge.s32 	%p27, %r232, %r48;
	add.s32 	%r233, %r1, %r47;
	mul.wide.u32 	%rd9, %r233, 4;
	add.s64 	%rd3, %rd1, %rd9;
	mov.b32 	%r490, 2147483647;
	@%p27 bra 	$L__BB4_38;
	ld.global.u32 	%r490, [%rd3+512];
$L__BB4_38:
	setp.ge.s32 	%p28, %r13, %r48;
	mov.b32 	%r489, 2147483647;
	@%p28 bra 	$L__BB4_40;
	ld.global.u32 	%r489, [%rd3+1024];
$L__BB4_40:
	setp.ge.s32 	%p29, %r14, %r48;
	mov.b32 	%r488, 2147483647;
	@%p29 bra 	$L__BB4_42;
	ld.global.u32 	%r488, [%rd3+1536];
$L__BB4_42:
	setp.ge.s32 	%p30, %r15, %r48;
	mov.b32 	%r487, 2147483647;
	@%p30 bra 	$L__BB4_44;
	ld.global.u32 	%r487, [%rd3+2048];
$L__BB4_44:
	setp.ge.s32 	%p31, %r16, %r48;
	mov.b32 	%r486, 2147483647;
	@%p31 bra 	$L__BB4_46;
	ld.global.u32 	%r486, [%rd3+2560];
$L__BB4_46:
	setp.ge.s32 	%p32, %r17, %r48;
	mov.b32 	%r485, 2147483647;
	@%p32 bra 	$L__BB4_48;
	ld.global.u32 	%r485, [%rd3+3072];
$L__BB4_48:
	add.s32 	%r240, %r1, 896;
	setp.ge.s32 	%p33, %r240, %r48;
	mov.b32 	%r484, 2147483647;
	@%p33 bra 	$L__BB4_50;
	ld.global.u32 	%r484, [%rd3+3584];
$L__BB4_50:
	or.b32  	%r242, %r1, 1024;
	setp.ge.s32 	%p34, %r242, %r48;
	mov.b32 	%r483, 2147483647;
	@%p34 bra 	$L__BB4_52;
	ld.global.u32 	%r483, [%rd3+4096];
$L__BB4_52:
	add.s32 	%r244, %r1, 1152;
	setp.ge.s32 	%p35, %r244, %r48;
	mov.b32 	%r482, 2147483647;
	@%p35 bra 	$L__BB4_54;
	ld.global.u32 	%r482, [%rd3+4608];
$L__BB4_54:
	setp.ge.s32 	%p36, %r18, %r48;
	mov.b32 	%r481, 2147483647;
	@%p36 bra 	$L__BB4_56;
	ld.global.u32 	%r481, [%rd3+5120];
$L__BB4_56:
	add.s32 	%r247, %r1, 1408;
	setp.ge.s32 	%p37, %r247, %r48;
	mov.b32 	%r480, 2147483647;
	@%p37 bra 	$L__BB4_58;
	ld.global.u32 	%r480, [%rd3+5632];
$L__BB4_58:
	add.s32 	%r249, %r1, 1536;
	setp.ge.s32 	%p38, %r249, %r48;
	mov.b32 	%r479, 2147483647;
	@%p38 bra 	$L__BB4_60;
	ld.global.u32 	%r479, [%rd3+6144];
$L__BB4_60:
	add.s32 	%r251, %r1, 1664;
	setp.ge.s32 	%p39, %r251, %r48;
	mov.b32 	%r478, 2147483647;
	@%p39 bra 	$L__BB4_62;
	ld.global.u32 	%r478, [%rd3+6656];
$L__BB4_62:
	add.s32 	%r253, %r1, 1792;
	setp.ge.s32 	%p40, %r253, %r48;
	mov.b32 	%r477, 2147483647;
	@%p40 bra 	$L__BB4_64;
	ld.global.u32 	%r477, [%rd3+7168];
$L__BB4_64:
	setp.ge.s32 	%p41, %r19, %r48;
	mov.b32 	%r476, 2147483647;
	@%p41 bra 	$L__BB4_66;
	ld.global.u32 	%r476, [%rd3+7680];
$L__BB4_66:
	setp.le.s32 	%p42, %r186, %r185;
	@%p42 bra 	$L__BB4_69;
	xor.b32  	%r112, %r476, -2147483648;
	xor.b32  	%r113, %r477, -2147483648;
	xor.b32  	%r114, %r478, -2147483648;
	xor.b32  	%r115, %r479, -2147483648;
	xor.b32  	%r116, %r480, -2147483648;
	xor.b32  	%r117, %r481, -2147483648;
	xor.b32  	%r118, %r482, -2147483648;
	xor.b32  	%r119, %r483, -2147483648;
	xor.b32  	%r120, %r484, -2147483648;
	xor.b32  	%r121, %r485, -2147483648;
	xor.b32  	%r122, %r486, -2147483648;
	xor.b32  	%r123, %r487, -2147483648;
	xor.b32  	%r124, %r488, -2147483648;
	xor.b32  	%r125, %r489, -2147483648;
	xor.b32  	%r126, %r490, -2147483648;
	xor.b32  	%r127, %r491, -2147483648;
	mov.b32 	%r492, 0;
	mov.u32 	%r493, %r185;
$L__BB4_68:
	sub.s32 	%r257, %r186, %r493;
	shl.b32 	%r258, %r492, 10;
	mov.u32 	%r259, _ZZN3cub18CUB_300001_SM_10006detail10radix_sort30DeviceRadixSortHistogramKernelINS1_5radix10policy_hubIiNS0_8NullTypeEjE10Policy1000ELNS0_9SortOrderE0EijNS1_21identity_decomposer_tEEEvPT2_PKT1_SB_iiT3_E12temp_storage;
	add.s32 	%r260, %r259, %r258;
	min.s32 	%r261, %r257, 8;
	mov.b32 	%r262, -1;
	shl.b32 	%r263, %r262, %r261;
	not.b32 	%r264, %r263;
	shr.u32 	%r265, %r127, %r493;
	and.b32  	%r266, %r265, %r264;
	shl.b32 	%r267, %r266, 2;
	add.s32 	%r268, %r260, %r267;
	atom.shared.add.u32 	%r269, [%r268], 1;
	shr.u32 	%r270, %r126, %r493;
	and.b32  	%r271, %r270, %r264;
	shl.b32 	%r272, %r271, 2;
	add.s32 	%r273, %r260, %r272;
	atom.shared.add.u32 	%r274, [%r273], 1;
	shr.u32 	%r275, %r125, %r493;
	and.b32  	%r276, %r275, %r264;
	shl.b32 	%r277, %r276, 2;
	add.s32 	%r278, %r260, %r277;
	atom.shared.add.u32 	%r279, [%r278], 1;
	shr.u32 	%r280, %r124, %r493;
	and.b32  	%r281, %r280, %r264;
	shl.b32 	%r282, %r281, 2;
	add.s32 	%r283, %r260, %r282;
	atom.shared.add.u32 	%r284, [%r283], 1;
	shr.u32 	%r285, %r123, %r493;
	and.b32  	%r286, %r285, %r264;
	shl.b32 	%r287, %r286, 2;
	add.s32 	%r288, %r260, %r287;
	atom.shared.add.u32 	%r289, [%r288], 1;
	shr.u32 	%r290, %r122, %r493;
	and.b32  	%r291, %r290, %r264;
	shl.b32 	%r292, %r291, 2;
	add.s32 	%r293, %r260, %r292;
	atom.shared.add.u32 	%r294, [%r293], 1;
	shr.u32 	%r295, %r121, %r493;
	and.b32  	%r296, %r295, %r264;
	shl.b32 	%r297, %r296, 2;
	add.s32 	%r298, %r260, %r297;
	atom.shared.add.u32 	%r299, [%r298], 1;
	shr.u32 	%r300, %r120, %r493;
	and.b32  	%r301, %r300, %r264;
	shl.b32 	%r302, %r301, 2;
	add.s32 	%r303, %r260, %r302;
	atom.shared.add.u32 	%r304, [%r303], 1;
	shr.u32 	%r305, %r119, %r493;
	and.b32  	%r306, %r305, %r264;
	shl.b32 	%r307, %r306, 2;
	add.s32 	%r308, %r260, %r307;
	atom.shared.add.u32 	%r309, [%r308], 1;
	shr.u32 	%r310, %r118, %r493;
	and.b32  	%r311, %r310, %r264;
	shl.b32 	%r312, %r311, 2;
	add.s32 	%r313, %r260, %r312;
	atom.shared.add.u32 	%r314, [%r313], 1;
	shr.u32 	%r315, %r117, %r493;
	and.b32  	%r316, %r315, %r264;
	shl.b32 	%r317, %r316, 2;
	add.s32 	%r318, %r260, %r317;
	atom.shared.add.u32 	%r319, [%r318], 1;
	shr.u32 	%r320, %r116, %r493;
	and.b32  	%r321, %r320, %r264;
	shl.b32 	%r322, %r321, 2;
	add.s32 	%r323, %r260, %r322;
	atom.shared.add.u32 	%r324, [%r323], 1;
	shr.u32 	%r325, %r115, %r493;
	and.b32  	%r326, %r325, %r264;
	shl.b32 	%r327, %r326, 2;
	add.s32 	%r328, %r260, %r327;
	atom.shared.add.u32 	%r329, [%r328], 1;
	shr.u32 	%r330, %r114, %r493;
	and.b32  	%r331, %r330, %r264;
	shl.b32 	%r332, %r331, 2;
	add.s32 	%r333, %r260, %r332;
	atom.shared.add.u32 	%r334, [%r333], 1;
	shr.u32 	%r335, %r113, %r493;
	and.b32  	%r336, %r335, %r264;
	shl.b32 	%r337, %r336, 2;
	add.s32 	%r338, %r260, %r337;
	atom.shared.add.u32 	%r339, [%r338], 1;
	shr.u32 	%r340, %r112, %r493;
	and.b32  	%r341, %r340, %r264;
	shl.b32 	%r342, %r341, 2;
	add.s32 	%r343, %r260, %r342;
	atom.shared.add.u32 	%r344, [%r343], 1;
	add.s32 	%r493, %r493, 8;
	add.s32 	%r492, %r492, 1;
	setp.lt.s32 	%p43, %r493, %r186;
	@%p43 bra 	$L__BB4_68;
$L__BB4_69:
	add.s32 	%r460, %r460, %r3;
	setp.lt.u32 	%p44, %r460, %r45;
	@%p44 bra 	$L__BB4_32;
$L__BB4_70:
	bar.sync 	0;
	@%p1 bra 	$L__BB4_152;
	setp.lt.u32 	%p45, %r4, 7;
	mov.b32 	%r496, 0;
	@%p45 bra 	$L__BB4_90;
	mov.b32 	%r494, 0;
$L__BB4_73:
	.pragma "nounroll";
	shl.b32 	%r347, %r494, 10;
	add.s32 	%r134, %r11, %r347;
	ld.shared.u32 	%r135, [%r134];
	setp.eq.s32 	%p46, %r135, 0;
	@%p46 bra 	$L__BB4_75;
	shl.b32 	%r348, %r494, 8;
	add.s32 	%r349, %r348, %r1;
	mul.wide.u32 	%rd12, %r349, 4;
	add.s64 	%rd13, %rd2, %rd12;
	atom.global.add.u32 	%r350, [%rd13], %r135;
$L__BB4_75:
	ld.shared.u32 	%r136, [%r134+1024];
	setp.eq.s32 	%p47, %r136, 0;
	@%p47 bra 	$L__BB4_77;
	shl.b32 	%r351, %r494, 8;
	add.s32 	%r352, %r351, %r1;
	add.s32 	%r353, %r352, 256;
	mul.wide.u32 	%rd14, %r353, 4;
	add.s64 	%rd15, %rd2, %rd14;
	atom.global.add.u32 	%r354, [%rd15], %r136;
$L__BB4_77:
	ld.shared.u32 	%r137, [%r134+2048];
	setp.eq.s32 	%p48, %r137, 0;
	@%p48 bra 	$L__BB4_79;
	shl.b32 	%r355, %r494, 8;
	add.s32 	%r356, %r355, %r1;
	add.s32 	%r357, %r356, 512;
	mul.wide.u32 	%rd16, %r357, 4;
	add.s64 	%rd17, %rd2, %rd16;
	atom.global.add.u32 	%r358, [%rd17], %r137;
$L__BB4_79:
	ld.shared.u32 	%r138, [%r134+3072];
	setp.eq.s32 	%p49, %r138, 0;
	@%p49 bra 	$L__BB4_81;
	shl.b32 	%r359, %r494, 8;
	add.s32 	%r360, %r359, %r1;
	add.s32 	%r361, %r360, 768;
	mul.wide.u32 	%rd18, %r361, 4;
	add.s64 	%rd19, %rd2, %rd18;
	atom.global.add.u32 	%r362, [%rd19], %r138;
$L__BB4_81:
	ld.shared.u32 	%r139, [%r134+4096];
	setp.eq.s32 	%p50, %r139, 0;
	@%p50 bra 	$L__BB4_83;
	shl.b32 	%r363, %r494, 8;
	add.s32 	%r364, %r363, %r1;
	add.s32 	%r365, %r364, 1024;
	mul.wide.u32 	%rd20, %r365, 4;
	add.s64 	%rd21, %rd2, %rd20;
	atom.global.add.u32 	%r366, [%rd21], %r139;
$L__BB4_83:
	ld.shared.u32 	%r140, [%r134+5120];
	setp.eq.s32 	%p51, %r140, 0;
	@%p51 bra 	$L__BB4_85;
	shl.b32 	%r367, %r494, 8;
	add.s32 	%r368, %r367, %r1;
	add.s32 	%r369, %r368, 1280;
	mul.wide.u32 	%rd22, %r369, 4;
	add.s64 	%rd23, %rd2, %rd22;
	atom.global.add.u32 	%r370, [%rd23], %r140;
$L__BB4_85:
	ld.shared.u32 	%r141, [%r134+6144];
	setp.eq.s32 	%p52, %r141, 0;
	@%p52 bra 	$L__BB4_87;
	shl.b32 	%r371, %r494, 8;
	add.s32 	%r372, %r371, %r1;
	add.s32 	%r373, %r372, 1536;
	mul.wide.u32 	%rd24, %r373, 4;
	add.s64 	%rd25, %rd2, %rd24;
	atom.global.add.u32 	%r374, [%rd25], %r141;
$L__BB4_87:
	ld.shared.u32 	%r142, [%r134+7168];
	setp.eq.s32 	%p53, %r142, 0;
	@%p53 bra 	$L__BB4_89;
	shl.b32 	%r375, %r494, 8;
	add.s32 	%r376, %r375, %r1;
	add.s32 	%r377, %r376, 1792;
	mul.wide.u32 	%rd26, %r377, 4;
	add.s64 	%rd27, %rd2, %rd26;
	atom.global.add.u32 	%r378, [%rd27], %r142;
$L__BB4_89:
	add.s32 	%r494, %r494, 8;
	setp.ne.s32 	%p54, %r494, %r20;
	mov.u32 	%r496, %r20;
	@%p54 bra 	$L__BB4_73;
$L__BB4_90:
	setp.eq.s32 	%p55, %r7, 0;
	@%p55 bra 	$L__BB4_111;
	setp.lt.u32 	%p56, %r8, 3;
	@%p56 bra 	$L__BB4_101;
	shl.b32 	%r379, %r496, 10;
	add.s32 	%r145, %r11, %r379;
	ld.shared.u32 	%r146, [%r145];
	setp.eq.s32 	%p57, %r146, 0;
	@%p57 bra 	$L__BB4_94;
	shl.b32 	%r380, %r496, 8;
	add.s32 	%r381, %r380, %r1;
	mul.wide.u32 	%rd28, %r381, 4;
	add.s64 	%rd29, %rd2, %rd28;
	atom.global.add.u32 	%r382, [%rd29], %r146;
$L__BB4_94:
	ld.shared.u32 	%r147, [%r145+1024];
	setp.eq.s32 	%p58, %r147, 0;
	@%p58 bra 	$L__BB4_96;
	shl.b32 	%r383, %r496, 8;
	add.s32 	%r384, %r383, %r1;
	add.s32 	%r385, %r384, 256;
	mul.wide.u32 	%rd30, %r385, 4;
	add.s64 	%rd31, %rd2, %rd30;
	atom.global.add.u32 	%r386, [%rd31], %r147;
$L__BB4_96:
	ld.shared.u32 	%r148, [%r145+2048];
	setp.eq.s32 	%p59, %r148, 0;
	@%p59 bra 	$L__BB4_98;
	shl.b32 	%r387, %r496, 8;
	add.s32 	%r388, %r387, %r1;
	add.s32 	%r389, %r388, 512;
	mul.wide.u32 	%rd32, %r389, 4;
	add.s64 	%rd33, %rd2, %rd32;
	atom.global.add.u32 	%r390, [%rd33], %r148;
$L__BB4_98:
	ld.shared.u32 	%r149, [%r145+3072];
	setp.eq.s32 	%p60, %r149, 0;
	@%p60 bra 	$L__BB4_100;
	shl.b32 	%r391, %r496, 8;
	add.s32 	%r392, %r391, %r1;
	add.s32 	%r393, %r392, 768;
	mul.wide.u32 	%rd34, %r393, 4;
	add.s64 	%rd35, %rd2, %rd34;
	atom.global.add.u32 	%r394, [%rd35], %r149;
$L__BB4_100:
	add.s32 	%r496, %r496, 4;
$L__BB4_101:
	setp.eq.s32 	%p61, %r9, 0;
	@%p61 bra 	$L__BB4_111;
	setp.eq.s32 	%p62, %r10, 0;
	@%p62 bra 	$L__BB4_108;
	shl.b32 	%r395, %r496, 10;
	add.s32 	%r152, %r11, %r395;
	ld.shared.u32 	%r153, [%r152];
	setp.eq.s32 	%p63, %r153, 0;
	@%p63 bra 	$L__BB4_105;
	shl.b32 	%r396, %r496, 8;
	add.s32 	%r397, %r396, %r1;
	mul.wide.u32 	%rd36, %r397, 4;
	add.s64 	%rd37, %rd2, %rd36;
	atom.global.add.u32 	%r398, [%rd37], %r153;
$L__BB4_105:
	ld.shared.u32 	%r154, [%r152+1024];
	setp.eq.s32 	%p64, %r154, 0;
	@%p64 bra 	$L__BB4_107;
	shl.b32 	%r399, %r496, 8;
	add.s32 	%r400, %r399, %r1;
	add.s32 	%r401, %r400, 256;
	mul.wide.u32 	%rd38, %r401, 4;
	add.s64 	%rd39, %rd2, %rd38;
	atom.global.add.u32 	%r402, [%rd39], %r154;
$L__BB4_107:
	add.s32 	%r496, %r496, 2;
$L__BB4_108:
	setp.eq.s32 	%p65, %r21, 0;
	@%p65 bra 	$L__BB4_111;
	shl.b32 	%r403, %r496, 10;
	add.s32 	%r404, %r11, %r403;
	ld.shared.u32 	%r157, [%r404];
	setp.eq.s32 	%p66, %r157, 0;
	@%p66 bra 	$L__BB4_111;
	shl.b32 	%r405, %r496, 8;
	add.s32 	%r406, %r405, %r1;
	mul.wide.u32 	%rd40, %r406, 4;
	add.s64 	%rd41, %rd2, %rd40;
	atom.global.add.u32 	%r407, [%rd41], %r157;
$L__BB4_111:
	setp.gt.u32 	%p67, %r1, 127;
	@%p67 bra 	$L__BB4_152;
	setp.lt.u32 	%p68, %r4, 7;
	mov.b32 	%r500, 0;
	@%p68 bra 	$L__BB4_131;
	mov.b32 	%r498, 0;
$L__BB4_114:
	.pragma "nounroll";
	shl.b32 	%r410, %r498, 10;
	add.s32 	%r159, %r11, %r410;
	ld.shared.u32 	%r160, [%r159+512];
	setp.eq.s32 	%p69, %r160, 0;
	shl.b32 	%r411, %r498, 8;
	add.s32 	%r412, %r411, %r1;
	mul.wide.u32 	%rd42, %r412, 4;
	add.s64 	%rd4, %rd2, %rd42;
	@%p69 bra 	$L__BB4_116;
	atom.global.add.u32 	%r413, [%rd4+512], %r160;
$L__BB4_116:
	ld.shared.u32 	%r161, [%r159+1536];
	setp.eq.s32 	%p70, %r161, 0;
	@%p70 bra 	$L__BB4_118;
	atom.global.add.u32 	%r414, [%rd4+1536], %r161;
$L__BB4_118:
	ld.shared.u32 	%r162, [%r159+2560];
	setp.eq.s32 	%p71, %r162, 0;
	@%p71 bra 	$L__BB4_120;
	atom.global.add.u32 	%r415, [%rd4+2560], %r162;
$L__BB4_120:
	ld.shared.u32 	%r163, [%r159+3584];
	setp.eq.s32 	%p72, %r163, 0;
	@%p72 bra 	$L__BB4_122;
	atom.global.add.u32 	%r416, [%rd4+3584], %r163;
$L__BB4_122:
	ld.shared.u32 	%r164, [%r159+4608];
	setp.eq.s32 	%p73, %r164, 0;
	@%p73 bra 	$L__BB4_124;
	atom.global.add.u32 	%r417, [%rd4+4608], %r164;
$L__BB4_124:
	ld.shared.u32 	%r165, [%r159+5632];
	setp.eq.s32 	%p74, %r165, 0;
	@%p74 bra 	$L__BB4_126;
	atom.global.add.u32 	%r418, [%rd4+5632], %r165;
$L__BB4_126:
	ld.shared.u32 	%r166, [%r159+6656];
	setp.eq.s32 	%p75, %r166, 0;
	@%p75 bra 	$L__BB4_128;
	atom.global.add.u32 	%r419, [%rd4+6656], %r166;
$L__BB4_128:
	ld.shared.u32 	%r167, [%r159+7680];
	setp.eq.s32 	%p76, %r167, 0;
	@%p76 bra 	$L__BB4_130;
	atom.global.add.u32 	%r420, [%rd4+7680], %r167;
$L__BB4_130:
	add.s32 	%r498, %r498, 8;
	setp.ne.s32 	%p77, %r498, %r20;
	mov.u32 	%r500, %r20;
	@%p77 bra 	$L__BB4_114;
$L__BB4_131:
	setp.eq.s32 	%p78, %r7, 0;
	@%p78 bra 	$L__BB4_152;
	setp.lt.u32 	%p79, %r8, 3;
	@%p79 bra 	$L__BB4_142;
	shl.b32 	%r421, %r500, 10;
	add.s32 	%r170, %r11, %r421;
	ld.shared.u32 	%r171, [%r170+512];
	setp.eq.s32 	%p80, %r171, 0;
	@%p80 bra 	$L__BB4_135;
	shl.b32 	%r422, %r500, 8;
	add.s32 	%r423, %r422, %r1;
	mul.wide.u32 	%rd43, %r423, 4;
	add.s64 	%rd44, %rd2, %rd43;
	atom.global.add.u32 	%r424, [%rd44+512], %r171;
$L__BB4_135:
	ld.shared.u32 	%r172, [%r170+1536];
	setp.eq.s32 	%p81, %r172, 0;
	@%p81 bra 	$L__BB4_137;
	shl.b32 	%r425, %r500, 8;
	add.s32 	%r426, %r425, %r1;
	add.s32 	%r427, %r426, 256;
	mul.wide.u32 	%rd45, %r427, 4;
	add.s64 	%rd46, %rd2, %rd45;
	atom.global.add.u32 	%r428, [%rd46+512], %r172;
$L__BB4_137:
	ld.shared.u32 	%r173, [%r170+2560];
	setp.eq.s32 	%p82, %r173, 0;
	@%p82 bra 	$L__BB4_139;
	shl.b32 	%r429, %r500, 8;
	add.s32 	%r430, %r429, %r1;
	add.s32 	%r431, %r430, 512;
	mul.wide.u32 	%rd47, %r431, 4;
	add.s64 	%rd48, %rd2, %rd47;
	atom.global.add.u32 	%r432, [%rd48+512], %r173;
$L__BB4_139:
	ld.shared.u32 	%r174, [%r170+3584];
	setp.eq.s32 	%p83, %r174, 0;
	@%p83 bra 	$L__BB4_141;
	shl.b32 	%r433, %r500, 8;
	add.s32 	%r434, %r433, %r1;
	add.s32 	%r435, %r434, 768;
	mul.wide.u32 	%rd49, %r435, 4;
	add.s64 	%rd50, %rd2, %rd49;
	atom.global.add.u32 	%r436, [%rd50+512], %r174;
$L__BB4_141:
	add.s32 	%r500, %r500, 4;
$L__BB4_142:
	setp.eq.s32 	%p84, %r9, 0;
	@%p84 bra 	$L__BB4_152;
	setp.eq.s32 	%p85, %r10, 0;
	@%p85 bra 	$L__BB4_149;
	shl.b32 	%r437, %r500, 10;
	add.s32 	%r177, %r11, %r437;
	ld.shared.u32 	%r178, [%r177+512];
	setp.eq.s32 	%p86, %r178, 0;
	@%p86 bra 	$L__BB4_146;
	shl.b32 	%r438, %r500, 8;
	add.s32 	%r439, %r438, %r1;
	mul.wide.u32 	%rd51, %r439, 4;
	add.s64 	%rd52, %rd2, %rd51;
	atom.global.add.u32 	%r440, [%rd52+512], %r178;
$L__BB4_146:
	ld.shared.u32 	%r179, [%r177+1536];
	setp.eq.s32 	%p87, %r179, 0;
	@%p87 bra 	$L__BB4_148;
	shl.b32 	%r441, %r500, 8;
	add.s32 	%r442, %r441, %r1;
	add.s32 	%r443, %r442, 256;
	mul.wide.u32 	%rd53, %r443, 4;
	add.s64 	%rd54, %rd2, %rd53;
	atom.global.add.u32 	%r444, [%rd54+512], %r179;
$L__BB4_148:
	add.s32 	%r500, %r500, 2;
$L__BB4_149:
	setp.eq.s32 	%p88, %r21, 0;
	@%p88 bra 	$L__BB4_152;
	shl.b32 	%r445, %r500, 10;
	add.s32 	%r446, %r11, %r445;
	ld.shared.u32 	%r182, [%r446+512];
	setp.eq.s32 	%p89, %r182, 0;
	@%p89 bra 	$L__BB4_152;
	shl.b32 	%r447, %r500, 8;
	add.s32 	%r448, %r447, %r1;
	mul.wide.u32 	%rd55, %r448, 4;
	add.s64 	%rd56, %rd2, %rd55;
	atom.global.add.u32 	%r449, [%rd56+512], %r182;
$L__BB4_152:
	bar.sync 	0;
	add.s32 	%r450, %r450, 1;
	setp.ne.s32 	%p90, %r450, %r24;
	@%p90 bra 	$L__BB4_2;
$L__BB4_153:
	ret;

}
	// .globl	_ZN3cub18CUB_300001_SM_10006detail10radix_sort33DeviceRadixSortExclusiveSumKernelINS1_5radix10policy_hubIiNS0_8NullTypeEjE10Policy1000EjEEvPT0_
.visible .entry _ZN3cub18CUB_300001_SM_10006detail10radix_sort33DeviceRadixSortExclusiveSumKernelINS1_5radix10policy_hubIiNS0_8NullTypeEjE10Policy1000EjEEvPT0_(
	.param .u64 .ptr .align 1 _ZN3cub18CUB_300001_SM_10006detail10radix_sort33DeviceRadixSortExclusiveSumKernelINS1_5radix10policy_hubIiNS0_8NullTypeEjE10Policy1000EjEEvPT0__param_0
)
{
	.reg .pred 	%p<4>;
	.reg .b32 	%r<77>;
	.reg .b64 	%rd<5>;
	// demoted variable
	.shared .align 16 .b8 _ZZN3cub18CUB_300001_SM_10006detail10radix_sort33DeviceRadixSortExclusiveSumKernelINS1_5radix10policy_hubIiNS0_8NullTypeEjE10Policy1000EjEEvPT0_E12temp_storage[1184];
	ld.param.u64 	%rd2, [_ZN3cub18CUB_300001_SM_10006detail10radix_sort33DeviceRadixSortExclusiveSumKernelINS1_5radix10policy_hubIiNS0_8NullTypeEjE10Policy1000EjEEvPT0__param_0];
	cvta.to.global.u64 	%rd3, %rd2;
	mov.u32 	%r6, %ctaid.x;
	shl.b32 	%r7, %r6, 8;
	mov.u32 	%r1, %tid.x;
	setp.gt.u32 	%p1, %r1, 255;
	add.s32 	%r8, %r7, %r1;
	mul.wide.s32 	%rd4, %r8, 4;
	add.s64 	%rd1, %rd3, %rd4;
	@%p1 bra 	$L__BB5_2;
	ld.global.u32 	%r76, [%rd1];
$L__BB5_2:
	shr.u32 	%r9, %r1, 3;
	add.s32 	%r10, %r9, %r1;
	shl.b32 	%r11, %r10, 2;
	mov.u32 	%r12, _ZZN3cub18CUB_300001_SM_10006detail10radix_sort33DeviceRadixSortExclusiveSumKernelINS1_5radix10policy_hubIiNS0_8NullTypeEjE10Policy1000EjEEvPT0_E12temp_storage;
	add.s32 	%r13, %r12, %r11;
	add.s32 	%r4, %r13, 16;
	st.shared.u32 	[%r13+16], %r76;
	bar.sync 	0;
	setp.gt.u32 	%p2, %r1, 31;
	@%p2 bra 	$L__BB5_4;
	mad.lo.s32 	%r45, %r1, 36, %r12;
	ld.shared.u32 	%r46, [%r45+16];
	ld.shared.u32 	%r47, [%r45+20];
	ld.shared.u32 	%r48, [%r45+24];
	ld.shared.u32 	%r49, [%r45+28];
	ld.shared.u32 	%r50, [%r45+32];
	ld.shared.u32 	%r51, [%r45+36];
	ld.shared.u32 	%r52, [%r45+40];
	ld.shared.u32 	%r53, [%r45+44];
	add.s32 	%r54, %r47, %r46;
	add.s32 	%r55, %r54, %r48;
	add.s32 	%r56, %r55, %r49;
	add.s32 	%r57, %r56, %r50;
	add.s32 	%r58, %r57, %r51;
	add.s32 	%r59, %r58, %r52;
	add.s32 	%r18, %r59, %r53;
	mov.b32 	%r16, 1;
	mov.b32 	%r41, 0;
	mov.b32 	%r43, -1;
	// begin inline asm
	{  .reg .u32 r0;  .reg .pred p;  shfl.sync.up.b32 r0|p, %r18, %r16, %r41, %r43;  @p add.u32 r0, r0, %r18;  mov.u32 %r14, r0;}
	// end inline asm
	mov.b32 	%r22, 2;
	// begin inline asm
	{  .reg .u32 r0;  .reg .pred p;  shfl.sync.up.b32 r0|p, %r14, %r22, %r41, %r43;  @p add.u32 r0, r0, %r14;  mov.u32 %r20, r0;}
	// end inline asm
	mov.b32 	%r28, 4;
	// begin inline asm
	{  .reg .u32 r0;  .reg .pred p;  shfl.sync.up.b32 r0|p, %r20, %r28, %r41, %r43;  @p add.u32 r0, r0, %r20;  mov.u32 %r26, r0;}
	// end inline asm
	mov.b32 	%r34, 8;
	// begin inline asm
	{  .reg .u32 r0;  .reg .pred p;  shfl.sync.up.b32 r0|p, %r26, %r34, %r41, %r43;  @p add.u32 r0, r0, %r26;  mov.u32 %r32, r0;}
	// end inline asm
	mov.b32 	%r40, 16;
	// begin inline asm
	{  .reg .u32 r0;  .reg .pred p;  shfl.sync.up.b32 r0|p, %r32, %r40, %r41, %r43;  @p add.u32 r0, r0, %r32;  mov.u32 %r38, r0;}
	// end inline asm
	sub.s32 	%r60, %r38, %r18;
	ld.shared.u32 	%r61, [%r45+16];
	ld.shared.u32 	%r62, [%r45+20];
	ld.shared.u32 	%r63, [%r45+24];
	ld.shared.u32 	%r64, [%r45+28];
	ld.shared.u32 	%r65, [%r45+32];
	ld.shared.u32 	%r66, [%r45+36];
	ld.shared.u32 	%r67, [%r45+40];
	add.s32 	%r68, %r61, %r60;
	add.s32 	%r69, %r62, %r68;
	add.s32 	%r70, %r63, %r69;
	add.s32 	%r71, %r64, %r70;
	add.s32 	%r72, %r65, %r71;
	add.s32 	%r73, %r66, %r72;
	add.s32 	%r74, %r67, %r73;
	st.shared.u32 	[%r45+16], %r60;
	st.shared.u32 	[%r45+20], %r68;
	st.shared.u32 	[%r45+24], %r69;
	st.shared.u32 	[%r45+28], %r70;
	st.shared.u32 	[%r45+32], %r71;
	st.shared.u32 	[%r45+36], %r72;
	st.shared.u32 	[%r45+40], %r73;
	st.shared.u32 	[%r45+44], %r74;
$L__BB5_4:
	setp.gt.u32 	%p3, %r1, 255;
	bar.sync 	0;
	@%p3 bra 	$L__BB5_6;
	ld.shared.u32 	%r75, [%r4];
	st.global.u32 	[%rd1], %r75;
$L__BB5_6:
	ret;

}
	// .globl	_ZN3cub18CUB_300001_SM_10006detail10radix_sort29DeviceRadixSortOnesweepKernelINS1_5radix10policy_hubIiNS0_8NullTypeEjE10Policy1000ELNS0_9SortOrderE0EiS6_jiiNS1_21identity_decomposer_tEEEvPT5_SC_PT3_PKSD_PT1_PKSH_PT2_PKSL_T4_iiT6_
.visible .entry _ZN3cub18CUB_300001_SM_10006detail10radix_sort29DeviceRadixSortOnesweepKernelINS1_5radix10policy_hubIiNS0_8NullTypeEjE10Policy1000ELNS0_9SortOrderE0EiS6_jiiNS1_21identity_decomposer_tEEEvPT5_SC_PT3_PKSD_PT1_PKSH_PT2_PKSL_T4_iiT6_(
	.param .u64 .ptr .align 1 _ZN3cub18CUB_300001_SM_10006detail10radix_sort29DeviceRadixSortOnesweepKernelINS1_5radix10policy_hubIiNS0_8NullTypeEjE10Policy1000ELNS0_9SortOrderE0EiS6_jiiNS1_21identity_decomposer_tEEEvPT5_SC_PT3_PKSD_PT1_PKSH_PT2_PKSL_T4_iiT6__param_0,
	.param .u64 .ptr .align 1 _ZN3cub18CUB_300001_SM_10006detail10radix_sort29DeviceRadixSortOnesweepKernelINS1_5radix10policy_hubIiNS0_8NullTypeEjE10Policy1000ELNS0_9SortOrderE0EiS6_jiiNS1_21identity_decomposer_tEEEvPT5_SC_PT3_PKSD_PT1_PKSH_PT2_PKSL_T4_iiT6__param_1,
	.param .u64 .ptr .align 1 _ZN3cub18CUB_300001_SM_10006detail10radix_sort29DeviceRadixSortOnesweepKernelINS1_5radix10policy_hubIiNS0_8NullTypeEjE10Policy1000ELNS0_9SortOrderE0EiS6_jiiNS1_21identity_decomposer_tEEEvPT5_SC_PT3_PKSD_PT1_PKSH_PT2_PKSL_T4_iiT6__param_2,
	.param .u64 .ptr .align 1 _ZN3cub18CUB_300001_SM_10006detail10radix_sort29DeviceRadixSortOnesweepKernelINS1_5radix10policy_hubIiNS0_8NullTypeEjE10Policy1000ELNS0_9SortOrderE0EiS6_jiiNS1_21identity_decomposer_tEEEvPT5_SC_PT3_PKSD_PT1_PKSH_PT2_PKSL_T4_iiT6__param_3,
	.param .u64 .ptr .align 1 _ZN3cub18CUB_300001_SM_10006detail10radix_sort29DeviceRadixSortOnesweepKernelINS1_5radix10policy_hubIiNS0_8NullTypeEjE10Policy1000ELNS0_9SortOrderE0EiS6_jiiNS1_21identity_decomposer_tEEEvPT5_SC_PT3_PKSD_PT1_PKSH_PT2_PKSL_T4_iiT6__param_4,
	.param .u64 .ptr .align 1 _ZN3cub18CUB_300001_SM_10006detail10radix_sort29DeviceRadixSortOnesweepKernelINS1_5radix10policy_hubIiNS0_8NullTypeEjE10Policy1000ELNS0_9SortOrderE0EiS6_jiiNS1_21identity_decomposer_tEEEvPT5_SC_PT3_PKSD_PT1_PKSH_PT2_PKSL_T4_iiT6__param_5,
	.param .u64 .ptr .align 1 _ZN3cub18CUB_300001_SM_10006detail10radix_sort29DeviceRadixSortOnesweepKernelINS1_5radix10policy_hubIiNS0_8NullTypeEjE10Policy1000ELNS0_9SortOrderE0EiS6_jiiNS1_21identity_decomposer_tEEEvPT5_SC_PT3_PKSD_PT1_PKSH_PT2_PKSL_T4_iiT6__param_6,
	.param .u64 .ptr .align 1 _ZN3cub18CUB_300001_SM_10006detail10radix_sort29DeviceRadixSortOnesweepKernelINS1_5radix10policy_hubIiNS0_8NullTypeEjE10Policy1000ELNS0_9SortOrderE0EiS6_jiiNS1_21identity_decomposer_tEEEvPT5_SC_PT3_PKSD_PT1_PKSH_PT2_PKSL_T4_iiT6__param_7,
	.param .u32 _ZN3cub18CUB_300001_SM_10006detail10radix_sort29DeviceRadixSortOnesweepKernelINS1_5radix10policy_hubIiNS0_8NullTypeEjE10Policy1000ELNS0_9SortOrderE0EiS6_jiiNS1_21identity_decomposer_tEEEvPT5_SC_PT3_PKSD_PT1_PKSH_PT2_PKSL_T4_iiT6__param_8,
	.param .u32 _ZN3cub18CUB_300001_SM_10006detail10radix_sort29DeviceRadixSortOnesweepKernelINS1_5radix10policy_hubIiNS0_8NullTypeEjE10Policy1000ELNS0_9SortOrderE0EiS6_jiiNS1_21identity_decomposer_tEEEvPT5_SC_PT3_PKSD_PT1_PKSH_PT2_PKSL_T4_iiT6__param_9,
	.param .u32 _ZN3cub18CUB_300001_SM_10006detail10radix_sort29DeviceRadixSortOnesweepKernelINS1_5radix10policy_hubIiNS0_8NullTypeEjE10Policy1000ELNS0_9SortOrderE0EiS6_jiiNS1_21identity_decomposer_tEEEvPT5_SC_PT3_PKSD_PT1_PKSH_PT2_PKSL_T4_iiT6__param_10,
	.param .align 1 .b8 _ZN3cub18CUB_300001_SM_10006detail10radix_sort29DeviceRadixSortOnesweepKernelINS1_5radix10policy_hubIiNS0_8NullTypeEjE10Policy1000ELNS0_9SortOrderE0EiS6_jiiNS1_21identity_decomposer_tEEEvPT5_SC_PT3_PKSD_PT1_PKSH_PT2_PKSL_T4_iiT6__param_11[1]
)
.maxntid 384
{
	.reg .pred 	%p<147>;
	.reg .b32 	%r<1995>;
	.reg .b64 	%rd<140>;
	// demoted variable
	.shared .align 16 .b8 _ZZN3cub18CUB_300001_SM_10006detail10radix_sort29DeviceRadixSortOnesweepKernelINS1_5radix10policy_hubIiNS0_8NullTypeEjE10Policy1000ELNS0_9SortOrderE0EiS6_jiiNS1_21identity_decomposer_tEEEvPT5_SC_PT3_PKSD_PT1_PKSH_PT2_PKSL_T4_iiT6_E1s[31744];
	ld.param.u64 	%rd13, [_ZN3cub18CUB_300001_SM_10006detail10radix_sort29DeviceRadixSortOnesweepKernelINS1_5radix10policy_hubIiNS0_8NullTypeEjE10Policy1000ELNS0_9SortOrderE0EiS6_jiiNS1_21identity_decomposer_tEEEvPT5_SC_PT3_PKSD_PT1_PKSH_PT2_PKSL_T4_iiT6__param_1];
	ld.param.u64 	%rd16, [_ZN3cub18CUB_300001_SM_10006detail10radix_sort29DeviceRadixSortOnesweepKernelINS1_5radix10policy_hubIiNS0_8NullTypeEjE10Policy1000ELNS0_9SortOrderE0EiS6_jiiNS1_21identity_decomposer_tEEEvPT5_SC_PT3_PKSD_PT1_PKSH_PT2_PKSL_T4_iiT6__param_4];
	ld.param.u64 	%rd17, [_ZN3cub18CUB_300001_SM_10006detail10radix_sort29DeviceRadixSortOnesweepKernelINS1_5radix10policy_hubIiNS0_8NullTypeEjE10Policy1000ELNS0_9SortOrderE0EiS6_jiiNS1_21identity_decomposer_tEEEvPT5_SC_PT3_PKSD_PT1_PKSH_PT2_PKSL_T4_iiT6__param_5];
	ld.param.u32 	%r328, [_ZN3cub18CUB_300001_SM_10006detail10radix_sort29DeviceRadixSortOnesweepKernelINS1_5radix10policy_hubIiNS0_8NullTypeEjE10Policy1000ELNS0_9SortOrderE0EiS6_jiiNS1_21identity_decomposer_tEEEvPT5_SC_PT3_PKSD_PT1_PKSH_PT2_PKSL_T4_iiT6__param_9];
	cvta.to.global.u64 	%rd1, %rd16;
	cvta.to.global.u64 	%rd2, %rd17;
	mov.u32 	%r1, %tid.x;
	// begin inline asm
	mov.u32 %r330, %laneid;
	// end inline asm
	setp.ne.s32 	%p1, %r1, 0;
	@%p1 bra 	$L__BB6_2;
	cvta.to.global.u64 	%rd18, %rd13;
	atom.global.add.u32 	%r331, [%rd18], 1;
	st.shared.u32 	[_ZZN3cub18CUB_300001_SM_10006detail10radix_sort29DeviceRadixSortOnesweepKernelINS1_5radix10policy_hubIiNS0_8NullTypeEjE10Policy1000ELNS0_9SortOrderE0EiS6_jiiNS1_21identity_decomposer_tEEEvPT5_SC_PT3_PKSD_PT1_PKSH_PT2_PKSL_T4_iiT6_E1s+30720], %r331;
$L__BB6_2:
	ld.param.u32 	%r1888, [_ZN3cub18CUB_300001_SM_10006detail10radix_sort29DeviceRadixSortOnesweepKernelINS1_5radix10policy_hubIiNS0_8NullTypeEjE10Policy1000ELNS0_9SortOrderE0EiS6_jiiNS1_21identity_decomposer_tEEEvPT5_SC_PT3_PKSD_PT1_PKSH_PT2_PKSL_T4_iiT6__param_8];
	bar.sync 	0;
	ld.shared.u32 	%r3, [_ZZN3cub18CUB_300001_SM_10006detail10radix_sort29DeviceRadixSortOnesweepKernelINS1_5radix10policy_hubIiNS0_8NullTypeEjE10Policy1000ELNS0_9SortOrderE0EiS6_jiiNS1_21identity_decomposer_tEEEvPT5_SC_PT3_PKSD_PT1_PKSH_PT2_PKSL_T4_iiT6_E1s+30720];
	mul.lo.s32 	%r4, %r3, 7680;
	add.s32 	%r332, %r4, 7680;
	setp.gt.s32 	%p2, %r332, %r1888;
	@%p2 bra 	$L__BB6_4;
	and.b32  	%r333, %r1, 31;
	and.b32  	%r334, %r1, 992;
	mul.lo.s32 	%r335, %r334, 20;
	or.b32  	%r336, %r335, %r333;
	cvt.u64.u32 	%rd19, %r4;
	cvt.u64.u32 	%rd20, %r336;
	add.s64 	%rd21, %rd20, %rd19;
	shl.b64 	%rd22, %rd21, 2;
	add.s64 	%rd23, %rd2, %rd22;
	ld.global.u32 	%r1916, [%rd23];
	ld.global.u32 	%r1917, [%rd23+128];
	ld.global.u32 	%r1918, [%rd23+256];
	ld.global.u32 	%r1919, [%rd23+384];
	ld.global.u32 	%r1920, [%rd23+512];
	ld.global.u32 	%r1921, [%rd23+640];
	ld.global.u32 	%r1922, [%rd23+768];
	ld.global.u32 	%r1923, [%rd23+896];
	ld.global.u32 	%r1924, [%rd23+1024];
	ld.global.u32 	%r1925, [%rd23+1152];
	ld.global.u32 	%r1926, [%rd23+1280];
	ld.global.u32 	%r1927, [%rd23+1408];
	ld.global.u32 	%r1928, [%rd23+1536];
	ld.global.u32 	%r1929, [%rd23+1664];
	ld.global.u32 	%r1930, [%rd23+1792];
	ld.global.u32 	%r1931, [%rd23+1920];
	ld.global.u32 	%r1932, [%rd23+2048];
	ld.global.u32 	%r1933, [%rd23+2176];
	ld.global.u32 	%r1934, [%rd23+2304];
	ld.global.u32 	%r1935, [%rd23+2432];
	bra.uni 	$L__BB6_44;
$L__BB6_4:
	ld.param.u32 	%r1889, [_ZN3cub18CUB_300001_SM_10006detail10radix_sort29DeviceRadixSortOnesweepKernelINS1_5radix10policy_hubIiNS0_8NullTypeEjE10Policy1000ELNS0_9SortOrderE0EiS6_jiiNS1_21identity_decomposer_tEEEvPT5_SC_PT3_PKSD_PT1_PKSH_PT2_PKSL_T4_iiT6__param_8];
	cvt.u64.u32 	%rd24, %r4;
	sub.s32 	%r25, %r1889, %r4;
	and.b32  	%r338, %r1, 31;
	and.b32  	%r339, %r1, 992;
	mul.lo.s32 	%r340, %r339, 20;
	or.b32  	%r26, %r340, %r338;
	setp.ge.s32 	%p3, %r26, %r25;
	cvt.u64.u32 	%rd25, %r26;
	add.s64 	%rd26, %rd25, %rd24;
	shl.b64 	%rd27, %rd26, 2;
	add.s64 	%rd3, %rd2, %rd27;
	mov.b32 	%r1916, 2147483647;
	@%p3 bra 	$L__BB6_6;
	ld.global.u32 	%r1916, [%rd3];
$L__BB6_6:
	add.s32 	%r342, %r26, 32;
	setp.ge.s32 	%p4, %r342, %r25;
	mov.b32 	%r1917, 2147483647;
	@%p4 bra 	$L__BB6_8;
	ld.global.u32 	%r1917, [%rd3+128];
$L__BB6_8:
	add.s32 	%r344, %r26, 64;
	setp.ge.s32 	%p5, %r344, %r25;
	mov.b32 	%r1918, 2147483647;
	@%p5 bra 	$L__BB6_10;
	ld.global.u32 	%r1918, [%rd3+256];
$L__BB6_10:
	add.s32 	%r346, %r26, 96;
	setp.ge.s32 	%p6, %r346, %r25;
	mov.b32 	%r1919, 2147483647;
	@%p6 bra 	$L__BB6_12;
	ld.global.u32 	%r1919, [%rd3+384];
$L__BB6_12:
	add.s32 	%r348, %r26, 128;
	setp.ge.s32 	%p7, %r348, %r25;
	mov.b32 	%r1920, 2147483647;
	@%p7 bra 	$L__BB6_14;
	ld.global.u32 	%r1920, [%rd3+512];
$L__BB6_14:
	add.s32 	%r350, %r26, 160;
	setp.ge.s32 	%p8, %r350, %r25;
	mov.b32 	%r1921, 2147483647;
	@%p8 bra 	$L__BB6_16;
	ld.global.u32 	%r1921, [%rd3+640];
$L__BB6_16:
	add.s32 	%r352, %r26, 192;
	setp.ge.s32 	%p9, %r352, %r25;
	mov.b32 	%r1922, 2147483647;
	@%p9 bra 	$L__BB6_18;
	ld.global.u32 	%r1922, [%rd3+768];
$L__BB6_18:
	add.s32 	%r354, %r26, 224;
	setp.ge.s32 	%p10, %r354, %r25;
	mov.b32 	%r1923, 2147483647;
	@%p10 bra 	$L__BB6_20;
	ld.global.u32 	%r1923, [%rd3+896];
$L__BB6_20:
	add.s32 	%r356, %r26, 256;
	setp.ge.s32 	%p11, %r356, %r25;
	mov.b32 	%r1924, 2147483647;
	@%p11 bra 	$L__BB6_22;
	ld.global.u32 	%r1924, [%rd3+1024];
$L__BB6_22:
	add.s32 	%r358, %r26, 288;
	setp.ge.s32 	%p12, %r358, %r25;
	mov.b32 	%r1925, 2147483647;
	@%p12 bra 	$L__BB6_24;
	ld.global.u32 	%r1925, [%rd3+1152];
$L__BB6_24:
	add.s32 	%r360, %r26, 320;
	setp.ge.s32 	%p13, %r360, %r25;
	mov.b32 	%r1926, 2147483647;
	@%p13 bra 	$L__BB6_26;
	ld.global.u32 	%r1926, [%rd3+1280];
$L__BB6_26:
	add.s32 	%r362, %r26, 352;
	setp.ge.s32 	%p14, %r362, %r25;
	mov.b32 	%r1927, 2147483647;
	@%p14 bra 	$L__BB6_28;
	ld.global.u32 	%r1927, [%rd3+1408];
$L__BB6_28:
	add.s32 	%r364, %r26, 384;
	setp.ge.s32 	%p15, %r364, %r25;
	mov.b32 	%r1928, 2147483647;
	@%p15 bra 	$L__BB6_30;
	ld.global.u32 	%r1928, [%rd3+1536];
$L__BB6_30:
	add.s32 	%r366, %r26, 416;
	setp.ge.s32 	%p16, %r366, %r25;
	mov.b32 	%r1929, 2147483647;
	@%p16 bra 	$L__BB6_32;
	ld.global.u32 	%r1929, [%rd3+1664];
$L__BB6_32:
	add.s32 	%r368, %r26, 448;
	setp.ge.s32 	%p17, %r368, %r25;
	mov.b32 	%r1930, 2147483647;
	@%p17 bra 	$L__BB6_34;
	ld.global.u32 	%r1930, [%rd3+1792];
$L__BB6_34:
	add.s32 	%r370, %r26, 480;
	setp.ge.s32 	%p18, %r370, %r25;
	mov.b32 	%r1931, 2147483647;
	@%p18 bra 	$L__BB6_36;
	ld.global.u32 	%r1931, [%rd3+1920];
$L__BB6_36:
	add.s32 	%r372, %r26, 512;
	setp.ge.s32 	%p19, %r372, %r25;
	mov.b32 	%r1932, 2147483647;
	@%p19 bra 	$L__BB6_38;
	ld.global.u32 	%r1932, [%rd3+2048];
$L__BB6_38:
	add.s32 	%r374, %r26, 544;
	setp.ge.s32 	%p20, %r374, %r25;
	mov.b32 	%r1933, 2147483647;
	@%p20 bra 	$L__BB6_40;
	ld.global.u32 	%r1933, [%rd3+2176];
$L__BB6_40:
	add.s32 	%r376, %r26, 576;
	setp.ge.s32 	%p21, %r376, %r25;
	mov.b32 	%r1934, 2147483647;
	@%p21 bra 	$L__BB6_42;
	ld.global.u32 	%r1934, [%rd3+2304];
$L__BB6_42:
	add.s32 	%r378, %r26, 608;
	setp.ge.s32 	%p22, %r378, %r25;
	mov.b32 	%r1935, 2147483647;
	@%p22 bra 	$L__BB6_44;
	ld.global.u32 	%r1935, [%rd3+2432];
$L__BB6_44:
	ld.param.u32 	%r1896, [_ZN3cub18CUB_300001_SM_10006detail10radix_sort29DeviceRadixSortOnesweepKernelINS1_5radix10policy_hubIiNS0_8NullTypeEjE10Policy1000ELNS0_9SortOrderE0EiS6_jiiNS1_21identity_decomposer_tEEEvPT5_SC_PT3_PKSD_PT1_PKSH_PT2_PKSL_T4_iiT6__param_10];
	mov.b32 	%r379, -1;
	shl.b32 	%r380, %r379, %r1896;
	not.b32 	%r86, %r380;
	shr.u32 	%r87, %r1, 5;
	shl.b32 	%r381, %r87, 10;
	mov.u32 	%r382, _ZZN3cub18CUB_300001_SM_10006detail10radix_sort29DeviceRadixSortOnesweepKernelINS1_5radix10policy_hubIiNS0_8NullTypeEjE10Policy1000ELNS0_9SortOrderE0EiS6_jiiNS1_21identity_decomposer_tEEEvPT5_SC_PT3_PKSD_PT1_PKSH_PT2_PKSL_T4_iiT6_E1s;
	add.s32 	%r88, %r382, %r381;
	setp.gt.s32 	%p23, %r330, 255;
	@%p23 bra 	$L__BB6_57;
	max.s32 	%r383, %r330, 224;
	sub.s32 	%r384, %r383, %r330;
	add.s32 	%r385, %r384, 31;
	shr.u32 	%r386, %r385, 5;
	add.s32 	%r89, %r386, 1;
	and.b32  	%r90, %r89, 15;
	setp.lt.u32 	%p24, %r385, 480;
	mov.u32 	%r1939, %r330;
	@%p24 bra 	$L__BB6_48;
	and.b32  	%r387, %r89, 268435440;
	neg.s32 	%r1937, %r387;
	shl.b32 	%r389, %r330, 2;
	add.s32 	%r390, %r381, %r389;
	add.s32 	%r392, %r390, %r382;
	add.s32 	%r1936, %r392, 1024;
	mov.u32 	%r1939, %r330;
$L__BB6_47:
	.pragma "nounroll";
	mov.b32 	%r393, 0;
	st.shared.u32 	[%r1936+-1024], %r393;
	st.shared.u32 	[%r1936+-896], %r393;
	st.shared.u32 	[%r1936+-768], %r393;
	st.shared.u32 	[%r1936+-640], %r393;
	st.shared.u32 	[%r1936+-512], %r393;
	st.shared.u32 	[%r1936+-384], %r393;
	st.shared.u32 	[%r1936+-256], %r393;
	st.shared.u32 	[%r1936+-128], %r393;
	st.shared.u32 	[%r1936], %r393;
	st.shared.u32 	[%r1936+128], %r393;
	st.shared.u32 	[%r1936+256], %r393;
	st.shared.u32 	[%r1936+384], %r393;
	st.shared.u32 	[%r1936+512], %r393;
	st.shared.u32 	[%r1936+640], %r393;
	st.shared.u32 	[%r1936+768], %r393;
	st.shared.u32 	[%r1936+896], %r393;
	add.s32 	%r1939, %r1939, 512;
	add.s32 	%r1937, %r1937, 16;
	add.s32 	%r1936, %r1936, 2048;
	setp.ne.s32 	%p25, %r1937, 0;
	@%p25 bra 	$L__BB6_47;
$L__BB6_48:
	setp.eq.s32 	%p26, %r90, 0;
	@%p26 bra 	$L__BB6_57;
	and.b32  	%r100, %r89, 7;
	setp.lt.u32 	%p27, %r90, 8;
	@%p27 bra 	$L__BB6_51;
	shl.b32 	%r394, %r1939, 2;
	add.s32 	%r395, %r88, %r394;
	mov.b32 	%r396, 0;
	st.shared.u32 	[%r395], %r396;
	st.shared.u32 	[%r395+128], %r396;
	st.shared.u32 	[%r395+256], %r396;
	st.shared.u32 	[%r395+384], %r396;
	st.shared.u32 	[%r395+512], %r396;
	st.shared.u32 	[%r395+640], %r396;
	st.shared.u32 	[%r395+768], %r396;
	st.shared.u32 	[%r395+896], %r396;
	add.s32 	%r1939, %r1939, 256;
$L__BB6_51:
	setp.eq.s32 	%p28, %r100, 0;
	@%p28 bra 	$L__BB6_57;
	and.b32  	%r103, %r89, 3;
	setp.lt.u32 	%p29, %r100, 4;
	@%p29 bra 	$L__BB6_54;
	shl.b32 	%r397, %r1939, 2;
	add.s32 	%r398, %r88, %r397;
	mov.b32 	%r399, 0;
	st.shared.u32 	[%r398], %r399;
	st.shared.u32 	[%r398+128], %r399;
	st.shared.u32 	[%r398+256], %r399;
	st.shared.u32 	[%r398+384], %r399;
	add.s32 	%r1939, %r1939, 128;
$L__BB6_54:
	setp.eq.s32 	%p30, %r103, 0;
	@%p30 bra 	$L__BB6_57;
	shl.b32 	%r401, %r1939, 2;
	add.s32 	%r402, %r381, %r401;
	add.s32 	%r1943, %r382, %r402;
	neg.s32 	%r1942, %r103;
$L__BB6_56:
	.pragma "nounroll";
	mov.b32 	%r404, 0;
	st.shared.u32 	[%r1943], %r404;
	add.s32 	%r1943, %r1943, 128;
	add.s32 	%r1942, %r1942, 1;
	setp.ne.s32 	%p31, %r1942, 0;
	@%p31 bra 	$L__BB6_56;
$L__BB6_57:
	bar.warp.sync 	-1;
	xor.b32  	%r406, %r1916, -2147483648;
	shr.u32 	%r407, %r406, %r328;
	and.b32  	%r112, %r407, %r86;
	shl.b32 	%r408, %r112, 2;
	add.s32 	%r409, %r88, %r408;
	atom.shared.add.u32 	%r410, [%r409], 1;
	xor.b32  	%r411, %r1917, -2147483648;
	shr.u32 	%r412, %r411, %r328;
	and.b32  	%r413, %r412, %r86;
	shl.b32 	%r414, %r413, 2;
	add.s32 	%r415, %r88, %r414;
	atom.shared.add.u32 	%r416, [%r415], 1;
	xor.b32  	%r417, %r1918, -2147483648;
	shr.u32 	%r418, %r417, %r328;
	and.b32  	%r419, %r418, %r86;
	shl.b32 	%r420, %r419, 2;
	add.s32 	%r421, %r88, %r420;
	atom.shared.add.u32 	%r422, [%r421], 1;
	xor.b32  	%r423, %r1919, -2147483648;
	shr.u32 	%r424, %r423, %r328;
	and.b32  	%r425, %r424, %r86;
	shl.b32 	%r426, %r425, 2;
	add.s32 	%r427, %r88, %r426;
	atom.shared.add.u32 	%r428, [%r427], 1;
	xor.b32  	%r429, %r1920, -2147483648;
	shr.u32 	%r430, %r429, %r328;
	and.b32  	%r431, %r430, %r86;
	shl.b32 	%r432, %r431, 2;
	add.s32 	%r433, %r88, %r432;
	atom.shared.add.u32 	%r434, [%r433], 1;
	xor.b32  	%r435, %r1921, -2147483648;
	shr.u32 	%r436, %r435, %r328;
	and.b32  	%r437, %r436, %r86;
	shl.b32 	%r438, %r437, 2;
	add.s32 	%r439, %r88, %r438;
	atom.shared.add.u32 	%r440, [%r439], 1;
	xor.b32  	%r441, %r1922, -2147483648;
	shr.u32 	%r442, %r441, %r328;
	and.b32  	%r443, %r442, %r86;
	shl.b32 	%r444, %r443, 2;
	add.s32 	%r445, %r88, %r444;
	atom.shared.add.u32 	%r446, [%r445], 1;
	xor.b32  	%r447, %r1923, -2147483648;
	shr.u32 	%r448, %r447, %r328;
	and.b32  	%r449, %r448, %r86;
	shl.b32 	%r450, %r449, 2;
	add.s32 	%r451, %r88, %r450;
	atom.shared.add.u32 	%r452, [%r451], 1;
	xor.b32  	%r453, %r1924, -2147483648;
	shr.u32 	%r454, %r453, %r328;
	and.b32  	%r455, %r454, %r86;
	shl.b32 	%r456, %r455, 2;
	add.s32 	%r457, %r88, %r456;
	atom.shared.add.u32 	%r458, [%r457], 1;
	xor.b32  	%r459, %r1925, -2147483648;
	shr.u32 	%r460, %r459, %r328;
	and.b32  	%r461, %r460, %r86;
	shl.b32 	%r462, %r461, 2;
	add.s32 	%r463, %r88, %r462;
	atom.shared.add.u32 	%r464, [%r463], 1;
	xor.b32  	%r465, %r1926, -2147483648;
	shr.u32 	%r466, %r465, %r328;
	and.b32  	%r467, %r466, %r86;
	shl.b32 	%r468, %r467, 2;
	add.s32 	%r469, %r88, %r468;
	atom.shared.add.u32 	%r470, [%r469], 1;
	xor.b32  	%r471, %r1927, -2147483648;
	shr.u32 	%r472, %r471, %r328;
	and.b32  	%r473, %r472, %r86;
	shl.b32 	%r474, %r473, 2;
	add.s32 	%r475, %r88, %r474;
	atom.shared.add.u32 	%r476, [%r475], 1;
	xor.b32  	%r477, %r1928, -2147483648;
	shr.u32 	%r478, %r477, %r328;
	and.b32  	%r479, %r478, %r86;
	shl.b32 	%r480, %r479, 2;
	add.s32 	%r481, %r88, %r480;
	atom.shared.add.u32 	%r482, [%r481], 1;
	xor.b32  	%r483, %r1929, -2147483648;
	shr.u32 	%r484, %r483, %r328;
	and.b32  	%r485, %r484, %r86;
	shl.b32 	%r486, %r485, 2;
	add.s32 	%r487, %r88, %r486;
	atom.shared.add.u32 	%r488, [%r487], 1;
	xor.b32  	%r489, %r1930, -2147483648;
	shr.u32 	%r490, %r489, %r328;
	and.b32  	%r491, %r490, %r86;
	shl.b32 	%r492, %r491, 2;
	add.s32 	%r493, %r88, %r492;
	atom.shared.add.u32 	%r494, [%r493], 1;
	xor.b32  	%r495, %r1931, -2147483648;
	shr.u32 	%r496, %r495, %r328;
	and.b32  	%r497, %r496, %r86;
	shl.b32 	%r498, %r497, 2;
	add.s32 	%r499, %r88, %r498;
	atom.shared.add.u32 	%r500, [%r499], 1;
	xor.b32  	%r501, %r1932, -2147483648;
	shr.u32 	%r502, %r501, %r328;
	and.b32  	%r503, %r502, %r86;
	shl.b32 	%r504, %r503, 2;
	add.s32 	%r505, %r88, %r504;
	atom.shared.add.u32 	%r506, [%r505], 1;
	xor.b32  	%r507, %r1933, -2147483648;
	shr.u32 	%r508, %r507, %r328;
	and.b32  	%r509, %r508, %r86;
	shl.b32 	%r510, %r509, 2;
	add.s32 	%r511, %r88, %r510;
	atom.shared.add.u32 	%r512, [%r511], 1;
	xor.b32  	%r513, %r1934, -2147483648;
	shr.u32 	%r514, %r513, %r328;
	and.b32  	%r515, %r514, %r86;
	shl.b32 	%r516, %r515, 2;
	add.s32 	%r517, %r88, %r516;
	atom.shared.add.u32 	%r518, [%r517], 1;
	xor.b32  	%r1969, %r1935, -2147483648;
	shr.u32 	%r519, %r1969, %r328;
	and.b32  	%r520, %r519, %r86;
	shl.b32 	%r521, %r520, 2;
	add.s32 	%r522, %r88, %r521;
	atom.shared.add.u32 	%r523, [%r522], 1;
	bar.sync 	0;
	setp.gt.u32 	%p32, %r1, 255;
	shl.b32 	%r524, %r1, 2;
	add.s32 	%r114, %r382, %r524;
	mov.b32 	%r1944, 0;
	@%p32 bra 	$L__BB6_59;
	ld.shared.u32 	%r526, [%r114];
	mov.b32 	%r527, 0;
	st.shared.u32 	[%r114], %r527;
	ld.shared.u32 	%r528, [%r114+1024];
	st.shared.u32 	[%r114+1024], %r526;
	add.s32 	%r529, %r528, %r526;
	ld.shared.u32 	%r530, [%r114+2048];
	st.shared.u32 	[%r114+2048], %r529;
	add.s32 	%r531, %r530, %r529;
	ld.shared.u32 	%r532, [%r114+3072];
	st.shared.u32 	[%r114+3072], %r531;
	add.s32 	%r533, %r532, %r531;
	ld.shared.u32 	%r534, [%r114+4096];
	st.shared.u32 	[%r114+4096], %r533;
	add.s32 	%r535, %r534, %r533;
	ld.shared.u32 	%r536, [%r114+5120];
	st.shared.u32 	[%r114+5120], %r535;
	add.s32 	%r537, %r536, %r535;
	ld.shared.u32 	%r538, [%r114+6144];
	st.shared.u32 	[%r114+6144], %r537;
	add.s32 	%r539, %r538, %r537;
	ld.shared.u32 	%r540, [%r114+7168];
	st.shared.u32 	[%r114+7168], %r539;
	add.s32 	%r541, %r540, %r539;
	ld.shared.u32 	%r542, [%r114+8192];
	st.shared.u32 	[%r114+8192], %r541;
	add.s32 	%r543, %r542, %r541;
	ld.shared.u32 	%r544, [%r114+9216];
	st.shared.u32 	[%r114+9216], %r543;
	add.s32 	%r545, %r544, %r543;
	ld.shared.u32 	%r546, [%r114+10240];
	st.shared.u32 	[%r114+10240], %r545;
	add.s32 	%r547, %r546, %r545;
	ld.shared.u32 	%r548, [%r114+11264];
	st.shared.u32 	[%r114+11264], %r547;
	add.s32 	%r1944, %r548, %r547;
$L__BB6_59:
	ld.param.u64 	%rd131, [_ZN3cub18CUB_300001_SM_10006detail10radix_sort29DeviceRadixSortOnesweepKernelINS1_5radix10policy_hubIiNS0_8NullTypeEjE10Policy1000ELNS0_9SortOrderE0EiS6_jiiNS1_21identity_decomposer_tEEEvPT5_SC_PT3_PKSD_PT1_PKSH_PT2_PKSL_T4_iiT6__param_0];
	setp.gt.u32 	%p33, %r1, 255;
	shl.b32 	%r549, %r3, 8;
	add.s32 	%r550, %r549, %r1;
	cvta.to.global.u64 	%rd4, %rd131;
	mul.wide.s32 	%rd28, %r550, 4;
	add.s64 	%rd5, %rd4, %rd28;
	@%p33 bra 	$L__BB6_61;
	or.b32  	%r551, %r1944, 1073741824;
	st.volatile.global.u32 	[%rd5], %r551;
$L__BB6_61:
	ld.param.u64 	%rd138, [_ZN3cub18CUB_300001_SM_10006detail10radix_sort29DeviceRadixSortOnesweepKernelINS1_5radix10policy_hubIiNS0_8NullTypeEjE10Policy1000ELNS0_9SortOrderE0EiS6_jiiNS1_21identity_decomposer_tEEEvPT5_SC_PT3_PKSD_PT1_PKSH_PT2_PKSL_T4_iiT6__param_3];
	ld.param.u64 	%rd134, [_ZN3cub18CUB_300001_SM_10006detail10radix_sort29DeviceRadixSortOnesweepKernelINS1_5radix10policy_hubIiNS0_8NullTypeEjE10Policy1000ELNS0_9SortOrderE0EiS6_jiiNS1_21identity_decomposer_tEEEvPT5_SC_PT3_PKSD_PT1_PKSH_PT2_PKSL_T4_iiT6__param_2];
	xor.b32  	%r1954, %r1920, -2147483648;
	xor.b32  	%r1955, %r1921, -2147483648;
	xor.b32  	%r1956, %r1922, -2147483648;
	xor.b32  	%r1958, %r1924, -2147483648;
	xor.b32  	%r1959, %r1925, -2147483648;
	xor.b32  	%r1957, %r1923, -2147483648;
	xor.b32  	%r1960, %r1926, -2147483648;
	xor.b32  	%r1953, %r1919, -2147483648;
	xor.b32  	%r1950, %r1916, -2147483648;
	xor.b32  	%r1962, %r1928, -2147483648;
	xor.b32  	%r1961, %r1927, -2147483648;
	xor.b32  	%r1951, %r1917, -2147483648;
	xor.b32  	%r1964, %r1930, -2147483648;
	xor.b32  	%r1963, %r1929, -2147483648;
	xor.b32  	%r1965, %r1931, -2147483648;
	xor.b32  	%r1966, %r1932, -2147483648;
	xor.b32  	%r1952, %r1918, -2147483648;
	xor.b32  	%r1967, %r1933, -2147483648;
	xor.b32  	%r1968, %r1934, -2147483648;
	setp.lt.u32 	%p34, %r1, 256;
	setp.eq.s32 	%p35, %r1944, 7680;
	and.pred  	%p36, %p34, %p35;
	selp.u32 	%r552, 1, 0, %p36;
	{ 
	.reg .pred 	%p1; 
	.reg .pred 	%p2; 
	setp.ne.u32 	%p1, %r552, 0; 
	bar.red.or.pred 	%p2, 0, %p1; 
	selp.u32 	%r553, 1, 0, %p2; 
	}
	setp.eq.s32 	%p37, %r553, 0;
	cvta.to.global.u64 	%rd29, %rd134;
	mul.wide.u32 	%rd30, %r1, 4;
	add.s64 	%rd6, %rd29, %rd30;
	cvta.to.global.u64 	%rd31, %rd138;
	add.s64 	%rd7, %rd31, %rd30;
	@%p37 bra 	$L__BB6_115;
	setp.gt.u32 	%p38, %r1, 255;
	setp.gt.u32 	%p39, %r1, %r112;
	selp.b32 	%r136, 7680, 0, %p39;
	@%p38 bra 	$L__BB6_70;
	ld.global.u32 	%r554, [%rd7];
	sub.s32 	%r1948, %r554, %r136;
	st.shared.u32 	[%r114+30720], %r1948;
	setp.lt.s32 	%p40, %r3, 1;
	mov.u32 	%r1949, %r1944;
	@%p40 bra 	$L__BB6_69;
	mov.b32 	%r1946, -1;
	mov.u32 	%r1945, %r3;
	mov.u32 	%r1949, %r1944;
$L__BB6_65:
	add.s32 	%r141, %r1945, -1;
	shl.b32 	%r556, %r141, 8;
	add.s32 	%r557, %r556, %r1;
	mul.wide.s32 	%rd32, %r557, 4;
	add.s64 	%rd8, %rd4, %rd32;
$L__BB6_66:
	membar.cta;
	ld.volatile.global.u32 	%r142, [%rd8];
	setp.eq.s32 	%p41, %r142, 0;
	@%p41 bra 	$L__BB6_66;
	and.b32  	%r558, %r142, 1073741823;
	add.s32 	%r1949, %r558, %r1949;
	setp.gt.s32 	%p42, %r142, -1;
	vote.sync.ballot.b32 	%r1946, %p42, %r1946;
	setp.gt.u32 	%p44, %r1945, 1;
	and.pred  	%p45, %p42, %p44;
	mov.u32 	%r1945, %r141;
	@%p45 bra 	$L__BB6_65;
	ld.shared.u32 	%r1948, [%r114+30720];
$L__BB6_69:
	or.b32  	%r559, %r1949, -2147483648;
	st.volatile.global.u32 	[%rd5], %r559;
	sub.s32 	%r560, %r1949, %r1944;
	add.s32 	%r561, %r560, %r1948;
	st.shared.u32 	[%r114+30720], %r561;
$L__BB6_70:
	ld.param.u32 	%r1890, [_ZN3cub18CUB_300001_SM_10006detail10radix_sort29DeviceRadixSortOnesweepKernelINS1_5radix10policy_hubIiNS0_8NullTypeEjE10Policy1000ELNS0_9SortOrderE0EiS6_jiiNS1_21identity_decomposer_tEEEvPT5_SC_PT3_PKSD_PT1_PKSH_PT2_PKSL_T4_iiT6__param_8];
	ld.param.u64 	%rd135, [_ZN3cub18CUB_300001_SM_10006detail10radix_sort29DeviceRadixSortOnesweepKernelINS1_5radix10policy_hubIiNS0_8NullTypeEjE10Policy1000ELNS0_9SortOrderE0EiS6_jiiNS1_21identity_decomposer_tEEEvPT5_SC_PT3_PKSD_PT1_PKSH_PT2_PKSL_T4_iiT6__param_2];
	setp.gt.u32 	%p46, %r1, 255;
	mad.lo.s32 	%r148, %r3, 7680, 7680;
	setp.lt.s32 	%p47, %r148, %r1890;
	setp.eq.s64 	%p48, %rd135, 0;
	or.pred  	%p49, %p48, %p47;
	or.pred  	%p50, %p46, %p49;
	@%p50 bra 	$L__BB6_72;
	ld.shared.u32 	%r562, [%r114+30720];
	add.s32 	%r563, %r136, %r1944;
	add.s32 	%r564, %r563, %r562;
	st.global.u32 	[%rd6], %r564;
$L__BB6_72:
	ld.param.u32 	%r1891, [_ZN3cub18CUB_300001_SM_10006detail10radix_sort29DeviceRadixSortOnesweepKernelINS1_5radix10policy_hubIiNS0_8NullTypeEjE10Policy1000ELNS0_9SortOrderE0EiS6_jiiNS1_21identity_decomposer_tEEEvPT5_SC_PT3_PKSD_PT1_PKSH_PT2_PKSL_T4_iiT6__param_8];
	setp.gt.s32 	%p51, %r148, %r1891;
	bar.sync 	0;
	shl.b32 	%r565, %r112, 2;
	mov.u32 	%r566, _ZZN3cub18CUB_300001_SM_10006detail10radix_sort29DeviceRadixSortOnesweepKernelINS1_5radix10policy_hubIiNS0_8NullTypeEjE10Policy1000ELNS0_9SortOrderE0EiS6_jiiNS1_21identity_decomposer_tEEEvPT5_SC_PT3_PKSD_PT1_PKSH_PT2_PKSL_T4_iiT6_E1s;
	add.s32 	%r567, %r566, %r565;
	ld.shared.u32 	%rd9, [%r567+30720];
	@%p51 bra 	$L__BB6_74;
	and.b32  	%r568, %r1, 31;
	and.b32  	%r569, %r1, 992;
	mul.lo.s32 	%r570, %r569, 20;
	or.b32  	%r571, %r570, %r568;
	cvt.u64.u32 	%rd33, %r571;
	add.s64 	%rd34, %rd33, %rd9;
	shl.b64 	%rd35, %rd34, 2;
	add.s64 	%rd36, %rd1, %rd35;
	st.global.u32 	[%rd36], %r1916;
	st.global.u32 	[%rd36+128], %r1917;
	st.global.u32 	[%rd36+256], %r1918;
	st.global.u32 	[%rd36+384], %r1919;
	st.global.u32 	[%rd36+512], %r1920;
	st.global.u32 	[%rd36+640], %r1921;
	st.global.u32 	[%rd36+768], %r1922;
	st.global.u32 	[%rd36+896], %r1923;
	st.global.u32 	[%rd36+1024], %r1924;
	st.global.u32 	[%rd36+1152], %r1925;
	st.global.u32 	[%rd36+1280], %r1926;
	st.global.u32 	[%rd36+1408], %r1927;
	st.global.u32 	[%rd36+1536], %r1928;
	st.global.u32 	[%rd36+1664], %r1929;
	st.global.u32 	[%rd36+1792], %r1930;
	st.global.u32 	[%rd36+1920], %r1931;
	st.global.u32 	[%rd36+2048], %r1932;
	st.global.u32 	[%rd36+2176], %r1933;
	st.global.u32 	[%rd36+2304], %r1934;
	st.global.u32 	[%rd36+2432], %r1935;
	bra.uni 	$L__BB6_114;
$L__BB6_74:
	ld.param.u32 	%r1892, [_ZN3cub18CUB_300001_SM_10006detail10radix_sort29DeviceRadixSortOnesweepKernelINS1_5radix10policy_hubIiNS0_8NullTypeEjE10Policy1000ELNS0_9SortOrderE0EiS6_jiiNS1_21identity_decomposer_tEEEvPT5_SC_PT3_PKSD_PT1_PKSH_PT2_PKSL_T4_iiT6__param_8];
	mad.lo.s32 	%r149, %r3, -7680, %r1892;
	and.b32  	%r572, %r1, 31;
	and.b32  	%r573, %r1, 992;
	mul.lo.s32 	%r574, %r573, 20;
	or.b32  	%r150, %r574, %r572;
	setp.ge.s32 	%p52, %r150, %r149;
	cvt.u64.u32 	%rd37, %r150;
	add.s64 	%rd38, %rd37, %rd9;
	shl.b64 	%rd39, %rd38, 2;
	add.s64 	%rd10, %rd1, %rd39;
	@%p52 bra 	$L__BB6_76;
	st.global.u32 	[%rd10], %r1916;
$L__BB6_76:
	add.s32 	%r575, %r150, 32;
	setp.ge.s32 	%p53, %r575, %r149;
	@%p53 bra 	$L__BB6_78;
	st.global.u32 	[%rd10+128], %r1917;
$L__BB6_78:
	add.s32 	%r576, %r150, 64;
	setp.ge.s32 	%p54, %r576, %r149;
	@%p54 bra 	$L__BB6_80;
	st.global.u32 	[%rd10+256], %r1918;
$L__BB6_80:
	add.s32 	%r577, %r150, 96;
	setp.ge.s32 	%p55, %r577, %r149;
	@%p55 bra 	$L__BB6_82;
	st.global.u32 	[%rd10+384], %r1919;
$L__BB6_82:
	add.s32 	%r578, %r150, 128;
	setp.ge.s32 	%p56, %r578, %r149;
	@%p56 bra 	$L__BB6_84;
	st.global.u32 	[%rd10+512], %r1920;
$L__BB6_84:
	add.s32 	%r579, %r150, 160;
	setp.ge.s32 	%p57, %r579, %r149;
	@%p57 bra 	$L__BB6_86;
	st.global.u32 	[%rd10+640], %r1921;
$L__BB6_86:
	add.s32 	%r580, %r150, 192;
	setp.ge.s32 	%p58, %r580, %r149;
	@%p58 bra 	$L__BB6_88;
	st.global.u32 	[%rd10+768], %r1922;
$L__BB6_88:
	add.s32 	%r581, %r150, 224;
	setp.ge.s32 	%p59, %r581, %r149;
	@%p59 bra 	$L__BB6_90;
	st.global.u32 	[%rd10+896], %r1923;
$L__BB6_90:
	add.s32 	%r582, %r150, 256;
	setp.ge.s32 	%p60, %r582, %r149;
	@%p60 bra 	$L__BB6_92;
	st.global.u32 	[%rd10+1024], %r1924;
$L__BB6_92:
	add.s32 	%r583, %r150, 288;
	setp.ge.s32 	%p61, %r583, %r149;
	@%p61 bra 	$L__BB6_94;
	st.global.u32 	[%rd10+1152], %r1925;
$L__BB6_94:
	add.s32 	%r584, %r150, 320;
	setp.ge.s32 	%p62, %r584, %r149;
	@%p62 bra 	$L__BB6_96;
	st.global.u32 	[%rd10+1280], %r1926;
$L__BB6_96:
	add.s32 	%r585, %r150, 352;
	setp.ge.s32 	%p63, %r585, %r149;
	@%p63 bra 	$L__BB6_98;
	st.global.u32 	[%rd10+1408], %r1927;
$L__BB6_98:
	add.s32 	%r586, %r150, 384;
	setp.ge.s32 	%p64, %r586, %r149;
	@%p64 bra 	$L__BB6_100;
	st.global.u32 	[%rd10+1536], %r1928;
$L__BB6_100:
	add.s32 	%r587, %r150, 416;
	setp.ge.s32 	%p65, %r587, %r149;
	@%p65 bra 	$L__BB6_102;
	st.global.u32 	[%rd10+1664], %r1929;
$L__BB6_102:
	add.s32 	%r588, %r150, 448;
	setp.ge.s32 	%p66, %r588, %r149;
	@%p66 bra 	$L__BB6_104;
	st.global.u32 	[%rd10+1792], %r1930;
$L__BB6_104:
	add.s32 	%r589, %r150, 480;
	setp.ge.s32 	%p67, %r589, %r149;
	@%p67 bra 	$L__BB6_106;
	st.global.u32 	[%rd10+1920], %r1931;
$L__BB6_106:
	add.s32 	%r590, %r150, 512;
	setp.ge.s32 	%p68, %r590, %r149;
	@%p68 bra 	$L__BB6_108;
	st.global.u32 	[%rd10+2048], %r1932;
$L__BB6_108:
	add.s32 	%r591, %r150, 544;
	setp.ge.s32 	%p69, %r591, %r149;
	@%p69 bra 	$L__BB6_110;
	st.global.u32 	[%rd10+2176], %r1933;
$L__BB6_110:
	add.s32 	%r592, %r150, 576;
	setp.ge.s32 	%p70, %r592, %r149;
	@%p70 bra 	$L__BB6_112;
	st.global.u32 	[%rd10+2304], %r1934;
$L__BB6_112:
	add.s32 	%r593, %r150, 608;
	setp.ge.s32 	%p71, %r593, %r149;
	@%p71 bra 	$L__BB6_114;
	st.global.u32 	[%rd10+2432], %r1935;
$L__BB6_114:
	// begin inline asm
	exit;
	// end inline asm
	mov.u32 	%r1950, %r1916;
	mov.u32 	%r1951, %r1917;
	mov.u32 	%r1952, %r1918;
	mov.u32 	%r1953, %r1919;
	mov.u32 	%r1954, %r1920;
	mov.u32 	%r1955, %r1921;
	mov.u32 	%r1956, %r1922;
	mov.u32 	%r1957, %r1923;
	mov.u32 	%r1958, %r1924;
	mov.u32 	%r1959, %r1925;
	mov.u32 	%r1960, %r1926;
	mov.u32 	%r1961, %r1927;
	mov.u32 	%r1962, %r1928;
	mov.u32 	%r1963, %r1929;
	mov.u32 	%r1964, %r1930;
	mov.u32 	%r1965, %r1931;
	mov.u32 	%r1966, %r1932;
	mov.u32 	%r1967, %r1933;
	mov.u32 	%r1968, %r1934;
	mov.u32 	%r1969, %r1935;
$L__BB6_115:
	mul.hi.u32 	%r594, %r1, 357913942;
	add.s32 	%r595, %r594, %r1;
	shl.b32 	%r596, %r595, 2;
	mov.u32 	%r597, _ZZN3cub18CUB_300001_SM_10006detail10radix_sort29DeviceRadixSortOnesweepKernelINS1_5radix10policy_hubIiNS0_8NullTypeEjE10Policy1000ELNS0_9SortOrderE0EiS6_jiiNS1_21identity_decomposer_tEEEvPT5_SC_PT3_PKSD_PT1_PKSH_PT2_PKSL_T4_iiT6_E1s;
	add.s32 	%r598, %r597, %r596;
	add.s32 	%r171, %r598, 13328;
	st.shared.u32 	[%r598+13328], %r1944;
	bar.sync 	0;
	setp.gt.u32 	%p72, %r1, 31;
	@%p72 bra 	$L__BB6_117;
	mad.lo.s32 	%r630, %r1, 52, %r597;
	ld.shared.u32 	%r631, [%r630+13328];
	ld.shared.u32 	%r632, [%r630+13332];
	ld.shared.u32 	%r633, [%r630+13336];
	ld.shared.u32 	%r634, [%r630+13340];
	ld.shared.u32 	%r635, [%r630+13344];
	ld.shared.u32 	%r636, [%r630+13348];
	ld.shared.u32 	%r637, [%r630+13352];
	ld.shared.u32 	%r638, [%r630+13356];
	ld.shared.u32 	%r639, [%r630+13360];
	ld.shared.u32 	%r640, [%r630+13364];
	ld.shared.u32 	%r641, [%r630+13368];
	ld.shared.u32 	%r642, [%r630+13372];
	add.s32 	%r643, %r632, %r631;
	add.s32 	%r644, %r643, %r633;
	add.s32 	%r645, %r644, %r634;
	add.s32 	%r646, %r645, %r635;
	add.s32 	%r647, %r646, %r636;
	add.s32 	%r648, %r647, %r637;
	add.s32 	%r649, %r648, %r638;
	add.s32 	%r650, %r649, %r639;
	add.s32 	%r651, %r650, %r640;
	add.s32 	%r652, %r651, %r641;
	add.s32 	%r603, %r652, %r642;
	mov.b32 	%r601, 1;
	mov.b32 	%r626, 0;
	mov.b32 	%r628, -1;
	// begin inline asm
	{  .reg .s32 r0;  .reg .pred p;  shfl.sync.up.b32 r0|p, %r603, %r601, %r626, %r628;  @p add.s32 r0, r0, %r603;  mov.s32 %r599, r0;}
	// end inline asm
	mov.b32 	%r607, 2;
	// begin inline asm
	{  .reg .s32 r0;  .reg .pred p;  shfl.sync.up.b32 r0|p, %r599, %r607, %r626, %r628;  @p add.s32 r0, r0, %r599;  mov.s32 %r605, r0;}
	// end inline asm
	mov.b32 	%r613, 4;
	// begin inline asm
	{  .reg .s32 r0;  .reg .pred p;  shfl.sync.up.b32 r0|p, %r605, %r613, %r626, %r628;  @p add.s32 r0, r0, %r605;  mov.s32 %r611, r0;}
	// end inline asm
	mov.b32 	%r619, 8;
	// begin inline asm
	{  .reg .s32 r0;  .reg .pred p;  shfl.sync.up.b32 r0|p, %r611, %r619, %r626, %r628;  @p add.s32 r0, r0, %r611;  mov.s32 %r617, r0;}
	// end inline asm
	mov.b32 	%r625, 16;
	// begin inline asm
	{  .reg .s32 r0;  .reg .pred p;  shfl.sync.up.b32 r0|p, %r617, %r625, %r626, %r628;  @p add.s32 r0, r0, %r617;  mov.s32 %r623, r0;}
	// end inline asm
	sub.s32 	%r653, %r623, %r603;
	add.s32 	%r654, %r631, %r653;
	add.s32 	%r655, %r632, %r654;
	add.s32 	%r656, %r633, %r655;
	add.s32 	%r657, %r634, %r656;
	add.s32 	%r658, %r635, %r657;
	add.s32 	%r659, %r636, %r658;
	add.s32 	%r660, %r637, %r659;
	add.s32 	%r661, %r638, %r660;
	add.s32 	%r662, %r639, %r661;
	add.s32 	%r663, %r640, %r662;
	add.s32 	%r664, %r641, %r663;
	st.shared.u32 	[%r630+13328], %r653;
	st.shared.u32 	[%r630+13332], %r654;
	st.shared.u32 	[%r630+13336], %r655;
	st.shared.u32 	[%r630+13340], %r656;
	st.shared.u32 	[%r630+13344], %r657;
	st.shared.u32 	[%r630+13348], %r658;
	st.shared.u32 	[%r630+13352], %r659;
	st.shared.u32 	[%r630+13356], %r660;
	st.shared.u32 	[%r630+13360], %r661;
	st.shared.u32 	[%r630+13364], %r662;
	st.shared.u32 	[%r630+13368], %r663;
	st.shared.u32 	[%r630+13372], %r664;
$L__BB6_117:
	setp.gt.u32 	%p73, %r1, 255;
	bar.sync 	0;
	ld.shared.u32 	%r172, [%r171];
	@%p73 bra 	$L__BB6_119;
	ld.shared.u32 	%r665, [%r114];
	add.s32 	%r666, %r665, %r172;
	st.shared.u32 	[%r114], %r666;
	ld.shared.u32 	%r667, [%r114+1024];
	add.s32 	%r668, %r667, %r172;
	st.shared.u32 	[%r114+1024], %r668;
	ld.shared.u32 	%r669, [%r114+2048];
	add.s32 	%r670, %r669, %r172;
	st.shared.u32 	[%r114+2048], %r670;
	ld.shared.u32 	%r671, [%r114+3072];
	add.s32 	%r672, %r671, %r172;
	st.shared.u32 	[%r114+3072], %r672;
	ld.shared.u32 	%r673, [%r114+4096];
	add.s32 	%r674, %r673, %r172;
	st.shared.u32 	[%r114+4096], %r674;
	ld.shared.u32 	%r675, [%r114+5120];
	add.s32 	%r676, %r675, %r172;
	st.shared.u32 	[%r114+5120], %r676;
	ld.shared.u32 	%r677, [%r114+6144];
	add.s32 	%r678, %r677, %r172;
	st.shared.u32 	[%r114+6144], %r678;
	ld.shared.u32 	%r679, [%r114+7168];
	add.s32 	%r680, %r679, %r172;
	st.shared.u32 	[%r114+7168], %r680;
	ld.shared.u32 	%r681, [%r114+8192];
	add.s32 	%r682, %r681, %r172;
	st.shared.u32 	[%r114+8192], %r682;
	ld.shared.u32 	%r683, [%r114+9216];
	add.s32 	%r684, %r683, %r172;
	st.shared.u32 	[%r114+9216], %r684;
	ld.shared.u32 	%r685, [%r114+10240];
	add.s32 	%r686, %r685, %r172;
	st.shared.u32 	[%r114+10240], %r686;
	ld.shared.u32 	%r687, [%r114+11264];
	add.s32 	%r688, %r687, %r172;
	st.shared.u32 	[%r114+11264], %r688;
$L__BB6_119:
	shl.b32 	%r715, %r1, 5;
	and.b32  	%r716, %r715, 31744;
	add.s32 	%r173, %r597, %r716;
	bar.sync 	0;
	// begin inline asm
	mov.u32 %r689, %lanemask_le;
	// end inline asm
	shr.u32 	%r718, %r1950, %r328;
	and.b32  	%r712, %r718, %r86;
	mov.b32 	%r692, 1;
	// begin inline asm
	{
    .reg .pred p;
    and.b32 %r690, %r712, %r692;    setp.ne.u32 p, %r690, 0;
    vote.ballot.sync.b32 %r690, p, 0xffffffff;
    @!p not.b32 %r690, %r690;
}

	// end inline asm
	mov.b32 	%r695, 2;
	// begin inline asm
	{
    .reg .pred p;
    and.b32 %r693, %r712, %r695;    setp.ne.u32 p, %r693, 0;
    vote.ballot.sync.b32 %r693, p, 0xffffffff;
    @!p not.b32 %r693, %r693;
}

	// end inline asm
	and.b32  	%r719, %r693, %r690;
	mov.b32 	%r698, 4;
	// begin inline asm
	{
    .reg .pred p;
    and.b32 %r696, %r712, %r698;    setp.ne.u32 p, %r696, 0;
    vote.ballot.sync.b32 %r696, p, 0xffffffff;
    @!p not.b32 %r696, %r696;
}

	// end inline asm
	and.b32  	%r720, %r696, %r719;
	mov.b32 	%r701, 8;
	// begin inline asm
	{
    .reg .pred p;
    and.b32 %r699, %r712, %r701;    setp.ne.u32 p, %r699, 0;
    vote.ballot.sync.b32 %r699, p, 0xffffffff;
    @!p not.b32 %r699, %r699;
}

	// end inline asm
	and.b32  	%r721, %r699, %r720;
	mov.b32 	%r704, 16;
	// begin inline asm
	{
    .reg .pred p;
    and.b32 %r702, %r712, %r704;    setp.ne.u32 p, %r702, 0;
    vote.ballot.sync.b32 %r702, p, 0xffffffff;
    @!p not.b32 %r702, %r702;
}

	// end inline asm
	and.b32  	%r722, %r702, %r721;
	mov.b32 	%r707, 32;
	// begin inline asm
	{
    .reg .pred p;
    and.b32 %r705, %r712, %r707;    setp.ne.u32 p, %r705, 0;
    vote.ballot.sync.b32 %r705, p, 0xffffffff;
    @!p not.b32 %r705, %r705;
}

	// end inline asm
	and.b32  	%r723, %r705, %r722;
	mov.b32 	%r710, 64;
	// begin inline asm
	{
    .reg .pred p;
    and.b32 %r708, %r712, %r710;    setp.ne.u32 p, %r708, 0;
    vote.ballot.sync.b32 %r708, p, 0xffffffff;
    @!p not.b32 %r708, %r708;
}

	// end inline asm
	and.b32  	%r724, %r708, %r723;
	mov.b32 	%r713, 128;
	// begin inline asm
	{
    .reg .pred p;
    and.b32 %r711, %r712, %r713;    setp.ne.u32 p, %r711, 0;
    vote.ballot.sync.b32 %r711, p, 0xffffffff;
    @!p not.b32 %r711, %r711;
}

	// end inline asm
	and.b32  	%r725, %r711, %r724;
	clz.b32 	%r726, %r725;
	sub.s32 	%r176, 31, %r726;
	and.b32  	%r727, %r689, %r725;
	popc.b32 	%r177, %r727;
	setp.ne.s32 	%p74, %r330, %r176;
	mov.b32 	%r1970, 0;
	@%p74 bra 	$L__BB6_121;
	shl.b32 	%r728, %r712, 2;
	add.s32 	%r729, %r173, %r728;
	atom.shared.add.u32 	%r1970, [%r729], %r177;
$L__BB6_121:
	shfl.sync.idx.b32	%r755|%p75, %r1970, %r176, 31, -1;
	add.s32 	%r180, %r177, %r755;
	shr.u32 	%r756, %r1951, %r328;
	and.b32  	%r752, %r756, %r86;
	mov.b32 	%r732, 1;
	// begin inline asm
	{
    .reg .pred p;
    and.b32 %r730, %r752, %r732;    setp.ne.u32 p, %r730, 0;
    vote.ballot.sync.b32 %r730, p, 0xffffffff;
    @!p not.b32 %r730, %r730;
}

	// end inline asm
	mov.b32 	%r735, 2;
	// begin inline asm
	{
    .reg .pred p;
    and.b32 %r733, %r752, %r735;    setp.ne.u32 p, %r733, 0;
    vote.ballot.sync.b32 %r733, p, 0xffffffff;
    @!p not.b32 %r733, %r733;
}

	// end inline asm
	and.b32  	%r757, %r733, %r730;
	mov.b32 	%r738, 4;
	// begin inline asm
	{
    .reg .pred p;
    and.b32 %r736, %r752, %r738;    setp.ne.u32 p, %r736, 0;
    vote.ballot.sync.b32 %r736, p, 0xffffffff;
    @!p not.b32 %r736, %r736;
}

	// end inline asm
	and.b32  	%r758, %r736, %r757;
	mov.b32 	%r741, 8;
	// begin inline asm
	{
    .reg .pred p;
    and.b32 %r739, %r752, %r741;    setp.ne.u32 p, %r739, 0;
    vote.ballot.sync.b32 %r739, p, 0xffffffff;
    @!p not.b32 %r739, %r739;
}

	// end inline asm
	and.b32  	%r759, %r739, %r758;
	mov.b32 	%r744, 16;
	// begin inline asm
	{
    .reg .pred p;
    and.b32 %r742, %r752, %r744;    setp.ne.u32 p, %r742, 0;
    vote.ballot.sync.b32 %r742, p, 0xffffffff;
    @!p not.b32 %r742, %r742;
}

	// end inline asm
	and.b32  	%r760, %r742, %r759;
	mov.b32 	%r747, 32;
	// begin inline asm
	{
    .reg .pred p;
    and.b32 %r745, %r752, %r747;    setp.ne.u32 p, %r745, 0;
    vote.ballot.sync.b32 %r745, p, 0xffffffff;
    @!p not.b32 %r745, %r745;
}

	// end inline asm
	and.b32  	%r761, %r745, %r760;
	mov.b32 	%r750, 64;
	// begin inline asm
	{
    .reg .pred p;
    and.b32 %r748, %r752, %r750;    setp.ne.u32 p, %r748, 0;
    vote.ballot.sync.b32 %r748, p, 0xffffffff;
    @!p not.b32 %r748, %r748;
}

	// end inline asm
	and.b32  	%r762, %r748, %r761;
	mov.b32 	%r753, 128;
	// begin inline asm
	{
    .reg .pred p;
    and.b32 %r751, %r752, %r753;    setp.ne.u32 p, %r751, 0;
    vote.ballot.sync.b32 %r751, p, 0xffffffff;
    @!p not.b32 %r751, %r751;
}

	// end inline asm
	and.b32  	%r763, %r751, %r762;
	clz.b32 	%r764, %r763;
	sub.s32 	%r182, 31, %r764;
	and.b32  	%r765, %r689, %r763;
	popc.b32 	%r183, %r765;
	setp.ne.s32 	%p76, %r330, %r182;
	mov.b32 	%r1971, 0;
	@%p76 bra 	$L__BB6_123;
	shl.b32 	%r766, %r752, 2;
	add.s32 	%r767, %r173, %r766;
	atom.shared.add.u32 	%r1971, [%r767], %r183;
$L__BB6_123:
	shfl.sync.idx.b32	%r793|%p77, %r1971, %r182, 31, -1;
	add.s32 	%r186, %r183, %r793;
	shr.u32 	%r794, %r1952, %r328;
	and.b32  	%r790, %r794, %r86;
	mov.b32 	%r770, 1;
	// begin inline asm
	{
    .reg .pred p;
    and.b32 %r768, %r790, %r770;    setp.ne.u32 p, %r768, 0;
    vote.ballot.sync.b32 %r768, p, 0xffffffff;
    @!p not.b32 %r768, %r768;
}

	// end inline asm
	mov.b32 	%r773, 2;
	// begin inline asm
	{
    .reg .pred p;
    and.b32 %r771, %r790, %r773;    setp.ne.u32 p, %r771, 0;
    vote.ballot.sync.b32 %r771, p, 0xffffffff;
    @!p not.b32 %r771, %r771;
}

	// end inline asm
	and.b32  	%r795, %r771, %r768;
	mov.b32 	%r776, 4;
	// begin inline asm
	{
    .reg .pred p;
    and.b32 %r774, %r790, %r776;    setp.ne.u32 p, %r774, 0;
    vote.ballot.sync.b32 %r774, p, 0xffffffff;
    @!p not.b32 %r774, %r774;
}

	// end inline asm
	and.b32  	%r796, %r774, %r795;
	mov.b32 	%r779, 8;
	// begin inline asm
	{
    .reg .pred p;
    and.b32 %r777, %r790, %r779;    setp.ne.u32 p, %r777, 0;
    vote.ballot.sync.b32 %r777, p, 0xffffffff;
    @!p not.b32 %r777, %r777;
}

	// end inline asm
	and.b32  	%r797, %r777, %r796;
	mov.b32 	%r782, 16;
	// begin inline asm
	{
    .reg .pred p;
    and.b32 %r780, %r790, %r782;    setp.ne.u32 p, %r780, 0;
    vote.ballot.sync.b32 %r780, p, 0xffffffff;
    @!p not.b32 %r780, %r780;
}

	// end inline asm
	and.b32  	%r798, %r780, %r797;
	mov.b32 	%r785, 32;
	// begin inline asm
	{
    .reg .pred p;
    and.b32 %r783, %r790, %r785;    setp.ne.u32 p, %r783, 0;
    vote.ballot.sync.b32 %r783, p, 0xffffffff;
    @!p not.b32 %r783, %r783;
}

	// end inline asm
	and.b32  	%r799, %r783, %r798;
	mov.b32 	%r788, 64;
	// begin inline asm
	{
    .reg .pred p;
    and.b32 %r786, %r790, %r788;    setp.ne.u32 p, %r786, 0;
    vote.ballot.sync.b32 %r786, p, 0xffffffff;
    @!p not.b32 %r786, %r786;
}

	// end inline asm
	and.b32  	%r800, %r786, %r799;
	mov.b32 	%r791, 128;
	// begin inline asm
	{
    .reg .pred p;
    and.b32 %r789, %r790, %r791;    setp.ne.u32 p, %r789, 0;
    vote.ballot.sync.b32 %r789, p, 0xffffffff;
    @!p not.b32 %r789, %r789;
}

	// end inline asm
	and.b32  	%r801, %r789, %r800;
	clz.b32 	%r802, %r801;
	sub.s32 	%r188, 31, %r802;
	and.b32  	%r803, %r689, %r801;
	popc.b32 	%r189, %r803;
	setp.ne.s32 	%p78, %r330, %r188;
	mov.b32 	%r1972, 0;
	@%p78 bra 	$L__BB6_125;
	shl.b32 	%r804, %r790, 2;
	add.s32 	%r805, %r173, %r804;
	atom.shared.add.u32 	%r1972, [%r805], %r189;
$L__BB6_125:
	shfl.sync.idx.b32	%r831|%p79, %r1972, %r188, 31, -1;
	add.s32 	%r192, %r189, %r831;
	shr.u32 	%r832, %r1953, %r328;
	and.b32  	%r828, %r832, %r86;
	mov.b32 	%r808, 1;
	// begin inline asm
	{
    .reg .pred p;
    and.b32 %r806, %r828, %r808;    setp.ne.u32 p, %r806, 0;
    vote.ballot.sync.b32 %r806, p, 0xffffffff;
    @!p not.b32 %r806, %r806;
}

	// end inline asm
	mov.b32 	%r811, 2;
	// begin inline asm
	{
    .reg .pred p;
    and.b32 %r809, %r828, %r811;    setp.ne.u32 p, %r809, 0;
    vote.ballot.sync.b32 %r809, p, 0xffffffff;
    @!p not.b32 %r809, %r809;
}

	// end inline asm
	and.b32  	%r833, %r809, %r806;
	mov.b32 	%r814, 4;
	// begin inline asm
	{
    .reg .pred p;
    and.b32 %r812, %r828, %r814;    setp.ne.u32 p, %r812, 0;
    vote.ballot.sync.b32 %r812, p, 0xffffffff;
    @!p not.b32 %r812, %r812;
}

	// end inline asm
	and.b32  	%r834, %r812, %r833;
	mov.b32 	%r817, 8;
	// begin inline asm
	{
    .reg .pred p;
    and.b32 %r815, %r828, %r817;    setp.ne.u32 p, %r815, 0;
    vote.ballot.sync.b32 %r815, p, 0xffffffff;
    @!p not.b32 %r815, %r815;
}

	// end inline asm
	and.b32  	%r835, %r815, %r834;
	mov.b32 	%r820, 16;
	// begin inline asm
	{
    .reg .pred p;
    and.b32 %r818, %r828, %r820;    setp.ne.u32 p, %r818, 0;
    vote.ballot.sync.b32 %r818, p, 0xffffffff;
    @!p not.b32 %r818, %r818;
}

	// end inline asm
	and.b32  	%r836, %r818, %r835;
	mov.b32 	%r823, 32;
	// begin inline asm
	{
    .reg .pred p;
    and.b32 %r821, %r828, %r823;    setp.ne.u32 p, %r821, 0;
    vote.ballot.sync.b32 %r821, p, 0xffffffff;
    @!p not.b32 %r821, %r821;
}

	// end inline asm
	and.b32  	%r837, %r821, %r836;
	mov.b32 	%r826, 64;
	// begin inline asm
	{
    .reg .pred p;
    and.b32 %r824, %r828, %r826;    setp.ne.u32 p, %r824, 0;
    vote.ballot.sync.b32 %r824, p, 0xffffffff;
    @!p not.b32 %r824, %r824;
}

	// end inline asm
	and.b32  	%r838, %r824, %r837;
	mov.b32 	%r829, 128;
	// begin inline asm
	{
    .reg .pred p;
    and.b32 %r827, %r828, %r829;    setp.ne.u32 p, %r827, 0;
    vote.ballot.sync.b32 %r827, p, 0xffffffff;
    @!p not.b32 %r827, %r827;
}

	// end inline asm
	and.b32  	%r839, %r827, %r838;
	clz.b32 	%r840, %r839;
	sub.s32 	%r194, 31, %r840;
	and.b32  	%r841, %r689, %r839;
	popc.b32 	%r195, %r841;
	setp.ne.s32 	%p80, %r330, %r194;
	mov.b32 	%r1973, 0;
	@%p80 bra 	$L__BB6_127;
	shl.b32 	%r842, %r828, 2;
	add.s32 	%r843, %r173, %r842;
	atom.shared.add.u32 	%r1973, [%r843], %r195;
$L__BB6_127:
	shfl.sync.idx.b32	%r869|%p81, %r1973, %r194, 31, -1;
	add.s32 	%r198, %r195, %r869;
	shr.u32 	%r870, %r1954, %r328;
	and.b32  	%r866, %r870, %r86;
	mov.b32 	%r846, 1;
	// begin inline asm
	{
    .reg .pred p;
    and.b32 %r844, %r866, %r846;    setp.ne.u32 p, %r844, 0;
    vote.ballot.sync.b32 %r844, p, 0xffffffff;
    @!p not.b32 %r844, %r844;
}

	// end inline asm
	mov.b32 	%r849, 2;
	// begin inline asm
	{
    .reg .pred p;
    and.b32 %r847, %r866, %r849;    setp.ne.u32 p, %r847, 0;
    vote.ballot.sync.b32 %r847, p, 0xffffffff;
    @!p not.b32 %r847, %r847;
}

	// end inline asm
	and.b32  	%r871, %r847, %r844;
	mov.b32 	%r852, 4;
	// begin inline asm
	{
    .reg .pred p;
    and.b32 %r850, %r866, %r852;    setp.ne.u32 p, %r850, 0;
    vote.ballot.sync.b32 %r850, p, 0xffffffff;
    @!p not.b32 %r850, %r850;
}

	// end inline asm
	and.b32  	%r872, %r850, %r871;
	mov.b32 	%r855, 8;
	// begin inline asm
	{
    .reg .pred p;
    and.b32 %r853, %r866, %r855;    setp.ne.u32 p, %r853, 0;
    vote.ballot.sync.b32 %r853, p, 0xffffffff;
    @!p not.b32 %r853, %r853;
}

	// end inline asm
	and.b32  	%r873, %r853, %r872;
	mov.b32 	%r858, 16;
	// begin inline asm
	{
    .reg .pred p;
    and.b32 %r856, %r866, %r858;    setp.ne.u32 p, %r856, 0;
    vote.ballot.sync.b32 %r856, p, 0xffffffff;
    @!p not.b32 %r856, %r856;
}

	// end inline asm
	and.b32  	%r874, %r856, %r873;
	mov.b32 	%r861, 32;
	// begin inline asm
	{
    .reg .pred p;
    and.b32 %r859, %r866, %r861;    setp.ne.u32 p, %r859, 0;
    vote.ballot.sync.b32 %r859, p, 0xffffffff;
    @!p not.b32 %r859, %r859;
}

	// end inline asm
	and.b32  	%r875, %r859, %r874;
	mov.b32 	%r864, 64;
	// begin inline asm
	{
    .reg .pred p;
    and.b32 %r862, %r866, %r864;    setp.ne.u32 p, %r862, 0;
    vote.ballot.sync.b32 %r862, p, 0xffffffff;
    @!p not.b32 %r862, %r862;
}

	// end inline asm
	and.b32  	%r876, %r862, %r875;
	mov.b32 	%r867, 128;
	// begin inline asm
	{
    .reg .pred p;
    and.b32 %r865, %r866, %r867;    setp.ne.u32 p, %r865, 0;
    vote.ballot.sync.b32 %r865, p, 0xffffffff;
    @!p not.b32 %r865, %r865;
}

	// end inline asm
	and.b32  	%r877, %r865, %r876;
	clz.b32 	%r878, %r877;
	sub.s32 	%r200, 31, %r878;
	and.b32  	%r879, %r689, %r877;
	popc.b32 	%r201, %r879;
	setp.ne.s32 	%p82, %r330, %r200;
	mov.b32 	%r1974, 0;
	@%p82 bra 	$L__BB6_129;
	shl.b32 	%r880, %r866, 2;
	add.s32 	%r881, %r173, %r880;
	atom.shared.add.u32 	%r1974, [%r881], %r201;
$L__BB6_129:
	shfl.sync.idx.b32	%r907|%p83, %r1974, %r200, 31, -1;
	add.s32 	%r204, %r201, %r907;
	shr.u32 	%r908, %r1955, %r328;
	and.b32  	%r904, %r908, %r86;
	mov.b32 	%r884, 1;
	// begin inline asm
	{
    .reg .pred p;
    and.b32 %r882, %r904, %r884;    setp.ne.u32 p, %r882, 0;
    vote.ballot.sync.b32 %r882, p, 0xffffffff;
    @!p not.b32 %r882, %r882;
}

	// end inline asm
	mov.b32 	%r887, 2;
	// begin inline asm
	{
    .reg .pred p;
    and.b32 %r885, %r904, %r887;    setp.ne.u32 p, %r885, 0;
    vote.ballot.sync.b32 %r885, p, 0xffffffff;
    @!p not.b32 %r885, %r885;
}

	// end inline asm
	and.b32  	%r909, %r885, %r882;
	mov.b32 	%r890, 4;
	// begin inline asm
	{
    .reg .pred p;
    and.b32 %r888, %r904, %r890;    setp.ne.u32 p, %r888, 0;
    vote.ballot.sync.b32 %r888, p, 0xffffffff;
    @!p not.b32 %r888, %r888;
}

	// end inline asm
	and.b32  	%r910, %r888, %r909;
	mov.b32 	%r893, 8;
	// begin inline asm
	{
    .reg .pred p;
    and.b32 %r891, %r904, %r893;    setp.ne.u32 p, %r891, 0;
    vote.ballot.sync.b32 %r891, p, 0xffffffff;
    @!p not.b32 %r891, %r891;
}

	// end inline asm
	and.b32  	%r911, %r891, %r910;
	mov.b32 	%r896, 16;
	// begin inline asm
	{
    .reg .pred p;
    and.b32 %r894, %r904, %r896;    setp.ne.u32 p, %r894, 0;
    vote.ballot.sync.b32 %r894, p, 0xffffffff;
    @!p not.b32 %r894, %r894;
}

	// end inline asm
	and.b32  	%r912, %r894, %r911;
	mov.b32 	%r899, 32;
	// begin inline asm
	{
    .reg .pred p;
    and.b32 %r897, %r904, %r899;    setp.ne.u32 p, %r897, 0;
    vote.ballot.sync.b32 %r897, p, 0xffffffff;
    @!p not.b32 %r897, %r897;
}

	// end inline asm
	and.b32  	%r913, %r897, %r912;
	mov.b32 	%r902, 64;
	// begin inline asm
	{
    .reg .pred p;
    and.b32 %r900, %r904, %r902;    setp.ne.u32 p, %r900, 0;
    vote.ballot.sync.b32 %r900, p, 0xffffffff;
    @!p not.b32 %r900, %r900;
}

	// end inline asm
	and.b32  	%r914, %r900, %r913;
	mov.b32 	%r905, 128;
	// begin inline asm
	{
    .reg .pred p;
    and.b32 %r903, %r904, %r905;    setp.ne.u32 p, %r903, 0;
    vote.ballot.sync.b32 %r903, p, 0xffffffff;
    @!p not.b32 %r903, %r903;
}

	// end inline asm
	and.b32  	%r915, %r903, %r914;
	clz.b32 	%r916, %r915;
	sub.s32 	%r206, 31, %r916;
	and.b32  	%r917, %r689, %r915;
	popc.b32 	%r207, %r917;
	setp.ne.s32 	%p84, %r330, %r206;
	mov.b32 	%r1975, 0;
	@%p84 bra 	$L__BB6_131;
	shl.b32 	%r918, %r904, 2;
	add.s32 	%r919, %r173, %r918;
	atom.shared.add.u32 	%r1975, [%r919], %r207;
$L__BB6_131:
	shfl.sync.idx.b32	%r945|%p85, %r1975, %r206, 31, -1;
	add.s32 	%r210, %r207, %r945;
	shr.u32 	%r946, %r1956, %r328;
	and.b32  	%r942, %r946, %r86;
	mov.b32 	%r922, 1;
	// begin inline asm
	{
    .reg .pred p;
    and.b32 %r920, %r942, %r922;    setp.ne.u32 p, %r920, 0;
    vote.ballot.sync.b32 %r920, p, 0xffffffff;
    @!p not.b32 %r920, %r920;
}

	// end inline asm
	mov.b32 	%r925, 2;
	// begin inline asm
	{
    .reg .pred p;
    and.b32 %r923, %r942, %r925;    setp.ne.u32 p, %r923, 0;
    vote.ballot.sync.b32 %r923, p, 0xffffffff;
    @!p not.b32 %r923, %r923;
}

	// end inline asm
	and.b32  	%r947, %r923, %r920;
	mov.b32 	%r928, 4;
	// begin inline asm
	{
    .reg .pred p;
    and.b32 %r926, %r942, %r928;    setp.ne.u32 p, %r926, 0;
    vote.ballot.sync.b32 %r926, p, 0xffffffff;
    @!p not.b32 %r926, %r926;
}

	// end inline asm
	and.b32  	%r948, %r926, %r947;
	mov.b32 	%r931, 8;
	// begin inline asm
	{
    .reg .pred p;
    and.b32 %r929, %r942, %r931;    setp.ne.u32 p, %r929, 0;
    vote.ballot.sync.b32 %r929, p, 0xffffffff;
    @!p not.b32 %r929, %r929;
}

	// end inline asm
	and.b32  	%r949, %r929, %r948;
	mov.b32 	%r934, 16;
	// begin inline asm
	{
    .reg .pred p;
    and.b32 %r932, %r942, %r934;    setp.ne.u32 p, %r932, 0;
    vote.ballot.sync.b32 %r932, p, 0xffffffff;
    @!p not.b32 %r932, %r932;
}

	// end inline asm
	and.b32  	%r950, %r932, %r949;
	mov.b32 	%r937, 32;
	// begin inline asm
	{
    .reg .pred p;
    and.b32 %r935, %r942, %r937;    setp.ne.u32 p, %r935, 0;
    vote.ballot.sync.b32 %r935, p, 0xffffffff;
    @!p not.b32 %r935, %r935;
}

	// end inline asm
	and.b32  	%r951, %r935, %r950;
	mov.b32 	%r940, 64;
	// begin inline asm
	{
    .reg .pred p;
    and.b32 %r938, %r942, %r940;    setp.ne.u32 p, %r938, 0;
    vote.ballot.sync.b32 %r938, p, 0xffffffff;
    @!p not.b32 %r938, %r938;
}

	// end inline asm
	and.b32  	%r952, %r938, %r951;
	mov.b32 	%r943, 128;
	// begin inline asm
	{
    .reg .pred p;
    and.b32 %r941, %r942, %r943;    setp.ne.u32 p, %r941, 0;
    vote.ballot.sync.b32 %r941, p, 0xffffffff;
    @!p not.b32 %r941, %r941;
}

	// end inline asm
	and.b32  	%r953, %r941, %r952;
	clz.b32 	%r954, %r953;
	sub.s32 	%r212, 31, %r954;
	and.b32  	%r955, %r689, %r953;
	popc.b32 	%r213, %r955;
	setp.ne.s32 	%p86, %r330, %r212;
	mov.b32 	%r1976, 0;
	@%p86 bra 	$L__BB6_133;
	shl.b32 	%r956, %r942, 2;
	add.s32 	%r957, %r173, %r956;
	atom.shared.add.u32 	%r1976, [%r957], %r213;
$L__BB6_133:
	shfl.sync.idx.b32	%r983|%p87, %r1976, %r212, 31, -1;
	add.s32 	%r216, %r213, %r983;
	shr.u32 	%r984, %r1957, %r328;
	and.b32  	%r980, %r984, %r86;
	mov.b32 	%r960, 1;
	// begin inline asm
	{
    .reg .pred p;
    and.b32 %r958, %r980, %r960;    setp.ne.u32 p, %r958, 0;
    vote.ballot.sync.b32 %r958, p, 0xffffffff;
    @!p not.b32 %r958, %r958;
}

	// end inline asm
	mov.b32 	%r963, 2;
	// begin inline asm
	{
    .reg .pred p;
    and.b32 %r961, %r980, %r963;    setp.ne.u32 p, %r961, 0;
    vote.ballot.sync.b32 %r961, p, 0xffffffff;
    @!p not.b32 %r961, %r961;
}

	// end inline asm
	and.b32  	%r985, %r961, %r958;
	mov.b32 	%r966, 4;
	// begin inline asm
	{
    .reg .pred p;
    and.b32 %r964, %r980, %r966;    setp.ne.u32 p, %r964, 0;
    vote.ballot.sync.b32 %r964, p, 0xffffffff;
    @!p not.b32 %r964, %r964;
}

	// end inline asm
	and.b32  	%r986, %r964, %r985;
	mov.b32 	%r969, 8;
	// begin inline asm
	{
    .reg .pred p;
    and.b32 %r967, %r980, %r969;    setp.ne.u32 p, %r967, 0;
    vote.ballot.sync.b32 %r967, p, 0xffffffff;
    @!p not.b32 %r967, %r967;
}

	// end inline asm
	and.b32  	%r987, %r967, %r986;
	mov.b32 	%r972, 16;
	// begin inline asm
	{
    .reg .pred p;
    and.b32 %r970, %r980, %r972;    setp.ne.u32 p, %r970, 0;
    vote.ballot.sync.b32 %r970, p, 0xffffffff;
    @!p not.b32 %r970, %r970;
}

	// end inline asm
	and.b32  	%r988, %r970, %r987;
	mov.b32 	%r975, 32;
	// begin inline asm
	{
    .reg .pred p;
    and.b32 %r973, %r980, %r975;    setp.ne.u32 p, %r973, 0;
    vote.ballot.sync.b32 %r973, p, 0xffffffff;
    @!p not.b32 %r973, %r973;
}

	// end inline asm
	and.b32  	%r989, %r973, %r988;
	mov.b32 	%r978, 64;
	// begin inline asm
	{
    .reg .pred p;
    and.b32 %r976, %r980, %r978;    setp.ne.u32 p, %r976, 0;
    vote.ballot.sync.b32 %r976, p, 0xffffffff;
    @!p not.b32 %r976, %r976;
}

	// end inline asm
	and.b32  	%r990, %r976, %r989;
	mov.b32 	%r981, 128;
	// begin inline asm
	{
    .reg .pred p;
    and.b32 %r979, %r980, %r981;    setp.ne.u32 p, %r979, 0;
    vote.ballot.sync.b32 %r979, p, 0xffffffff;
    @!p not.b32 %r979, %r979;
}

	// end inline asm
	and.b32  	%r991, %r979, %r990;
	clz.b32 	%r992, %r991;
	sub.s32 	%r218, 31, %r992;
	and.b32  	%r993, %r689, %r991;
	popc.b32 	%r219, %r993;
	setp.ne.s32 	%p88, %r330, %r218;
	mov.b32 	%r1977, 0;
	@%p88 bra 	$L__BB6_135;
	shl.b32 	%r994, %r980, 2;
	add.s32 	%r995, %r173, %r994;
	atom.shared.add.u32 	%r1977, [%r995], %r219;
$L__BB6_135:
	shfl.sync.idx.b32	%r1021|%p89, %r1977, %r218, 31, -1;
	add.s32 	%r222, %r219, %r1021;
	shr.u32 	%r1022, %r1958, %r328;
	and.b32  	%r1018, %r1022, %r86;
	mov.b32 	%r998, 1;
	// begin inline asm
	{
    .reg .pred p;
    and.b32 %r996, %r1018, %r998;    setp.ne.u32 p, %r996, 0;
    vote.ballot.sync.b32 %r996, p, 0xffffffff;
    @!p not.b32 %r996, %r996;
}

	// end inline asm
	mov.b32 	%r1001, 2;
	// begin inline asm
	{
    .reg .pred p;
    and.b32 %r999, %r1018, %r1001;    setp.ne.u32 p, %r999, 0;
    vote.ballot.sync.b32 %r999, p, 0xffffffff;
    @!p not.b32 %r999, %r999;
}

	// end inline asm
	and.b32  	%r1023, %r999, %r996;
	mov.b32 	%r1004, 4;
	// begin inline asm
	{
    .reg .pred p;
    and.b32 %r1002, %r1018, %r1004;    setp.ne.u32 p, %r1002, 0;
    vote.ballot.sync.b32 %r1002, p, 0xffffffff;
    @!p not.b32 %r1002, %r1002;
}

	// end inline asm
	and.b32  	%r1024, %r1002, %r1023;
	mov.b32 	%r1007, 8;
	// begin inline asm
	{
    .reg .pred p;
    and.b32 %r1005, %r1018, %r1007;    setp.ne.u32 p, %r1005, 0;
    vote.ballot.sync.b32 %r1005, p, 0xffffffff;
    @!p not.b32 %r1005, %r1005;
}

	// end inline asm
	and.b32  	%r1025, %r1005, %r1024;
	mov.b32 	%r1010, 16;
	// begin inline asm
	{
    .reg .pred p;
    and.b32 %r1008, %r1018, %r1010;    setp.ne.u32 p, %r1008, 0;
    vote.ballot.sync.b32 %r1008, p, 0xffffffff;
    @!p not.b32 %r1008, %r1008;
}

	// end inline asm
	and.b32  	%r1026, %r1008, %r1025;
	mov.b32 	%r1013, 32;
	// begin inline asm
	{
    .reg .pred p;
    and.b32 %r1011, %r1018, %r1013;    setp.ne.u32 p, %r1011, 0;
    vote.ballot.sync.b32 %r1011, p, 0xffffffff;
    @!p not.b32 %r1011, %r1011;
}

	// end inline asm
	and.b32  	%r1027, %r1011, %r1026;
	mov.b32 	%r1016, 64;
	// begin inline asm
	{
    .reg .pred p;
    and.b32 %r1014, %r1018, %r1016;    setp.ne.u32 p, %r1014, 0;
    vote.ballot.sync.b32 %r1014, p, 0xffffffff;
    @!p not.b32 %r1014, %r1014;
}

	// end inline asm
	and.b32  	%r1028, %r1014, %r1027;
	mov.b32 	%r1019, 128;
	// begin inline asm
	{
    .reg .pred p;
    and.b32 %r1017, %r1018, %r1019;    setp.ne.u32 p, %r1017, 0;
    vote.ballot.sync.b32 %r1017, p, 0xffffffff;
    @!p not.b32 %r1017, %r1017;
}

	// end inline asm
	and.b32  	%r1029, %r1017, %r1028;
	clz.b32 	%r1030, %r1029;
	sub.s32 	%r224, 31, %r1030;
	and.b32  	%r1031, %r689, %r1029;
	popc.b32 	%r225, %r1031;
	setp.ne.s32 	%p90, %r330, %r224;
	mov.b32 	%r1978, 0;
	@%p90 bra 	$L__BB6_137;
	shl.b32 	%r1032, %r1018, 2;
	add.s32 	%r1033, %r173, %r1032;
	atom.shared.add.u32 	%r1978, [%r1033], %r225;
$L__BB6_137:
	shfl.sync.idx.b32	%r1059|%p91, %r1978, %r224, 31, -1;
	add.s32 	%r228, %r225, %r1059;
	shr.u32 	%r1060, %r1959, %r328;
	and.b32  	%r1056, %r1060, %r86;
	mov.b32 	%r1036, 1;
	// begin inline asm
	{
    .reg .pred p;
    and.b32 %r1034, %r1056, %r1036;    setp.ne.u32 p, %r1034, 0;
    vote.ballot.sync.b32 %r1034, p, 0xffffffff;
    @!p not.b32 %r1034, %r1034;
}

	// end inline asm
	mov.b32 	%r1039, 2;
	// begin inline asm
	{
    .reg .pred p;
    and.b32 %r1037, %r1056, %r1039;    setp.ne.u32 p, %r1037, 0;
    vote.ballot.sync.b32 %r1037, p, 0xffffffff;
    @!p not.b32 %r1037, %r1037;
}

	// end inline asm
	and.b32  	%r1061, %r1037, %r1034;
	mov.b32 	%r1042, 4;
	// begin inline asm
	{
    .reg .pred p;
    and.b32 %r1040, %r1056, %r1042;    setp.ne.u32 p, %r1040, 0;
    vote.ballot.sync.b32 %r1040, p, 0xffffffff;
    @!p not.b32 %r1040, %r1040;
}

	// end inline asm
	and.b32  	%r1062, %r1040, %r1061;
	mov.b32 	%r1045, 8;
	// begin inline asm
	{
    .reg .pred p;
    and.b32 %r1043, %r1056, %r1045;    setp.ne.u32 p, %r1043, 0;
    vote.ballot.sync.b32 %r1043, p, 0xffffffff;
    @!p not.b32 %r1043, %r1043;
}

	// end inline asm
	and.b32  	%r1063, %r1043, %r1062;
	mov.b32 	%r1048, 16;
	// begin inline asm
	{
    .reg .pred p;
    and.b32 %r1046, %r1056, %r1048;    setp.ne.u32 p, %r1046, 0;
    vote.ballot.sync.b32 %r1046, p, 0xffffffff;
    @!p not.b32 %r1046, %r1046;
}

	// end inline asm
	and.b32  	%r1064, %r1046, %r1063;
	mov.b32 	%r1051, 32;
	// begin inline asm
	{
    .reg .pred p;
    and.b32 %r1049, %r1056, %r1051;    setp.ne.u32 p, %r1049, 0;
    vote.ballot.sync.b32 %r1049, p, 0xffffffff;
    @!p not.b32 %r1049, %r1049;
}

	// end inline asm
	and.b32  	%r1065, %r1049, %r1064;
	mov.b32 	%r1054, 64;
	// begin inline asm
	{
    .reg .pred p;
    and.b32 %r1052, %r1056, %r1054;    setp.ne.u32 p, %r1052, 0;
    vote.ballot.sync.b32 %r1052, p, 0xffffffff;
    @!p not.b32 %r1052, %r1052;
}

	// end inline asm
	and.b32  	%r1066, %r1052, %r1065;
	mov.b32 	%r1057, 128;
	// begin inline asm
	{
    .reg .pred p;
    and.b32 %r1055, %r1056, %r1057;    setp.ne.u32 p, %r1055, 0;
    vote.ballot.sync.b32 %r1055, p, 0xffffffff;
    @!p not.b32 %r1055, %r1055;
}

	// end inline asm
	and.b32  	%r1067, %r1055, %r1066;
	clz.b32 	%r1068, %r1067;
	sub.s32 	%r230, 31, %r1068;
	and.b32  	%r1069, %r689, %r1067;
	popc.b32 	%r231, %r1069;
	setp.ne.s32 	%p92, %r330, %r230;
	mov.b32 	%r1979, 0;
	@%p92 bra 	$L__BB6_139;
	shl.b32 	%r1070, %r1056, 2;
	add.s32 	%r1071, %r173, %r1070;
	atom.shared.add.u32 	%r1979, [%r1071], %r231;
$L__BB6_139:
	shfl.sync.idx.b32	%r1097|%p93, %r1979, %r230, 31, -1;
	add.s32 	%r234, %r231, %r1097;
	shr.u32 	%r1098, %r1960, %r328;
	and.b32  	%r1094, %r1098, %r86;
	mov.b32 	%r1074, 1;
	// begin inline asm
	{
    .reg .pred p;
    and.b32 %r1072, %r1094, %r1074;    setp.ne.u32 p, %r1072, 0;
    vote.ballot.sync.b32 %r1072, p, 0xffffffff;
    @!p not.b32 %r1072, %r1072;
}

	// end inline asm
	mov.b32 	%r1077, 2;
	// begin inline asm
	{
    .reg .pred p;
    and.b32 %r1075, %r1094, %r1077;    setp.ne.u32 p, %r1075, 0;
    vote.ballot.sync.b32 %r1075, p, 0xffffffff;
    @!p not.b32 %r1075, %r1075;
}

	// end inline asm
	and.b32  	%r1099, %r1075, %r1072;
	mov.b32 	%r1080, 4;
	// begin inline asm
	{
    .reg .pred p;
    and.b32 %r1078, %r1094, %r1080;    setp.ne.u32 p, %r1078, 0;
    vote.ballot.sync.b32 %r1078, p, 0xffffffff;
    @!p not.b32 %r1078, %r1078;
}

	// end inline asm
	and.b32  	%r1100, %r1078, %r1099;
	mov.b32 	%r1083, 8;
	// begin inline asm
	{
    .reg .pred p;
    and.b32 %r1081, %r1094, %r1083;    setp.ne.u32 p, %r1081, 0;
    vote.ballot.sync.b32 %r1081, p, 0xffffffff;
    @!p not.b32 %r1081, %r1081;
}

	// end inline asm
	and.b32  	%r1101, %r1081, %r1100;
	mov.b32 	%r1086, 16;
	// begin inline asm
	{
    .reg .pred p;
    and.b32 %r1084, %r1094, %r1086;    setp.ne.u32 p, %r1084, 0;
    vote.ballot.sync.b32 %r1084, p, 0xffffffff;
    @!p not.b32 %r1084, %r1084;
}

	// end inline asm
	and.b32  	%r1102, %r1084, %r1101;
	mov.b32 	%r1089, 32;
	// begin inline asm
	{
    .reg .pred p;
    and.b32 %r1087, %r1094, %r1089;    setp.ne.u32 p, %r1087, 0;
    vote.ballot.sync.b32 %r1087, p, 0xffffffff;
    @!p not.b32 %r1087, %r1087;
}

	// end inline asm
	and.b32  	%r1103, %r1087, %r1102;
	mov.b32 	%r1092, 64;
	// begin inline asm
	{
    .reg .pred p;
    and.b32 %r1090, %r1094, %r1092;    setp.ne.u32 p, %r1090, 0;
    vote.ballot.sync.b32 %r1090, p, 0xffffffff;
    @!p not.b32 %r1090, %r1090;
}

	// end inline asm
	and.b32  	%r1104, %r1090, %r1103;
	mov.b32 	%r1095, 128;
	// begin inline asm
	{
    .reg .pred p;
    and.b32 %r1093, %r1094, %r1095;    setp.ne.u32 p, %r1093, 0;
    vote.ballot.sync.b32 %r1093, p, 0xffffffff;
    @!p not.b32 %r1093, %r1093;
}

	// end inline asm
	and.b32  	%r1105, %r1093, %r1104;
	clz.b32 	%r1106, %r1105;
	sub.s32 	%r236, 31, %r1106;
	and.b32  	%r1107, %r689, %r1105;
	popc.b32 	%r237, %r1107;
	setp.ne.s32 	%p94, %r330, %r236;
	mov.b32 	%r1980, 0;
	@%p94 bra 	$L__BB6_141;
	shl.b32 	%r1108, %r1094, 2;
	add.s32 	%r1109, %r173, %r1108;
	atom.shared.add.u32 	%r1980, [%r1109], %r237;
$L__BB6_141:
	shfl.sync.idx.b32	%r1135|%p95, %r1980, %r236, 31, -1;
	add.s32 	%r240, %r237, %r1135;
	shr.u32 	%r1136, %r1961, %r328;
	and.b32  	%r1132, %r1136, %r86;
	mov.b32 	%r1112, 1;
	// begin inline asm
	{
    .reg .pred p;
    and.b32 %r1110, %r1132, %r1112;    setp.ne.u32 p, %r1110, 0;
    vote.ballot.sync.b32 %r1110, p, 0xffffffff;
    @!p not.b32 %r1110, %r1110;
}

	// end inline asm
	mov.b32 	%r1115, 2;
	// begin inline asm
	{
    .reg .pred p;
    and.b32 %r1113, %r1132, %r1115;    setp.ne.u32 p, %r1113, 0;
    vote.ballot.sync.b32 %r1113, p, 0xffffffff;
    @!p not.b32 %r1113, %r1113;
}

	// end inline asm
	and.b32  	%r1137, %r1113, %r1110;
	mov.b32 	%r1118, 4;
	// begin inline asm
	{
    .reg .pred p;
    and.b32 %r1116, %r1132, %r1118;    setp.ne.u32 p, %r1116, 0;
    vote.ballot.sync.b32 %r1116, p, 0xffffffff;
    @!p not.b32 %r1116, %r1116;
}

	// end inline asm
	and.b32  	%r1138, %r1116, %r1137;
	mov.b32 	%r1121, 8;
	// begin inline asm
	{
    .reg .pred p;
    and.b32 %r1119, %r1132, %r1121;    setp.ne.u32 p, %r1119, 0;
    vote.ballot.sync.b32 %r1119, p, 0xffffffff;
    @!p not.b32 %r1119, %r1119;
}

	// end inline asm
	and.b32  	%r1139, %r1119, %r1138;
	mov.b32 	%r1124, 16;
	// begin inline asm
	{
    .reg .pred p;
    and.b32 %r1122, %r1132, %r1124;    setp.ne.u32 p, %r1122, 0;
    vote.ballot.sync.b32 %r1122, p, 0xffffffff;
    @!p not.b32 %r1122, %r1122;
}

	// end inline asm
	and.b32  	%r1140, %r1122, %r1139;
	mov.b32 	%r1127, 32;
	// begin inline asm
	{
    .reg .pred p;
    and.b32 %r1125, %r1132, %r1127;    setp.ne.u32 p, %r1125, 0;
    vote.ballot.sync.b32 %r1125, p, 0xffffffff;
    @!p not.b32 %r1125, %r1125;
}

	// end inline asm
	and.b32  	%r1141, %r1125, %r1140;
	mov.b32 	%r1130, 64;
	// begin inline asm
	{
    .reg .pred p;
    and.b32 %r1128, %r1132, %r1130;    setp.ne.u32 p, %r1128, 0;
    vote.ballot.sync.b32 %r1128, p, 0xffffffff;
    @!p not.b32 %r1128, %r1128;
}

	// end inline asm
	and.b32  	%r1142, %r1128, %r1141;
	mov.b32 	%r1133, 128;
	// begin inline asm
	{
    .reg .pred p;
    and.b32 %r1131, %r1132, %r1133;    setp.ne.u32 p, %r1131, 0;
    vote.ballot.sync.b32 %r1131, p, 0xffffffff;
    @!p not.b32 %r1131, %r1131;
}

	// end inline asm
	and.b32  	%r1143, %r1131, %r1142;
	clz.b32 	%r1144, %r1143;
	sub.s32 	%r242, 31, %r1144;
	and.b32  	%r1145, %r689, %r1143;
	popc.b32 	%r243, %r1145;
	setp.ne.s32 	%p96, %r330, %r242;
	mov.b32 	%r1981, 0;
	@%p96 bra 	$L__BB6_143;
	shl.b32 	%r1146, %r1132, 2;
	add.s32 	%r1147, %r173, %r1146;
	atom.shared.add.u32 	%r1981, [%r1147], %r243;
$L__BB6_143:
	shfl.sync.idx.b32	%r1173|%p97, %r1981, %r242, 31, -1;
	add.s32 	%r246, %r243, %r1173;
	shr.u32 	%r1174, %r1962, %r328;
	and.b32  	%r1170, %r1174, %r86;
	mov.b32 	%r1150, 1;
	// begin inline asm
	{
    .reg .pred p;
    and.b32 %r1148, %r1170, %r1150;    setp.ne.u32 p, %r1148, 0;
    vote.ballot.sync.b32 %r1148, p, 0xffffffff;
    @!p not.b32 %r1148, %r1148;
}

	// end inline asm
	mov.b32 	%r1153, 2;
	// begin inline asm
	{
    .reg .pred p;
    and.b32 %r1151, %r1170, %r1153;    setp.ne.u32 p, %r1151, 0;
    vote.ballot.sync.b32 %r1151, p, 0xffffffff;
    @!p not.b32 %r1151, %r1151;
}

	// end inline asm
	and.b32  	%r1175, %r1151, %r1148;
	mov.b32 	%r1156, 4;
	// begin inline asm
	{
    .reg .pred p;
    and.b32 %r1154, %r1170, %r1156;    setp.ne.u32 p, %r1154, 0;
    vote.ballot.sync.b32 %r1154, p, 0xffffffff;
    @!p not.b32 %r1154, %r1154;
}

	// end inline asm
	and.b32  	%r1176, %r1154, %r1175;
	mov.b32 	%r1159, 8;
	// begin inline asm
	{
    .reg .pred p;
    and.b32 %r1157, %r1170, %r1159;    setp.ne.u32 p, %r1157, 0;
    vote.ballot.sync.b32 %r1157, p, 0xffffffff;
    @!p not.b32 %r1157, %r1157;
}

	// end inline asm
	and.b32  	%r1177, %r1157, %r1176;
	mov.b32 	%r1162, 16;
	// begin inline asm
	{
    .reg .pred p;
    and.b32 %r1160, %r1170, %r1162;    setp.ne.u32 p, %r1160, 0;
    vote.ballot.sync.b32 %r1160, p, 0xffffffff;
    @!p not.b32 %r1160, %r1160;
}

	// end inline asm
	and.b32  	%r1178, %r1160, %r1177;
	mov.b32 	%r1165, 32;
	// begin inline asm
	{
    .reg .pred p;
    and.b32 %r1163, %r1170, %r1165;    setp.ne.u32 p, %r1163, 0;
    vote.ballot.sync.b32 %r1163, p, 0xffffffff;
    @!p not.b32 %r1163, %r1163;
}

	// end inline asm
	and.b32  	%r1179, %r1163, %r1178;
	mov.b32 	%r1168, 64;
	// begin inline asm
	{
    .reg .pred p;
    and.b32 %r1166, %r1170, %r1168;    setp.ne.u32 p, %r1166, 0;
    vote.ballot.sync.b32 %r1166, p, 0xffffffff;
    @!p not.b32 %r1166, %r1166;
}

	// end inline asm
	and.b32  	%r1180, %r1166, %r1179;
	mov.b32 	%r1171, 128;
	// begin inline asm
	{
    .reg .pred p;
    and.b32 %r1169, %r1170, %r1171;    setp.ne.u32 p, %r1169, 0;
    vote.ballot.sync.b32 %r1169, p, 0xffffffff;
    @!p not.b32 %r1169, %r1169;
}

	// end inline asm
	and.b32  	%r1181, %r1169, %r1180;
	clz.b32 	%r1182, %r1181;
	sub.s32 	%r248, 31, %r1182;
	and.b32  	%r1183, %r689, %r1181;
	popc.b32 	%r249, %r1183;
	setp.ne.s32 	%p98, %r330, %r248;
	mov.b32 	%r1982, 0;
	@%p98 bra 	$L__BB6_145;
	shl.b32 	%r1184, %r1170, 2;
	add.s32 	%r1185, %r173, %r1184;
	atom.shared.add.u32 	%r1982, [%r1185], %r249;
$L__BB6_145:
	shfl.sync.idx.b32	%r1211|%p99, %r1982, %r248, 31, -1;
	add.s32 	%r252, %r249, %r1211;
	shr.u32 	%r1212, %r1963, %r328;
	and.b32  	%r1208, %r1212, %r86;
	mov.b32 	%r1188, 1;
	// begin inline asm
	{
    .reg .pred p;
    and.b32 %r1186, %r1208, %r1188;    setp.ne.u32 p, %r1186, 0;
    vote.ballot.sync.b32 %r1186, p, 0xffffffff;
    @!p not.b32 %r1186, %r1186;
}

	// end inline asm
	mov.b32 	%r1191, 2;
	// begin inline asm
	{
    .reg .pred p;
    and.b32 %r1189, %r1208, %r1191;    setp.ne.u32 p, %r1189, 0;
    vote.ballot.sync.b32 %r1189, p, 0xffffffff;
    @!p not.b32 %r1189, %r1189;
}

	// end inline asm
	and.b32  	%r1213, %r1189, %r1186;
	mov.b32 	%r1194, 4;
	// begin inline asm
	{
    .reg .pred p;
    and.b32 %r1192, %r1208, %r1194;    setp.ne.u32 p, %r1192, 0;
    vote.ballot.sync.b32 %r1192, p, 0xffffffff;
    @!p not.b32 %r1192, %r1192;
}

	// end inline asm
	and.b32  	%r1214, %r1192, %r1213;
	mov.b32 	%r1197, 8;
	// begin inline asm
	{
    .reg .pred p;
    and.b32 %r1195, %r1208, %r1197;    setp.ne.u32 p, %r1195, 0;
    vote.ballot.sync.b32 %r1195, p, 0xffffffff;
    @!p not.b32 %r1195, %r1195;
}

	// end inline asm
	and.b32  	%r1215, %r1195, %r1214;
	mov.b32 	%r1200, 16;
	// begin inline asm
	{
    .reg .pred p;
    and.b32 %r1198, %r1208, %r1200;    setp.ne.u32 p, %r1198, 0;
    vote.ballot.sync.b32 %r1198, p, 0xffffffff;
    @!p not.b32 %r1198, %r1198;
}

	// end inline asm
	and.b32  	%r1216, %r1198, %r1215;
	mov.b32 	%r1203, 32;
	// begin inline asm
	{
    .reg .pred p;
    and.b32 %r1201, %r1208, %r1203;    setp.ne.u32 p, %r1201, 0;
    vote.ballot.sync.b32 %r1201, p, 0xffffffff;
    @!p not.b32 %r1201, %r1201;
}

	// end inline asm
	and.b32  	%r1217, %r1201, %r1216;
	mov.b32 	%r1206, 64;
	// begin inline asm
	{
    .reg .pred p;
    and.b32 %r1204, %r1208, %r1206;    setp.ne.u32 p, %r1204, 0;
    vote.ballot.sync.b32 %r1204, p, 0xffffffff;
    @!p not.b32 %r1204, %r1204;
}

	// end inline asm
	and.b32  	%r1218, %r1204, %r1217;
	mov.b32 	%r1209, 128;
	// begin inline asm
	{
    .reg .pred p;
    and.b32 %r1207, %r1208, %r1209;    setp.ne.u32 p, %r1207, 0;
    vote.ballot.sync.b32 %r1207, p, 0xffffffff;
    @!p not.b32 %r1207, %r1207;
}

	// end inline asm
	and.b32  	%r1219, %r1207, %r1218;
	clz.b32 	%r1220, %r1219;
	sub.s32 	%r254, 31, %r1220;
	and.b32  	%r1221, %r689, %r1219;
	popc.b32 	%r255, %r1221;
	setp.ne.s32 	%p100, %r330, %r254;
	mov.b32 	%r1983, 0;
	@%p100 bra 	$L__BB6_147;
	shl.b32 	%r1222, %r1208, 2;
	add.s32 	%r1223, %r173, %r1222;
	atom.shared.add.u32 	%r1983, [%r1223], %r255;
$L__BB6_147:
	shfl.sync.idx.b32	%r1249|%p101, %r1983, %r254, 31, -1;
	add.s32 	%r258, %r255, %r1249;
	shr.u32 	%r1250, %r1964, %r328;
	and.b32  	%r1246, %r1250, %r86;
	mov.b32 	%r1226, 1;
	// begin inline asm
	{
    .reg .pred p;
    and.b32 %r1224, %r1246, %r1226;    setp.ne.u32 p, %r1224, 0;
    vote.ballot.sync.b32 %r1224, p, 0xffffffff;
    @!p not.b32 %r1224, %r1224;
}

	// end inline asm
	mov.b32 	%r1229, 2;
	// begin inline asm
	{
    .reg .pred p;
    and.b32 %r1227, %r1246, %r1229;    setp.ne.u32 p, %r1227, 0;
    vote.ballot.sync.b32 %r1227, p, 0xffffffff;
    @!p not.b32 %r1227, %r1227;
}

	// end inline asm
	and.b32  	%r1251, %r1227, %r1224;
	mov.b32 	%r1232, 4;
	// begin inline asm
	{
    .reg .pred p;
    and.b32 %r1230, %r1246, %r1232;    setp.ne.u32 p, %r1230, 0;
    vote.ballot.sync.b32 %r1230, p, 0xffffffff;
    @!p not.b32 %r1230, %r1230;
}

	// end inline asm
	and.b32  	%r1252, %r1230, %r1251;
	mov.b32 	%r1235, 8;
	// begin inline asm
	{
    .reg .pred p;
    and.b32 %r1233, %r1246, %r1235;    setp.ne.u32 p, %r1233, 0;
    vote.ballot.sync.b32 %r1233, p, 0xffffffff;
    @!p not.b32 %r1233, %r1233;
}

	// end inline asm
	and.b32  	%r1253, %r1233, %r1252;
	mov.b32 	%r1238, 16;
	// begin inline asm
	{
    .reg .pred p;
    and.b32 %r1236, %r1246, %r1238;    setp.ne.u32 p, %r1236, 0;
    vote.ballot.sync.b32 %r1236, p, 0xffffffff;
    @!p not.b32 %r1236, %r1236;
}

	// end inline asm
	and.b32  	%r1254, %r1236, %r1253;
	mov.b32 	%r1241, 32;
	// begin inline asm
	{
    .reg .pred p;
    and.b32 %r1239, %r1246, %r1241;    setp.ne.u32 p, %r1239, 0;
    vote.ballot.sync.b32 %r1239, p, 0xffffffff;
    @!p not.b32 %r1239, %r1239;
}

	// end inline asm
	and.b32  	%r1255, %r1239, %r1254;
	mov.b32 	%r1244, 64;
	// begin inline asm
	{
    .reg .pred p;
    and.b32 %r1242, %r1246, %r1244;    setp.ne.u32 p, %r1242, 0;
    vote.ballot.sync.b32 %r1242, p, 0xffffffff;
    @!p not.b32 %r1242, %r1242;
}

	// end inline asm
	and.b32  	%r1256, %r1242, %r1255;
	mov.b32 	%r1247, 128;
	// begin inline asm
	{
    .reg .pred p;
    and.b32 %r1245, %r1246, %r1247;    setp.ne.u32 p, %r1245, 0;
    vote.ballot.sync.b32 %r1245, p, 0xffffffff;
    @!p not.b32 %r1245, %r1245;
}

	// end inline asm
	and.b32  	%r1257, %r1245, %r1256;
	clz.b32 	%r1258, %r1257;
	sub.s32 	%r260, 31, %r1258;
	and.b32  	%r1259, %r689, %r1257;
	popc.b32 	%r261, %r1259;
	setp.ne.s32 	%p102, %r330, %r260;
	mov.b32 	%r1984, 0;
	@%p102 bra 	$L__BB6_149;
	shl.b32 	%r1260, %r1246, 2;
	add.s32 	%r1261, %r173, %r1260;
	atom.shared.add.u32 	%r1984, [%r1261], %r261;
$L__BB6_149:
	shfl.sync.idx.b32	%r1287|%p103, %r1984, %r260, 31, -1;
	add.s32 	%r264, %r261, %r1287;
	shr.u32 	%r1288, %r1965, %r328;
	and.b32  	%r1284, %r1288, %r86;
	mov.b32 	%r1264, 1;
	// begin inline asm
	{
    .reg .pred p;
    and.b32 %r1262, %r1284, %r1264;    setp.ne.u32 p, %r1262, 0;
    vote.ballot.sync.b32 %r1262, p, 0xffffffff;
    @!p not.b32 %r1262, %r1262;
}

	// end inline asm
	mov.b32 	%r1267, 2;
	// begin inline asm
	{
    .reg .pred p;
    and.b32 %r1265, %r1284, %r1267;    setp.ne.u32 p, %r1265, 0;
    vote.ballot.sync.b32 %r1265, p, 0xffffffff;
    @!p not.b32 %r1265, %r1265;
}

	// end inline asm
	and.b32  	%r1289, %r1265, %r1262;
	mov.b32 	%r1270, 4;
	// begin inline asm
	{
    .reg .pred p;
    and.b32 %r1268, %r1284, %r1270;    setp.ne.u32 p, %r1268, 0;
    vote.ballot.sync.b32 %r1268, p, 0xffffffff;
    @!p not.b32 %r1268, %r1268;
}

	// end inline asm
	and.b32  	%r1290, %r1268, %r1289;
	mov.b32 	%r1273, 8;
	// begin inline asm
	{
    .reg .pred p;
    and.b32 %r1271, %r1284, %r1273;    setp.ne.u32 p, %r1271, 0;
    vote.ballot.sync.b32 %r1271, p, 0xffffffff;
    @!p not.b32 %r1271, %r1271;
}

	// end inline asm
	and.b32  	%r1291, %r1271, %r1290;
	mov.b32 	%r1276, 16;
	// begin inline asm
	{
    .reg .pred p;
    and.b32 %r1274, %r1284, %r1276;    setp.ne.u32 p, %r1274, 0;
    vote.ballot.sync.b32 %r1274, p, 0xffffffff;
    @!p not.b32 %r1274, %r1274;
}

	// end inline asm
	and.b32  	%r1292, %r1274, %r1291;
	mov.b32 	%r1279, 32;
	// begin inline asm
	{
    .reg .pred p;
    and.b32 %r1277, %r1284, %r1279;    setp.ne.u32 p, %r1277, 0;
    vote.ballot.sync.b32 %r1277, p, 0xffffffff;
    @!p not.b32 %r1277, %r1277;
}

	// end inline asm
	and.b32  	%r1293, %r1277, %r1292;
	mov.b32 	%r1282, 64;
	// begin inline asm
	{
    .reg .pred p;
    and.b32 %r1280, %r1284, %r1282;    setp.ne.u32 p, %r1280, 0;
    vote.ballot.sync.b32 %r1280, p, 0xffffffff;
    @!p not.b32 %r1280, %r1280;
}

	// end inline asm
	and.b32  	%r1294, %r1280, %r1293;
	mov.b32 	%r1285, 128;
	// begin inline asm
	{
    .reg .pred p;
    and.b32 %r1283, %r1284, %r1285;    setp.ne.u32 p, %r1283, 0;
    vote.ballot.sync.b32 %r1283, p, 0xffffffff;
    @!p not.b32 %r1283, %r1283;
}

	// end inline asm
	and.b32  	%r1295, %r1283, %r1294;
	clz.b32 	%r1296, %r1295;
	sub.s32 	%r266, 31, %r1296;
	and.b32  	%r1297, %r689, %r1295;
	popc.b32 	%r267, %r1297;
	setp.ne.s32 	%p104, %r330, %r266;
	mov.b32 	%r1985, 0;
	@%p104 bra 	$L__BB6_151;
	shl.b32 	%r1302, %r1284, 2;
	add.s32 	%r1303, %r173, %r1302;
	atom.shared.add.u32 	%r1985, [%r1303], %r267;
$L__BB6_151:
	shfl.sync.idx.b32	%r1329|%p105, %r1985, %r266, 31, -1;
	add.s32 	%r270, %r267, %r1329;
	shr.u32 	%r1330, %r1966, %r328;
	and.b32  	%r1326, %r1330, %r86;
	mov.b32 	%r1306, 1;
	// begin inline asm
	{
    .reg .pred p;
    and.b32 %r1304, %r1326, %r1306;    setp.ne.u32 p, %r1304, 0;
    vote.ballot.sync.b32 %r1304, p, 0xffffffff;
    @!p not.b32 %r1304, %r1304;
}

	// end inline asm
	mov.b32 	%r1309, 2;
	// begin inline asm
	{
    .reg .pred p;
    and.b32 %r1307, %r1326, %r1309;    setp.ne.u32 p, %r1307, 0;
    vote.ballot.sync.b32 %r1307, p, 0xffffffff;
    @!p not.b32 %r1307, %r1307;
}

	// end inline asm
	and.b32  	%r1331, %r1307, %r1304;
	mov.b32 	%r1312, 4;
	// begin inline asm
	{
    .reg .pred p;
    and.b32 %r1310, %r1326, %r1312;    setp.ne.u32 p, %r1310, 0;
    vote.ballot.sync.b32 %r1310, p, 0xffffffff;
    @!p not.b32 %r1310, %r1310;
}

	// end inline asm
	and.b32  	%r1332, %r1310, %r1331;
	mov.b32 	%r1315, 8;
	// begin inline asm
	{
    .reg .pred p;
    and.b32 %r1313, %r1326, %r1315;    setp.ne.u32 p, %r1313, 0;
    vote.ballot.sync.b32 %r1313, p, 0xffffffff;
    @!p not.b32 %r1313, %r1313;
}

	// end inline asm
	and.b32  	%r1333, %r1313, %r1332;
	mov.b32 	%r1318, 16;
	// begin inline asm
	{
    .reg .pred p;
    and.b32 %r1316, %r1326, %r1318;    setp.ne.u32 p, %r1316, 0;
    vote.ballot.sync.b32 %r1316, p, 0xffffffff;
    @!p not.b32 %r1316, %r1316;
}

	// end inline asm
	and.b32  	%r1334, %r1316, %r1333;
	mov.b32 	%r1321, 32;
	// begin inline asm
	{
    .reg .pred p;
    and.b32 %r1319, %r1326, %r1321;    setp.ne.u32 p, %r1319, 0;
    vote.ballot.sync.b32 %r1319, p, 0xffffffff;
    @!p not.b32 %r1319, %r1319;
}

	// end inline asm
	and.b32  	%r1335, %r1319, %r1334;
	mov.b32 	%r1324, 64;
	// begin inline asm
	{
    .reg .pred p;
    and.b32 %r1322, %r1326, %r1324;    setp.ne.u32 p, %r1322, 0;
    vote.ballot.sync.b32 %r1322, p, 0xffffffff;
    @!p not.b32 %r1322, %r1322;
}

	// end inline asm
	and.b32  	%r1336, %r1322, %r1335;
	mov.b32 	%r1327, 128;
	// begin inline asm
	{
    .reg .pred p;
    and.b32 %r1325, %r1326, %r1327;    setp.ne.u32 p, %r1325, 0;
    vote.ballot.sync.b32 %r1325, p, 0xffffffff;
    @!p not.b32 %r1325, %r1325;
}

	// end inline asm
	and.b32  	%r1337, %r1325, %r1336;
	clz.b32 	%r1338, %r1337;
	sub.s32 	%r272, 31, %r1338;
	and.b32  	%r1339, %r689, %r1337;
	popc.b32 	%r273, %r1339;
	setp.ne.s32 	%p106, %r330, %r272;
	mov.b32 	%r1986, 0;
	@%p106 bra 	$L__BB6_153;
	shl.b32 	%r1344, %r1326, 2;
	add.s32 	%r1345, %r173, %r1344;
	atom.shared.add.u32 	%r1986, [%r1345], %r273;
$L__BB6_153:
	shfl.sync.idx.b32	%r1371|%p107, %r1986, %r272, 31, -1;
	add.s32 	%r276, %r273, %r1371;
	shr.u32 	%r1372, %r1967, %r328;
	and.b32  	%r1368, %r1372, %r86;
	mov.b32 	%r1348, 1;
	// begin inline asm
	{
    .reg .pred p;
    and.b32 %r1346, %r1368, %r1348;    setp.ne.u32 p, %r1346, 0;
    vote.ballot.sync.b32 %r1346, p, 0xffffffff;
    @!p not.b32 %r1346, %r1346;
}

	// end inline asm
	mov.b32 	%r1351, 2;
	// begin inline asm
	{
    .reg .pred p;
    and.b32 %r1349, %r1368, %r1351;    setp.ne.u32 p, %r1349, 0;
    vote.ballot.sync.b32 %r1349, p, 0xffffffff;
    @!p not.b32 %r1349, %r1349;
}

	// end inline asm
	and.b32  	%r1373, %r1349, %r1346;
	mov.b32 	%r1354, 4;
	// begin inline asm
	{
    .reg .pred p;
    and.b32 %r1352, %r1368, %r1354;    setp.ne.u32 p, %r1352, 0;
    vote.ballot.sync.b32 %r1352, p, 0xffffffff;
    @!p not.b32 %r1352, %r1352;
}

	// end inline asm
	and.b32  	%r1374, %r1352, %r1373;
	mov.b32 	%r1357, 8;
	// begin inline asm
	{
    .reg .pred p;
    and.b32 %r1355, %r1368, %r1357;    setp.ne.u32 p, %r1355, 0;
    vote.ballot.sync.b32 %r1355, p, 0xffffffff;
    @!p not.b32 %r1355, %r1355;
}

	// end inline asm
	and.b32  	%r1375, %r1355, %r1374;
	mov.b32 	%r1360, 16;
	// begin inline asm
	{
    .reg .pred p;
    and.b32 %r1358, %r1368, %r1360;    setp.ne.u32 p, %r1358, 0;
    vote.ballot.sync.b32 %r1358, p, 0xffffffff;
    @!p not.b32 %r1358, %r1358;
}

	// end inline asm
	and.b32  	%r1376, %r1358, %r1375;
	mov.b32 	%r1363, 32;
	// begin inline asm
	{
    .reg .pred p;
    and.b32 %r1361, %r1368, %r1363;    setp.ne.u32 p, %r1361, 0;
    vote.ballot.sync.b32 %r1361, p, 0xffffffff;
    @!p not.b32 %r1361, %r1361;
}

	// end inline asm
	and.b32  	%r1377, %r1361, %r1376;
	mov.b32 	%r1366, 64;
	// begin inline asm
	{
    .reg .pred p;
    and.b32 %r1364, %r1368, %r1366;    setp.ne.u32 p, %r1364, 0;
    vote.ballot.sync.b32 %r1364, p, 0xffffffff;
    @!p not.b32 %r1364, %r1364;
}

	// end inline asm
	and.b32  	%r1378, %r1364, %r1377;
	mov.b32 	%r1369, 128;
	// begin inline asm
	{
    .reg .pred p;
    and.b32 %r1367, %r1368, %r1369;    setp.ne.u32 p, %r1367, 0;
    vote.ballot.sync.b32 %r1367, p, 0xffffffff;
    @!p not.b32 %r1367, %r1367;
}

	// end inline asm
	and.b32  	%r1379, %r1367, %r1378;
	clz.b32 	%r1380, %r1379;
	sub.s32 	%r278, 31, %r1380;
	and.b32  	%r1381, %r689, %r1379;
	popc.b32 	%r279, %r1381;
	setp.ne.s32 	%p108, %r330, %r278;
	mov.b32 	%r1987, 0;
	@%p108 bra 	$L__BB6_155;
	shl.b32 	%r1386, %r1368, 2;
	add.s32 	%r1387, %r173, %r1386;
	atom.shared.add.u32 	%r1987, [%r1387], %r279;
$L__BB6_155:
	shfl.sync.idx.b32	%r1413|%p109, %r1987, %r278, 31, -1;
	add.s32 	%r282, %r279, %r1413;
	shr.u32 	%r1414, %r1968, %r328;
	and.b32  	%r1410, %r1414, %r86;
	mov.b32 	%r1390, 1;
	// begin inline asm
	{
    .reg .pred p;
    and.b32 %r1388, %r1410, %r1390;    setp.ne.u32 p, %r1388, 0;
    vote.ballot.sync.b32 %r1388, p, 0xffffffff;
    @!p not.b32 %r1388, %r1388;
}

	// end inline asm
	mov.b32 	%r1393, 2;
	// begin inline asm
	{
    .reg .pred p;
    and.b32 %r1391, %r1410, %r1393;    setp.ne.u32 p, %r1391, 0;
    vote.ballot.sync.b32 %r1391, p, 0xffffffff;
    @!p not.b32 %r1391, %r1391;
}

	// end inline asm
	and.b32  	%r1415, %r1391, %r1388;
	mov.b32 	%r1396, 4;
	// begin inline asm
	{
    .reg .pred p;
    and.b32 %r1394, %r1410, %r1396;    setp.ne.u32 p, %r1394, 0;
    vote.ballot.sync.b32 %r1394, p, 0xffffffff;
    @!p not.b32 %r1394, %r1394;
}

	// end inline asm
	and.b32  	%r1416, %r1394, %r1415;
	mov.b32 	%r1399, 8;
	// begin inline asm
	{
    .reg .pred p;
    and.b32 %r1397, %r1410, %r1399;    setp.ne.u32 p, %r1397, 0;
    vote.ballot.sync.b32 %r1397, p, 0xffffffff;
    @!p not.b32 %r1397, %r1397;
}

	// end inline asm
	and.b32  	%r1417, %r1397, %r1416;
	mov.b32 	%r1402, 16;
	// begin inline asm
	{
    .reg .pred p;
    and.b32 %r1400, %r1410, %r1402;    setp.ne.u32 p, %r1400, 0;
    vote.ballot.sync.b32 %r1400, p, 0xffffffff;
    @!p not.b32 %r1400, %r1400;
}

	// end inline asm
	and.b32  	%r1418, %r1400, %r1417;
	mov.b32 	%r1405, 32;
	// begin inline asm
	{
    .reg .pred p;
    and.b32 %r1403, %r1410, %r1405;    setp.ne.u32 p, %r1403, 0;
    vote.ballot.sync.b32 %r1403, p, 0xffffffff;
    @!p not.b32 %r1403, %r1403;
}

	// end inline asm
	and.b32  	%r1419, %r1403, %r1418;
	mov.b32 	%r1408, 64;
	// begin inline asm
	{
    .reg .pred p;
    and.b32 %r1406, %r1410, %r1408;    setp.ne.u32 p, %r1406, 0;
    vote.ballot.sync.b32 %r1406, p, 0xffffffff;
    @!p not.b32 %r1406, %r1406;
}

	// end inline asm
	and.b32  	%r1420, %r1406, %r1419;
	mov.b32 	%r1411, 128;
	// begin inline asm
	{
    .reg .pred p;
    and.b32 %r1409, %r1410, %r1411;    setp.ne.u32 p, %r1409, 0;
    vote.ballot.sync.b32 %r1409, p, 0xffffffff;
    @!p not.b32 %r1409, %r1409;
}

	// end inline asm
	and.b32  	%r1421, %r1409, %r1420;
	clz.b32 	%r1422, %r1421;
	sub.s32 	%r284, 31, %r1422;
	and.b32  	%r1423, %r689, %r1421;
	popc.b32 	%r285, %r1423;
	setp.ne.s32 	%p110, %r330, %r284;
	mov.b32 	%r1988, 0;
	@%p110 bra 	$L__BB6_157;
	shl.b32 	%r1424, %r1, 5;
	and.b32  	%r1425, %r1424, 31744;
	add.s32 	%r1427, %r597, %r1425;
	shl.b32 	%r1428, %r1410, 2;
	add.s32 	%r1429, %r1427, %r1428;
	atom.shared.add.u32 	%r1988, [%r1429], %r285;
$L__BB6_157:
	shfl.sync.idx.b32	%r1455|%p111, %r1988, %r284, 31, -1;
	add.s32 	%r288, %r285, %r1455;
	shr.u32 	%r1456, %r1969, %r328;
	and.b32  	%r1452, %r1456, %r86;
	mov.b32 	%r1432, 1;
	// begin inline asm
	{
    .reg .pred p;
    and.b32 %r1430, %r1452, %r1432;    setp.ne.u32 p, %r1430, 0;
    vote.ballot.sync.b32 %r1430, p, 0xffffffff;
    @!p not.b32 %r1430, %r1430;
}

	// end inline asm
	mov.b32 	%r1435, 2;
	// begin inline asm
	{
    .reg .pred p;
    and.b32 %r1433, %r1452, %r1435;    setp.ne.u32 p, %r1433, 0;
    vote.ballot.sync.b32 %r1433, p, 0xffffffff;
    @!p not.b32 %r1433, %r1433;
}

	// end inline asm
	and.b32  	%r1457, %r1433, %r1430;
	mov.b32 	%r1438, 4;
	// begin inline asm
	{
    .reg .pred p;
    and.b32 %r1436, %r1452, %r1438;    setp.ne.u32 p, %r1436, 0;
    vote.ballot.sync.b32 %r1436, p, 0xffffffff;
    @!p not.b32 %r1436, %r1436;
}

	// end inline asm
	and.b32  	%r1458, %r1436, %r1457;
	mov.b32 	%r1441, 8;
	// begin inline asm
	{
    .reg .pred p;
    and.b32 %r1439, %r1452, %r1441;    setp.ne.u32 p, %r1439, 0;
    vote.ballot.sync.b32 %r1439, p, 0xffffffff;
    @!p not.b32 %r1439, %r1439;
}

	// end inline asm
	and.b32  	%r1459, %r1439, %r1458;
	mov.b32 	%r1444, 16;
	// begin inline asm
	{
    .reg .pred p;
    and.b32 %r1442, %r1452, %r1444;    setp.ne.u32 p, %r1442, 0;
    vote.ballot.sync.b32 %r1442, p, 0xffffffff;
    @!p not.b32 %r1442, %r1442;
}

	// end inline asm
	and.b32  	%r1460, %r1442, %r1459;
	mov.b32 	%r1447, 32;
	// begin inline asm
	{
    .reg .pred p;
    and.b32 %r1445, %r1452, %r1447;    setp.ne.u32 p, %r1445, 0;
    vote.ballot.sync.b32 %r1445, p, 0xffffffff;
    @!p not.b32 %r1445, %r1445;
}

	// end inline asm
	and.b32  	%r1461, %r1445, %r1460;
	mov.b32 	%r1450, 64;
	// begin inline asm
	{
    .reg .pred p;
    and.b32 %r1448, %r1452, %r1450;    setp.ne.u32 p, %r1448, 0;
    vote.ballot.sync.b32 %r1448, p, 0xffffffff;
    @!p not.b32 %r1448, %r1448;
}

	// end inline asm
	and.b32  	%r1462, %r1448, %r1461;
	mov.b32 	%r1453, 128;
	// begin inline asm
	{
    .reg .pred p;
    and.b32 %r1451, %r1452, %r1453;    setp.ne.u32 p, %r1451, 0;
    vote.ballot.sync.b32 %r1451, p, 0xffffffff;
    @!p not.b32 %r1451, %r1451;
}

	// end inline asm
	and.b32  	%r1463, %r1451, %r1462;
	clz.b32 	%r1464, %r1463;
	sub.s32 	%r290, 31, %r1464;
	and.b32  	%r1465, %r689, %r1463;
	popc.b32 	%r291, %r1465;
	setp.ne.s32 	%p112, %r330, %r290;
	mov.b32 	%r1989, 0;
	@%p112 bra 	$L__BB6_159;
	shl.b32 	%r1466, %r1, 5;
	and.b32  	%r1467, %r1466, 31744;
	add.s32 	%r1469, %r597, %r1467;
	shl.b32 	%r1470, %r1452, 2;
	add.s32 	%r1471, %r1469, %r1470;
	atom.shared.add.u32 	%r1989, [%r1471], %r291;
$L__BB6_159:
	setp.gt.u32 	%p113, %r1, 255;
	shfl.sync.idx.b32	%r1472|%p114, %r1989, %r290, 31, -1;
	add.s32 	%r1473, %r291, %r1472;
	bar.sync 	0;
	shl.b32 	%r1474, %r180, 2;
	add.s32 	%r1476, %r597, %r1474;
	st.shared.u32 	[%r1476+-4], %r1950;
	shl.b32 	%r1477, %r186, 2;
	add.s32 	%r1478, %r597, %r1477;
	st.shared.u32 	[%r1478+-4], %r1951;
	shl.b32 	%r1479, %r192, 2;
	add.s32 	%r1480, %r597, %r1479;
	st.shared.u32 	[%r1480+-4], %r1952;
	shl.b32 	%r1481, %r198, 2;
	add.s32 	%r1482, %r597, %r1481;
	st.shared.u32 	[%r1482+-4], %r1953;
	shl.b32 	%r1483, %r204, 2;
	add.s32 	%r1484, %r597, %r1483;
	st.shared.u32 	[%r1484+-4], %r1954;
	shl.b32 	%r1485, %r210, 2;
	add.s32 	%r1486, %r597, %r1485;
	st.shared.u32 	[%r1486+-4], %r1955;
	shl.b32 	%r1487, %r216, 2;
	add.s32 	%r1488, %r597, %r1487;
	st.shared.u32 	[%r1488+-4], %r1956;
	shl.b32 	%r1489, %r222, 2;
	add.s32 	%r1490, %r597, %r1489;
	st.shared.u32 	[%r1490+-4], %r1957;
	shl.b32 	%r1491, %r228, 2;
	add.s32 	%r1492, %r597, %r1491;
	st.shared.u32 	[%r1492+-4], %r1958;
	shl.b32 	%r1493, %r234, 2;
	add.s32 	%r1494, %r597, %r1493;
	st.shared.u32 	[%r1494+-4], %r1959;
	shl.b32 	%r1495, %r240, 2;
	add.s32 	%r1496, %r597, %r1495;
	st.shared.u32 	[%r1496+-4], %r1960;
	shl.b32 	%r1497, %r246, 2;
	add.s32 	%r1498, %r597, %r1497;
	st.shared.u32 	[%r1498+-4], %r1961;
	shl.b32 	%r1499, %r252, 2;
	add.s32 	%r1500, %r597, %r1499;
	st.shared.u32 	[%r1500+-4], %r1962;
	shl.b32 	%r1501, %r258, 2;
	add.s32 	%r1502, %r597, %r1501;
	st.shared.u32 	[%r1502+-4], %r1963;
	shl.b32 	%r1503, %r264, 2;
	add.s32 	%r1504, %r597, %r1503;
	st.shared.u32 	[%r1504+-4], %r1964;
	shl.b32 	%r1505, %r270, 2;
	add.s32 	%r1506, %r597, %r1505;
	st.shared.u32 	[%r1506+-4], %r1965;
	shl.b32 	%r1507, %r276, 2;
	add.s32 	%r1508, %r597, %r1507;
	st.shared.u32 	[%r1508+-4], %r1966;
	shl.b32 	%r1509, %r282, 2;
	add.s32 	%r1510, %r597, %r1509;
	st.shared.u32 	[%r1510+-4], %r1967;
	shl.b32 	%r1511, %r288, 2;
	add.s32 	%r1512, %r597, %r1511;
	st.shared.u32 	[%r1512+-4], %r1968;
	shl.b32 	%r1513, %r1473, 2;
	add.s32 	%r1514, %r597, %r1513;
	st.shared.u32 	[%r1514+-4], %r1969;
	@%p113 bra 	$L__BB6_167;
	ld.param.u64 	%rd139, [_ZN3cub18CUB_300001_SM_10006detail10radix_sort29DeviceRadixSortOnesweepKernelINS1_5radix10policy_hubIiNS0_8NullTypeEjE10Policy1000ELNS0_9SortOrderE0EiS6_jiiNS1_21identity_decomposer_tEEEvPT5_SC_PT3_PKSD_PT1_PKSH_PT2_PKSL_T4_iiT6__param_3];
	cvta.to.global.u64 	%rd40, %rd139;
	mul.wide.u32 	%rd41, %r1, 4;
	add.s64 	%rd42, %rd40, %rd41;
	ld.global.u32 	%r1515, [%rd42];
	sub.s32 	%r1993, %r1515, %r172;
	st.shared.u32 	[%r114+30720], %r1993;
	setp.lt.s32 	%p115, %r3, 1;
	mov.u32 	%r1994, %r1944;
	@%p115 bra 	$L__BB6_166;
	mov.b32 	%r1991, -1;
	mov.u32 	%r1990, %r3;
	mov.u32 	%r1994, %r1944;
$L__BB6_162:
	ld.param.u64 	%rd132, [_ZN3cub18CUB_300001_SM_10006detail10radix_sort29DeviceRadixSortOnesweepKernelINS1_5radix10policy_hubIiNS0_8NullTypeEjE10Policy1000ELNS0_9SortOrderE0EiS6_jiiNS1_21identity_decomposer_tEEEvPT5_SC_PT3_PKSD_PT1_PKSH_PT2_PKSL_T4_iiT6__param_0];
	add.s32 	%r298, %r1990, -1;
	shl.b32 	%r1517, %r298, 8;
	add.s32 	%r1518, %r1517, %r1;
	cvta.to.global.u64 	%rd43, %rd132;
	mul.wide.s32 	%rd44, %r1518, 4;
	add.s64 	%rd11, %rd43, %rd44;
$L__BB6_163:
	membar.cta;
	ld.volatile.global.u32 	%r299, [%rd11];
	setp.eq.s32 	%p116, %r299, 0;
	@%p116 bra 	$L__BB6_163;
	and.b32  	%r1519, %r299, 1073741823;
	add.s32 	%r1994, %r1519, %r1994;
	setp.gt.s32 	%p117, %r299, -1;
	vote.sync.ballot.b32 	%r1991, %p117, %r1991;
	setp.gt.u32 	%p119, %r1990, 1;
	and.pred  	%p120, %p117, %p119;
	mov.u32 	%r1990, %r298;
	@%p120 bra 	$L__BB6_162;
	ld.shared.u32 	%r1993, [%r114+30720];
$L__BB6_166:
	ld.param.u64 	%rd133, [_ZN3cub18CUB_300001_SM_10006detail10radix_sort29DeviceRadixSortOnesweepKernelINS1_5radix10policy_hubIiNS0_8NullTypeEjE10Policy1000ELNS0_9SortOrderE0EiS6_jiiNS1_21identity_decomposer_tEEEvPT5_SC_PT3_PKSD_PT1_PKSH_PT2_PKSL_T4_iiT6__param_0];
	or.b32  	%r1520, %r1994, -2147483648;
	cvta.to.global.u64 	%rd45, %rd133;
	shl.b32 	%r1521, %r3, 8;
	add.s32 	%r1522, %r1521, %r1;
	mul.wide.s32 	%rd46, %r1522, 4;
	add.s64 	%rd47, %rd45, %rd46;
	st.volatile.global.u32 	[%rd47], %r1520;
	sub.s32 	%r1523, %r1994, %r1944;
	add.s32 	%r1524, %r1523, %r1993;
	st.shared.u32 	[%r114+30720], %r1524;
$L__BB6_167:
	ld.param.u32 	%r1893, [_ZN3cub18CUB_300001_SM_10006detail10radix_sort29DeviceRadixSortOnesweepKernelINS1_5radix10policy_hubIiNS0_8NullTypeEjE10Policy1000ELNS0_9SortOrderE0EiS6_jiiNS1_21identity_decomposer_tEEEvPT5_SC_PT3_PKSD_PT1_PKSH_PT2_PKSL_T4_iiT6__param_8];
	ld.param.u64 	%rd136, [_ZN3cub18CUB_300001_SM_10006detail10radix_sort29DeviceRadixSortOnesweepKernelINS1_5radix10policy_hubIiNS0_8NullTypeEjE10Policy1000ELNS0_9SortOrderE0EiS6_jiiNS1_21identity_decomposer_tEEEvPT5_SC_PT3_PKSD_PT1_PKSH_PT2_PKSL_T4_iiT6__param_2];
	setp.gt.u32 	%p121, %r1, 255;
	mad.lo.s32 	%r305, %r3, 7680, 7680;
	setp.lt.s32 	%p122, %r305, %r1893;
	setp.eq.s64 	%p123, %rd136, 0;
	or.pred  	%p124, %p123, %p122;
	or.pred  	%p125, %p121, %p124;
	@%p125 bra 	$L__BB6_169;
	ld.param.u64 	%rd137, [_ZN3cub18CUB_300001_SM_10006detail10radix_sort29DeviceRadixSortOnesweepKernelINS1_5radix10policy_hubIiNS0_8NullTypeEjE10Policy1000ELNS0_9SortOrderE0EiS6_jiiNS1_21identity_decomposer_tEEEvPT5_SC_PT3_PKSD_PT1_PKSH_PT2_PKSL_T4_iiT6__param_2];
	ld.shared.u32 	%r1525, [%r114+30720];
	add.s32 	%r1526, %r172, %r1944;
	add.s32 	%r1527, %r1526, %r1525;
	cvta.to.global.u64 	%rd48, %rd137;
	mul.wide.u32 	%rd49, %r1, 4;
	add.s64 	%rd50, %rd48, %rd49;
	st.global.u32 	[%rd50], %r1527;
$L__BB6_169:
	ld.param.u32 	%r1894, [_ZN3cub18CUB_300001_SM_10006detail10radix_sort29DeviceRadixSortOnesweepKernelINS1_5radix10policy_hubIiNS0_8NullTypeEjE10Policy1000ELNS0_9SortOrderE0EiS6_jiiNS1_21identity_decomposer_tEEEvPT5_SC_PT3_PKSD_PT1_PKSH_PT2_PKSL_T4_iiT6__param_8];
	setp.gt.s32 	%p126, %r305, %r1894;
	bar.sync 	0;
	@%p126 bra 	$L__BB6_171;
	ld.shared.u32 	%r1528, [%r114];
	shr.u32 	%r1529, %r1528, %r328;
	and.b32  	%r1530, %r1529, %r86;
	shl.b32 	%r1531, %r1530, 2;
	add.s32 	%r1533, %r597, 30720;
	add.s32 	%r1534, %r1533, %r1531;
	ld.shared.u32 	%r1535, [%r1534];
	add.s32 	%r1536, %r1535, %r1;
	xor.b32  	%r1537, %r1528, -2147483648;
	mul.wide.u32 	%rd51, %r1536, 4;
	add.s64 	%rd52, %rd1, %rd51;
	st.global.u32 	[%rd52], %r1537;
	bar.warp.sync 	-1;
	ld.shared.u32 	%r1538, [%r114+1536];
	shr.u32 	%r1539, %r1538, %r328;
	and.b32  	%r1540, %r1539, %r86;
	shl.b32 	%r1541, %r1540, 2;
	add.s32 	%r1542, %r1533, %r1541;
	ld.shared.u32 	%r1543, [%r1542];
	add.s32 	%r1544, %r1, %r1543;
	add.s32 	%r1545, %r1544, 384;
	xor.b32  	%r1546, %r1538, -2147483648;
	mul.wide.u32 	%rd53, %r1545, 4;
	add.s64 	%rd54, %rd1, %rd53;
	st.global.u32 	[%rd54], %r1546;
	bar.warp.sync 	-1;
	ld.shared.u32 	%r1547, [%r114+3072];
	shr.u32 	%r1548, %r1547, %r328;
	and.b32  	%r1549, %r1548, %r86;
	shl.b32 	%r1550, %r1549, 2;
	add.s32 	%r1551, %r1533, %r1550;
	ld.shared.u32 	%r1552, [%r1551];
	add.s32 	%r1553, %r1, %r1552;
	add.s32 	%r1554, %r1553, 768;
	xor.b32  	%r1555, %r1547, -2147483648;
	mul.wide.u32 	%rd55, %r1554, 4;
	add.s64 	%rd56, %rd1, %rd55;
	st.global.u32 	[%rd56], %r1555;
	bar.warp.sync 	-1;
	ld.shared.u32 	%r1556, [%r114+4608];
	shr.u32 	%r1557, %r1556, %r328;
	and.b32  	%r1558, %r1557, %r86;
	shl.b32 	%r1559, %r1558, 2;
	add.s32 	%r1560, %r1533, %r1559;
	ld.shared.u32 	%r1561, [%r1560];
	add.s32 	%r1562, %r1, %r1561;
	add.s32 	%r1563, %r1562, 1152;
	xor.b32  	%r1564, %r1556, -2147483648;
	mul.wide.u32 	%rd57, %r1563, 4;
	add.s64 	%rd58, %rd1, %rd57;
	st.global.u32 	[%rd58], %r1564;
	bar.warp.sync 	-1;
	ld.shared.u32 	%r1565, [%r114+6144];
	shr.u32 	%r1566, %r1565, %r328;
	and.b32  	%r1567, %r1566, %r86;
	shl.b32 	%r1568, %r1567, 2;
	add.s32 	%r1569, %r1533, %r1568;
	ld.shared.u32 	%r1570, [%r1569];
	add.s32 	%r1571, %r1, %r1570;
	add.s32 	%r1572, %r1571, 1536;
	xor.b32  	%r1573, %r1565, -2147483648;
	mul.wide.u32 	%rd59, %r1572, 4;
	add.s64 	%rd60, %rd1, %rd59;
	st.global.u32 	[%rd60], %r1573;
	bar.warp.sync 	-1;
	ld.shared.u32 	%r1574, [%r114+7680];
	shr.u32 	%r1575, %r1574, %r328;
	and.b32  	%r1576, %r1575, %r86;
	shl.b32 	%r1577, %r1576, 2;
	add.s32 	%r1578, %r1533, %r1577;
	ld.shared.u32 	%r1579, [%r1578];
	add.s32 	%r1580, %r1, %r1579;
	add.s32 	%r1581, %r1580, 1920;
	xor.b32  	%r1582, %r1574, -2147483648;
	mul.wide.u32 	%rd61, %r1581, 4;
	add.s64 	%rd62, %rd1, %rd61;
	st.global.u32 	[%rd62], %r1582;
	bar.warp.sync 	-1;
	ld.shared.u32 	%r1583, [%r114+9216];
	shr.u32 	%r1584, %r1583, %r328;
	and.b32  	%r1585, %r1584, %r86;
	shl.b32 	%r1586, %r1585, 2;
	add.s32 	%r1587, %r1533, %r1586;
	ld.shared.u32 	%r1588, [%r1587];
	add.s32 	%r1589, %r1, %r1588;
	add.s32 	%r1590, %r1589, 2304;
	xor.b32  	%r1591, %r1583, -2147483648;
	mul.wide.u32 	%rd63, %r1590, 4;
	add.s64 	%rd64, %rd1, %rd63;
	st.global.u32 	[%rd64], %r1591;
	bar.warp.sync 	-1;
	ld.shared.u32 	%r1592, [%r114+10752];
	shr.u32 	%r1593, %r1592, %r328;
	and.b32  	%r1594, %r1593, %r86;
	shl.b32 	%r1595, %r1594, 2;
	add.s32 	%r1596, %r1533, %r1595;
	ld.shared.u32 	%r1597, [%r1596];
	add.s32 	%r1598, %r1, %r1597;
	add.s32 	%r1599, %r1598, 2688;
	xor.b32  	%r1600, %r1592, -2147483648;
	mul.wide.u32 	%rd65, %r1599, 4;
	add.s64 	%rd66, %rd1, %rd65;
	st.global.u32 	[%rd66], %r1600;
	bar.warp.sync 	-1;
	ld.shared.u32 	%r1601, [%r114+12288];
	shr.u32 	%r1602, %r1601, %r328;
	and.b32  	%r1603, %r1602, %r86;
	shl.b32 	%r1604, %r1603, 2;
	add.s32 	%r1605, %r1533, %r1604;
	ld.shared.u32 	%r1606, [%r1605];
	add.s32 	%r1607, %r1, %r1606;
	add.s32 	%r1608, %r1607, 3072;
	xor.b32  	%r1609, %r1601, -2147483648;
	mul.wide.u32 	%rd67, %r1608, 4;
	add.s64 	%rd68, %rd1, %rd67;
	st.global.u32 	[%rd68], %r1609;
	bar.warp.sync 	-1;
	ld.shared.u32 	%r1610, [%r114+13824];
	shr.u32 	%r1611, %r1610, %r328;
	and.b32  	%r1612, %r1611, %r86;
	shl.b32 	%r1613, %r1612, 2;
	add.s32 	%r1614, %r1533, %r1613;
	ld.shared.u32 	%r1615, [%r1614];
	add.s32 	%r1616, %r1, %r1615;
	add.s32 	%r1617, %r1616, 3456;
	xor.b32  	%r1618, %r1610, -2147483648;
	mul.wide.u32 	%rd69, %r1617, 4;
	add.s64 	%rd70, %rd1, %rd69;
	st.global.u32 	[%rd70], %r1618;
	bar.warp.sync 	-1;
	ld.shared.u32 	%r1619, [%r114+15360];
	shr.u32 	%r1620, %r1619, %r328;
	and.b32  	%r1621, %r1620, %r86;
	shl.b32 	%r1622, %r1621, 2;
	add.s32 	%r1623, %r1533, %r1622;
	ld.shared.u32 	%r1624, [%r1623];
	add.s32 	%r1625, %r1, %r1624;
	add.s32 	%r1626, %r1625, 3840;
	xor.b32  	%r1627, %r1619, -2147483648;
	mul.wide.u32 	%rd71, %r1626, 4;
	add.s64 	%rd72, %rd1, %rd71;
	st.global.u32 	[%rd72], %r1627;
	bar.warp.sync 	-1;
	ld.shared.u32 	%r1628, [%r114+16896];
	shr.u32 	%r1629, %r1628, %r328;
	and.b32  	%r1630, %r1629, %r86;
	shl.b32 	%r1631, %r1630, 2;
	add.s32 	%r1632, %r1533, %r1631;
	ld.shared.u32 	%r1633, [%r1632];
	add.s32 	%r1634, %r1, %r1633;
	add.s32 	%r1635, %r1634, 4224;
	xor.b32  	%r1636, %r1628, -2147483648;
	mul.wide.u32 	%rd73, %r1635, 4;
	add.s64 	%rd74, %rd1, %rd73;
	st.global.u32 	[%rd74], %r1636;
	bar.warp.sync 	-1;
	ld.shared.u32 	%r1637, [%r114+18432];
	shr.u32 	%r1638, %r1637, %r328;
	and.b32  	%r1639, %r1638, %r86;
	shl.b32 	%r1640, %r1639, 2;
	add.s32 	%r1641, %r1533, %r1640;
	ld.shared.u32 	%r1642, [%r1641];
	add.s32 	%r1643, %r1, %r1642;
	add.s32 	%r1644, %r1643, 4608;
	xor.b32  	%r1645, %r1637, -2147483648;
	mul.wide.u32 	%rd75, %r1644, 4;
	add.s64 	%rd76, %rd1, %rd75;
	st.global.u32 	[%rd76], %r1645;
	bar.warp.sync 	-1;
	ld.shared.u32 	%r1646, [%r114+19968];
	shr.u32 	%r1647, %r1646, %r328;
	and.b32  	%r1648, %r1647, %r86;
	shl.b32 	%r1649, %r1648, 2;
	add.s32 	%r1650, %r1533, %r1649;
	ld.shared.u32 	%r1651, [%r1650];
	add.s32 	%r1652, %r1, %r1651;
	add.s32 	%r1653, %r1652, 4992;
	xor.b32  	%r1654, %r1646, -2147483648;
	mul.wide.u32 	%rd77, %r1653, 4;
	add.s64 	%rd78, %rd1, %rd77;
	st.global.u32 	[%rd78], %r1654;
	bar.warp.sync 	-1;
	ld.shared.u32 	%r1655, [%r114+21504];
	shr.u32 	%r1656, %r1655, %r328;
	and.b32  	%r1657, %r1656, %r86;
	shl.b32 	%r1658, %r1657, 2;
	add.s32 	%r1659, %r1533, %r1658;
	ld.shared.u32 	%r1660, [%r1659];
	add.s32 	%r1661, %r1, %r1660;
	add.s32 	%r1662, %r1661, 5376;
	xor.b32  	%r1663, %r1655, -2147483648;
	mul.wide.u32 	%rd79, %r1662, 4;
	add.s64 	%rd80, %rd1, %rd79;
	st.global.u32 	[%rd80], %r1663;
	bar.warp.sync 	-1;
	ld.shared.u32 	%r1664, [%r114+23040];
	shr.u32 	%r1665, %r1664, %r328;
	and.b32  	%r1666, %r1665, %r86;
	shl.b32 	%r1667, %r1666, 2;
	add.s32 	%r1668, %r1533, %r1667;
	ld.shared.u32 	%r1669, [%r1668];
	add.s32 	%r1670, %r1, %r1669;
	add.s32 	%r1671, %r1670, 5760;
	xor.b32  	%r1672, %r1664, -2147483648;
	mul.wide.u32 	%rd81, %r1671, 4;
	add.s64 	%rd82, %rd1, %rd81;
	st.global.u32 	[%rd82], %r1672;
	bar.warp.sync 	-1;
	ld.shared.u32 	%r1673, [%r114+24576];
	shr.u32 	%r1674, %r1673, %r328;
	and.b32  	%r1675, %r1674, %r86;
	shl.b32 	%r1676, %r1675, 2;
	add.s32 	%r1677, %r1533, %r1676;
	ld.shared.u32 	%r1678, [%r1677];
	add.s32 	%r1679, %r1, %r1678;
	add.s32 	%r1680, %r1679, 6144;
	xor.b32  	%r1681, %r1673, -2147483648;
	mul.wide.u32 	%rd83, %r1680, 4;
	add.s64 	%rd84, %rd1, %rd83;
	st.global.u32 	[%rd84], %r1681;
	bar.warp.sync 	-1;
	ld.shared.u32 	%r1682, [%r114+26112];
	shr.u32 	%r1683, %r1682, %r328;
	and.b32  	%r1684, %r1683, %r86;
	shl.b32 	%r1685, %r1684, 2;
	add.s32 	%r1686, %r1533, %r1685;
	ld.shared.u32 	%r1687, [%r1686];
	add.s32 	%r1688, %r1, %r1687;
	add.s32 	%r1689, %r1688, 6528;
	xor.b32  	%r1690, %r1682, -2147483648;
	mul.wide.u32 	%rd85, %r1689, 4;
	add.s64 	%rd86, %rd1, %rd85;
	st.global.u32 	[%rd86], %r1690;
	bar.warp.sync 	-1;
	ld.shared.u32 	%r1691, [%r114+27648];
	shr.u32 	%r1692, %r1691, %r328;
	and.b32  	%r1693, %r1692, %r86;
	shl.b32 	%r1694, %r1693, 2;
	add.s32 	%r1695, %r1533, %r1694;
	ld.shared.u32 	%r1696, [%r1695];
	add.s32 	%r1697, %r1, %r1696;
	add.s32 	%r1698, %r1697, 6912;
	xor.b32  	%r1699, %r1691, -2147483648;
	mul.wide.u32 	%rd87, %r1698, 4;
	add.s64 	%rd88, %rd1, %rd87;
	st.global.u32 	[%rd88], %r1699;
	bar.warp.sync 	-1;
	ld.shared.u32 	%r1700, [%r114+29184];
	shr.u32 	%r1701, %r1700, %r328;
	and.b32  	%r1702, %r1701, %r86;
	shl.b32 	%r1703, %r1702, 2;
	add.s32 	%r1704, %r1533, %r1703;
	ld.shared.u32 	%r1705, [%r1704];
	add.s32 	%r1706, %r1, %r1705;
	add.s32 	%r1707, %r1706, 7296;
	xor.b32  	%r1708, %r1700, -2147483648;
	mul.wide.u32 	%rd89, %r1707, 4;
	add.s64 	%rd90, %rd1, %rd89;
	st.global.u32 	[%rd90], %r1708;
	bar.warp.sync 	-1;
	bra.uni 	$L__BB6_212;
$L__BB6_171:
	ld.param.u32 	%r1895, [_ZN3cub18CUB_300001_SM_10006detail10radix_sort29DeviceRadixSortOnesweepKernelINS1_5radix10policy_hubIiNS0_8NullTypeEjE10Policy1000ELNS0_9SortOrderE0EiS6_jiiNS1_21identity_decomposer_tEEEvPT5_SC_PT3_PKSD_PT1_PKSH_PT2_PKSL_T4_iiT6__param_8];
	mad.lo.s32 	%r306, %r3, -7680, %r1895;
	setp.ge.s32 	%p127, %r1, %r306;
	@%p127 bra 	$L__BB6_173;
	ld.shared.u32 	%r1709, [%r114];
	shr.u32 	%r1710, %r1709, %r328;
	and.b32  	%r1711, %r1710, %r86;
	shl.b32 	%r1712, %r1711, 2;
	add.s32 	%r1714, %r597, %r1712;
	ld.shared.u32 	%r1715, [%r1714+30720];
	xor.b32  	%r1716, %r1709, -2147483648;
	add.s32 	%r1717, %r1715, %r1;
	mul.wide.u32 	%rd91, %r1717, 4;
	add.s64 	%rd92, %rd1, %rd91;
	st.global.u32 	[%rd92], %r1716;
$L__BB6_173:
	bar.warp.sync 	-1;
	add.s32 	%r307, %r1, 384;
	setp.ge.s32 	%p128, %r307, %r306;
	@%p128 bra 	$L__BB6_175;
	ld.shared.u32 	%r1718, [%r114+1536];
	shr.u32 	%r1719, %r1718, %r328;
	and.b32  	%r1720, %r1719, %r86;
	shl.b32 	%r1721, %r1720, 2;
	add.s32 	%r1723, %r597, %r1721;
	ld.shared.u32 	%r1724, [%r1723+30720];
	xor.b32  	%r1725, %r1718, -2147483648;
	add.s32 	%r1726, %r1724, %r307;
	mul.wide.u32 	%rd93, %r1726, 4;
	add.s64 	%rd94, %rd1, %rd93;
	st.global.u32 	[%rd94], %r1725;
$L__BB6_175:
	bar.warp.sync 	-1;
	add.s32 	%r308, %r1, 768;
	setp.ge.s32 	%p129, %r308, %r306;
	@%p129 bra 	$L__BB6_177;
	ld.shared.u32 	%r1727, [%r114+3072];
	shr.u32 	%r1728, %r1727, %r328;
	and.b32  	%r1729, %r1728, %r86;
	shl.b32 	%r1730, %r1729, 2;
	add.s32 	%r1732, %r597, %r1730;
	ld.shared.u32 	%r1733, [%r1732+30720];
	xor.b32  	%r1734, %r1727, -2147483648;
	add.s32 	%r1735, %r1733, %r308;
	mul.wide.u32 	%rd95, %r1735, 4;
	add.s64 	%rd96, %rd1, %rd95;
	st.global.u32 	[%rd96], %r1734;
$L__BB6_177:
	bar.warp.sync 	-1;
	add.s32 	%r309, %r1, 1152;
	setp.ge.s32 	%p130, %r309, %r306;
	@%p130 bra 	$L__BB6_179;
	ld.shared.u32 	%r1736, [%r114+4608];
	shr.u32 	%r1737, %r1736, %r328;
	and.b32  	%r1738, %r1737, %r86;
	shl.b32 	%r1739, %r1738, 2;
	add.s32 	%r1741, %r597, %r1739;
	ld.shared.u32 	%r1742, [%r1741+30720];
	xor.b32  	%r1743, %r1736, -2147483648;
	add.s32 	%r1744, %r1742, %r309;
	mul.wide.u32 	%rd97, %r1744, 4;
	add.s64 	%rd98, %rd1, %rd97;
	st.global.u32 	[%rd98], %r1743;
$L__BB6_179:
	bar.warp.sync 	-1;
	add.s32 	%r310, %r1, 1536;
	setp.ge.s32 	%p131, %r310, %r306;
	@%p131 bra 	$L__BB6_181;
	ld.shared.u32 	%r1745, [%r114+6144];
	shr.u32 	%r1746, %r1745, %r328;
	and.b32  	%r1747, %r1746, %r86;
	shl.b32 	%r1748, %r1747, 2;
	add.s32 	%r1750, %r597, %r1748;
	ld.shared.u32 	%r1751, [%r1750+30720];
	xor.b32  	%r1752, %r1745, -2147483648;
	add.s32 	%r1753, %r1751, %r310;
	mul.wide.u32 	%rd99, %r1753, 4;
	add.s64 	%rd100, %rd1, %rd99;
	st.global.u32 	[%rd100], %r1752;
$L__BB6_181:
	bar.warp.sync 	-1;
	add.s32 	%r311, %r1, 1920;
	setp.ge.s32 	%p132, %r311, %r306;
	@%p132 bra 	$L__BB6_183;
	ld.shared.u32 	%r1754, [%r114+7680];
	shr.u32 	%r1755, %r1754, %r328;
	and.b32  	%r1756, %r1755, %r86;
	shl.b32 	%r1757, %r1756, 2;
	add.s32 	%r1759, %r597, %r1757;
	ld.shared.u32 	%r1760, [%r1759+30720];
	xor.b32  	%r1761, %r1754, -2147483648;
	add.s32 	%r1762, %r1760, %r311;
	mul.wide.u32 	%rd101, %r1762, 4;
	add.s64 	%rd102, %rd1, %rd101;
	st.global.u32 	[%rd102], %r1761;
$L__BB6_183:
	bar.warp.sync 	-1;
	add.s32 	%r312, %r1, 2304;
	setp.ge.s32 	%p133, %r312, %r306;
	@%p133 bra 	$L__BB6_185;
	ld.shared.u32 	%r1763, [%r114+9216];
	shr.u32 	%r1764, %r1763, %r328;
	and.b32  	%r1765, %r1764, %r86;
	shl.b32 	%r1766, %r1765, 2;
	add.s32 	%r1768, %r597, %r1766;
	ld.shared.u32 	%r1769, [%r1768+30720];
	xor.b32  	%r1770, %r1763, -2147483648;
	add.s32 	%r1771, %r1769, %r312;
	mul.wide.u32 	%rd103, %r1771, 4;
	add.s64 	%rd104, %rd1, %rd103;
	st.global.u32 	[%rd104], %r1770;
$L__BB6_185:
	bar.warp.sync 	-1;
	add.s32 	%r313, %r1, 2688;
	setp.ge.s32 	%p134, %r313, %r306;
	@%p134 bra 	$L__BB6_187;
	ld.shared.u32 	%r1772, [%r114+10752];
	shr.u32 	%r1773, %r1772, %r328;
	and.b32  	%r1774, %r1773, %r86;
	shl.b32 	%r1775, %r1774, 2;
	add.s32 	%r1777, %r597, %r1775;
	ld.shared.u32 	%r1778, [%r1777+30720];
	xor.b32  	%r1779, %r1772, -2147483648;
	add.s32 	%r1780, %r1778, %r313;
	mul.wide.u32 	%rd105, %r1780, 4;
	add.s64 	%rd106, %rd1, %rd105;
	st.global.u32 	[%rd106], %r1779;
$L__BB6_187:
	bar.warp.sync 	-1;
	or.b32  	%r314, %r1, 3072;
	setp.ge.s32 	%p135, %r314, %r306;
	@%p135 bra 	$L__BB6_189;
	ld.shared.u32 	%r1781, [%r114+12288];
	shr.u32 	%r1782, %r1781, %r328;
	and.b32  	%r1783, %r1782, %r86;
	shl.b32 	%r1784, %r1783, 2;
	add.s32 	%r1786, %r597, %r1784;
	ld.shared.u32 	%r1787, [%r1786+30720];
	xor.b32  	%r1788, %r1781, -2147483648;
	add.s32 	%r1789, %r1787, %r314;
	mul.wide.u32 	%rd107, %r1789, 4;
	add.s64 	%rd108, %rd1, %rd107;
	st.global.u32 	[%rd108], %r1788;
$L__BB6_189:
	bar.warp.sync 	-1;
	add.s32 	%r315, %r1, 3456;
	setp.ge.s32 	%p136, %r315, %r306;
	@%p136 bra 	$L__BB6_191;
	ld.shared.u32 	%r1790, [%r114+13824];
	shr.u32 	%r1791, %r1790, %r328;
	and.b32  	%r1792, %r1791, %r86;
	shl.b32 	%r1793, %r1792, 2;
	add.s32 	%r1795, %r597, %r1793;
	ld.shared.u32 	%r1796, [%r1795+30720];
	xor.b32  	%r1797, %r1790, -2147483648;
	add.s32 	%r1798, %r1796, %r315;
	mul.wide.u32 	%rd109, %r1798, 4;
	add.s64 	%rd110, %rd1, %rd109;
	st.global.u32 	[%rd110], %r1797;
$L__BB6_191:
	bar.warp.sync 	-1;
	add.s32 	%r316, %r1, 3840;
	setp.ge.s32 	%p137, %r316, %r306;
	@%p137 bra 	$L__BB6_193;
	ld.shared.u32 	%r1799, [%r114+15360];
	shr.u32 	%r1800, %r1799, %r328;
	and.b32  	%r1801, %r1800, %r86;
	shl.b32 	%r1802, %r1801, 2;
	add.s32 	%r1804, %r597, %r1802;
	ld.shared.u32 	%r1805, [%r1804+30720];
	xor.b32  	%r1806, %r1799, -2147483648;
	add.s32 	%r1807, %r1805, %r316;
	mul.wide.u32 	%rd111, %r1807, 4;
	add.s64 	%rd112, %rd1, %rd111;
	st.global.u32 	[%rd112], %r1806;
$L__BB6_193:
	bar.warp.sync 	-1;
	add.s32 	%r317, %r1, 4224;
	setp.ge.s32 	%p138, %r317, %r306;
	@%p138 bra 	$L__BB6_195;
	ld.shared.u32 	%r1808, [%r114+16896];
	shr.u32 	%r1809, %r1808, %r328;
	and.b32  	%r1810, %r1809, %r86;
	shl.b32 	%r1811, %r1810, 2;
	add.s32 	%r1813, %r597, %r1811;
	ld.shared.u32 	%r1814, [%r1813+30720];
	xor.b32  	%r1815, %r1808, -2147483648;
	add.s32 	%r1816, %r1814, %r317;
	mul.wide.u32 	%rd113, %r1816, 4;
	add.s64 	%rd114, %rd1, %rd113;
	st.global.u32 	[%rd114], %r1815;
$L__BB6_195:
	bar.warp.sync 	-1;
	add.s32 	%r318, %r1, 4608;
	setp.ge.s32 	%p139, %r318, %r306;
	@%p139 bra 	$L__BB6_197;
	ld.shared.u32 	%r1817, [%r114+18432];
	shr.u32 	%r1818, %r1817, %r328;
	and.b32  	%r1819, %r1818, %r86;
	shl.b32 	%r1820, %r1819, 2;
	add.s32 	%r1822, %r597, %r1820;
	ld.shared.u32 	%r1823, [%r1822+30720];
	xor.b32  	%r1824, %r1817, -2147483648;
	add.s32 	%r1825, %r1823, %r318;
	mul.wide.u32 	%rd115, %r1825, 4;
	add.s64 	%rd116, %rd1, %rd115;
	st.global.u32 	[%rd116], %r1824;
$L__BB6_197:
	bar.warp.sync 	-1;
	add.s32 	%r319, %r1, 4992;
	setp.ge.s32 	%p140, %r319, %r306;
	@%p140 bra 	$L__BB6_199;
	ld.shared.u32 	%r1826, [%r114+19968];
	shr.u32 	%r1827, %r1826, %r328;
	and.b32  	%r1828, %r1827, %r86;
	shl.b32 	%r1829, %r1828, 2;
	add.s32 	%r1831, %r597, %r1829;
	ld.shared.u32 	%r1832, [%r1831+30720];
	xor.b32  	%r1833, %r1826, -2147483648;
	add.s32 	%r1834, %r1832, %r319;
	mul.wide.u32 	%rd117, %r1834, 4;
	add.s64 	%rd118, %rd1, %rd117;
	st.global.u32 	[%rd118], %r1833;
$L__BB6_199:
	bar.warp.sync 	-1;
	add.s32 	%r320, %r1, 5376;
	setp.ge.s32 	%p141, %r320, %r306;
	@%p141 bra 	$L__BB6_201;
	ld.shared.u32 	%r1835, [%r114+21504];
	shr.u32 	%r1836, %r1835, %r328;
	and.b32  	%r1837, %r1836, %r86;
	shl.b32 	%r1838, %r1837, 2;
	add.s32 	%r1840, %r597, %r1838;
	ld.shared.u32 	%r1841, [%r1840+30720];
	xor.b32  	%r1842, %r1835, -2147483648;
	add.s32 	%r1843, %r1841, %r320;
	mul.wide.u32 	%rd119, %r1843, 4;
	add.s64 	%rd120, %rd1, %rd119;
	st.global.u32 	[%rd120], %r1842;
$L__BB6_201:
	bar.warp.sync 	-1;
	add.s32 	%r321, %r1, 5760;
	setp.ge.s32 	%p142, %r321, %r306;
	@%p142 bra 	$L__BB6_203;
	ld.shared.u32 	%r1844, [%r114+23040];
	shr.u32 	%r1845, %r1844, %r328;
	and.b32  	%r1846, %r1845, %r86;
	shl.b32 	%r1847, %r1846, 2;
	add.s32 	%r1849, %r597, %r1847;
	ld.shared.u32 	%r1850, [%r1849+30720];
	xor.b32  	%r1851, %r1844, -2147483648;
	add.s32 	%r1852, %r1850, %r321;
	mul.wide.u32 	%rd121, %r1852, 4;
	add.s64 	%rd122, %rd1, %rd121;
	st.global.u32 	[%rd122], %r1851;
$L__BB6_203:
	bar.warp.sync 	-1;
	or.b32  	%r322, %r1, 6144;
	setp.ge.s32 	%p143, %r322, %r306;
	@%p143 bra 	$L__BB6_205;
	ld.shared.u32 	%r1853, [%r114+24576];
	shr.u32 	%r1854, %r1853, %r328;
	and.b32  	%r1855, %r1854, %r86;
	shl.b32 	%r1856, %r1855, 2;
	add.s32 	%r1858, %r597, %r1856;
	ld.shared.u32 	%r1859, [%r1858+30720];
	xor.b32  	%r1860, %r1853, -2147483648;
	add.s32 	%r1861, %r1859, %r322;
	mul.wide.u32 	%rd123, %r1861, 4;
	add.s64 	%rd124, %rd1, %rd123;
	st.global.u32 	[%rd124], %r1860;
$L__BB6_205:
	bar.warp.sync 	-1;
	add.s32 	%r323, %r1, 6528;
	setp.ge.s32 	%p144, %r323, %r306;
	@%p144 bra 	$L__BB6_207;
	ld.shared.u32 	%r1862, [%r114+26112];
	shr.u32 	%r1863, %r1862, %r328;
	and.b32  	%r1864, %r1863, %r86;
	shl.b32 	%r1865, %r1864, 2;
	add.s32 	%r1867, %r597, %r1865;
	ld.shared.u32 	%r1868, [%r1867+30720];
	xor.b32  	%r1869, %r1862, -2147483648;
	add.s32 	%r1870, %r1868, %r323;
	mul.wide.u32 	%rd125, %r1870, 4;
	add.s64 	%rd126, %rd1, %rd125;
	st.global.u32 	[%rd126], %r1869;
$L__BB6_207:
	bar.warp.sync 	-1;
	add.s32 	%r324, %r1, 6912;
	setp.ge.s32 	%p145, %r324, %r306;
	@%p145 bra 	$L__BB6_209;
	ld.shared.u32 	%r1871, [%r114+27648];
	shr.u32 	%r1872, %r1871, %r328;
	and.b32  	%r1873, %r1872, %r86;
	shl.b32 	%r1874, %r1873, 2;
	add.s32 	%r1876, %r597, %r1874;
	ld.shared.u32 	%r1877, [%r1876+30720];
	xor.b32  	%r1878, %r1871, -2147483648;
	add.s32 	%r1879, %r1877, %r324;
	mul.wide.u32 	%rd127, %r1879, 4;
	add.s64 	%rd128, %rd1, %rd127;
	st.global.u32 	[%rd128], %r1878;
$L__BB6_209:
	bar.warp.sync 	-1;
	add.s32 	%r1880, %r1, 7296;
	ld.shared.u32 	%r325, [%r114+29184];
	shr.u32 	%r1881, %r325, %r328;
	and.b32  	%r1882, %r1881, %r86;
	shl.b32 	%r1883, %r1882, 2;
	add.s32 	%r1885, %r597, %r1883;
	ld.shared.u32 	%r1886, [%r1885+30720];
	add.s32 	%r326, %r1886, %r1880;
	setp.ge.s32 	%p146, %r1880, %r306;
	@%p146 bra 	$L__BB6_211;
	xor.b32  	%r1887, %r325, -2147483648;
	mul.wide.u32 	%rd129, %r326, 4;
	add.s64 	%rd130, %rd1, %rd129;
	st.global.u32 	[%rd130], %r1887;
$L__BB6_211:
	bar.warp.sync 	-1;
$L__BB6_212:
	ret;

}


// ===== COMPILED SASS (sm_100) =====

	.target	sm_100

	.elftype	@"ET_EXEC"


//--------------------- .note.nv.tkinfo           --------------------------
	.section	.note.nv.tkinfo,"",@"SHT_NOTE"
	.sectionflags	@"SHF_NOTE_NV_TKINFO"
	.tkinfo
        /*0018*/ 	.word	0x00000002
        /*0030*/ 	.string	""
        /*0030*/ 	.string	"ptxas"
        /*0030*/ 	.string	"Cuda compilation tools, release 13.0, V13.0.88"
        /*0030*/ 	.string	"Build cuda_13.0.r13.0/compiler.36424714_0"
        /*0030*/ 	.string	"-arch sm_100 -m 64 "



//--------------------- .note.nv.cuinfo           --------------------------
	.section	.note.nv.cuinfo,"",@"SHT_NOTE"
	.sectionflags	@"SHF_NOTE_NV_CUINFO"
        /*0018*/ 	.short	0x0002
        /*001a*/ 	.short	0x0064
        /*001c*/ 	.short	0x0082
	.zero		2


//--------------------- .nv.info                  --------------------------
	.section	.nv.info,"",@"SHT_CUDA_INFO"
	.align	4


	//----- nvinfo : EIATTR_REGCOUNT
	.align		4
        /*0000*/ 	.byte	0x04, 0x2f
        /*0002*/ 	.short	(.L_44 - .L_43)
	.align		4
.L_43:
        /*0004*/ 	.word	index@(_Z13allocate_dataPii)
        /*0008*/ 	.word	0x00000008


	//----- nvinfo : EIATTR_FRAME_SIZE
	.align		4
.L_44:
        /*000c*/ 	.byte	0x04, 0x11
        /*000e*/ 	.short	(.L_46 - .L_45)
	.align		4
.L_45:
        /*0010*/ 	.word	index@(_Z13allocate_dataPii)
        /*0014*/ 	.word	0x00000000


	//----- nvinfo : EIATTR_REGCOUNT
	.align		4
.L_46:
        /*0018*/ 	.byte	0x04, 0x2f
        /*001a*/ 	.short	(.L_48 - .L_47)
	.align		4
.L_47:
        /*001c*/ 	.word	index@(_Z17print_sorted_dataPii)
        /*0020*/ 	.word	0x0000001e


	//----- nvinfo : EIATTR_FRAME_SIZE
	.align		4
.L_48:
        /*0024*/ 	.byte	0x04, 0x11
        /*0026*/ 	.short	(.L_50 - .L_49)
	.align		4
.L_49:
        /*0028*/ 	.word	index@(_Z17print_sorted_dataPii)
        /*002c*/ 	.word	0x00000008


	//----- nvinfo : EIATTR_REGCOUNT
	.align		4
.L_50:
        /*0030*/ 	.byte	0x04, 0x2f
        /*0032*/ 	.short	(.L_52 - .L_51)
	.align		4
.L_51:
        /*0034*/ 	.word	index@(_ZN3cub18CUB_300001_SM_10006detail11EmptyKernelIvEEvv)
        /*0038*/ 	.word	0x00000004


	//----- nvinfo : EIATTR_FRAME_SIZE
	.align		4
.L_52:
        /*003c*/ 	.byte	0x04, 0x11
        /*003e*/ 	.short	(.L_54 - .L_53)
	.align		4
.L_53:
        /*0040*/ 	.word	index@(_ZN3cub18CUB_300001_SM_10006detail11EmptyKernelIvEEvv)
        /*0044*/ 	.word	0x00000000


	//----- nvinfo : EIATTR_REGCOUNT
	.align		4
.L_54:
        /*0048*/ 	.byte	0x04, 0x2f
        /*004a*/ 	.short	(.L_56 - .L_55)
	.align		4
.L_55:
        /*004c*/ 	.word	index@(_ZN3cub18CUB_300001_SM_10006detail10radix_sort31DeviceRadixSortSingleTileKernelINS1_5radix10policy_hubIiNS0_8NullTypeEjE10Policy1000ELNS0_9SortOrderE0EiS6_jNS1_21identity_decomposer_tEEEvPKT1_PSB_PKT2_PSF_T3_iiT4_)
        /*0050*/ 	.word	0x0000007f


	//----- nvinfo : EIATTR_FRAME_SIZE
	.align		4
.L_56:
        /*0054*/ 	.byte	0x04, 0x11
        /*0056*/ 	.short	(.L_58 - .L_57)
	.align		4
.L_57:
        /*0058*/ 	.word	index@(_ZN3cub18CUB_300001_SM_10006detail10radix_sort31DeviceRadixSortSingleTileKernelINS1_5radix10policy_hubIiNS0_8NullTypeEjE10Policy1000ELNS0_9SortOrderE0EiS6_jNS1_21identity_decomposer_tEEEvPKT1_PSB_PKT2_PSF_T3_iiT4_)
        /*005c*/ 	.word	0x00000000


	//----- nvinfo : EIATTR_REGCOUNT
	.align		4
.L_58:
        /*0060*/ 	.byte	0x04, 0x2f
        /*0062*/ 	.short	(.L_60 - .L_59)
	.align		4
.L_59:
        /*0064*/ 	.word	index@(_ZN3cub18CUB_300001_SM_10006detail10radix_sort30DeviceRadixSortHistogramKernelINS1_5radix10policy_hubIiNS0_8NullTypeEjE10Policy1000ELNS0_9SortOrderE0EijNS1_21identity_decomposer_tEEEvPT2_PKT1_SB_iiT3_)
        /*0068*/ 	.word	0x00000020


	//----- nvinfo : EIATTR_FRAME_SIZE
	.align		4
.L_60:
        /*006c*/ 	.byte	0x04, 0x11
        /*006e*/ 	.short	(.L_62 - .L_61)
	.align		4
.L_61:
        /*0070*/ 	.word	index@(_ZN3cub18CUB_300001_SM_10006detail10radix_sort30DeviceRadixSortHistogramKernelINS1_5radix10policy_hubIiNS0_8NullTypeEjE10Policy1000ELNS0_9SortOrderE0EijNS1_21identity_decomposer_tEEEvPT2_PKT1_SB_iiT3_)
        /*0074*/ 	.word	0x00000000


	//----- nvinfo : EIATTR_REGCOUNT
	.align		4
.L_62:
        /*0078*/ 	.byte	0x04, 0x2f
        /*007a*/ 	.short	(.L_64 - .L_63)
	.align		4
.L_63:
        /*007c*/ 	.word	index@(_ZN3cub18CUB_300001_SM_10006detail10radix_sort33DeviceRadixSortExclusiveSumKernelINS1_5radix10policy_hubIiNS0_8NullTypeEjE10Policy1000EjEEvPT0_)
        /*0080*/ 	.word	0x00000018


	//----- nvinfo : EIATTR_FRAME_SIZE
	.align		4
.L_64:
        /*0084*/ 	.byte	0x04, 0x11
        /*0086*/ 	.short	(.L_66 - .L_65)
	.align		4
.L_65:
        /*0088*/ 	.word	index@(_ZN3cub18CUB_300001_SM_10006detail10radix_sort33DeviceRadixSortExclusiveSumKernelINS1_5radix10policy_hubIiNS0_8NullTypeEjE10Policy1000EjEEvPT0_)
        /*008c*/ 	.word	0x00000000


	//----- nvinfo : EIATTR_REGCOUNT
	.align		4
.L_66:
        /*0090*/ 	.byte	0x04, 0x2f
        /*0092*/ 	.short	(.L_68 - .L_67)
	.align		4
.L_67:
        /*0094*/ 	.word	index@(_ZN3cub18CUB_300001_SM_10006detail10radix_sort29DeviceRadixSortOnesweepKernelINS1_5radix10policy_hubIiNS0_8NullTypeEjE10Policy1000ELNS0_9SortOrderE0EiS6_jiiNS1_21identity_decomposer_tEEEvPT5_SC_PT3_PKSD_PT1_PKSH_PT2_PKSL_T4_iiT6_)
        /*0098*/ 	.word	0x00000038


	//----- nvinfo : EIATTR_FRAME_SIZE
	.align		4
.L_68:
        /*009c*/ 	.byte	0x04, 0x11
        /*009e*/ 	.short	(.L_70 - .L_69)
	.align		4
.L_69:
        /*00a0*/ 	.word	index@(_ZN3cub18CUB_300001_SM_10006detail10radix_sort29DeviceRadixSortOnesweepKernelINS1_5radix10policy_hubIiNS0_8NullTypeEjE10Policy1000ELNS0_9SortOrderE0EiS6_jiiNS1_21identity_decomposer_tEEEvPT5_SC_PT3_PKSD_PT1_PKSH_PT2_PKSL_T4_iiT6_)
        /*00a4*/ 	.word	0x00000000


	//----- nvinfo : EIATTR_MIN_STACK_SIZE
	.align		4
.L_70:
        /*00a8*/ 	.byte	0x04, 0x12
        /*00aa*/ 	.short	(.L_72 - .L_71)
	.align		4
.L_71:
        /*00ac*/ 	.word	index@(_ZN3cub18CUB_300001_SM_10006detail10radix_sort29DeviceRadixSortOnesweepKernelINS1_5radix10policy_hubIiNS0_8NullTypeEjE10Policy1000ELNS0_9SortOrderE0EiS6_jiiNS1_21identity_decomposer_tEEEvPT5_SC_PT3_PKSD_PT1_PKSH_PT2_PKSL_T4_iiT6_)
        /*00b0*/ 	.word	0x00000000


	//----- nvinfo : EIATTR_MIN_STACK_SIZE
	.align		4
.L_72:
        /*00b4*/ 	.byte	0x04, 0x12
        /*00b6*/ 	.short	(.L_74 - .L_73)
	.align		4
.L_73:
        /*00b8*/ 	.word	index@(_ZN3cub18CUB_300001_SM_10006detail10radix_sort33DeviceRadixSortExclusiveSumKernelINS1_5radix10policy_hubIiNS0_8NullTypeEjE10Policy1000EjEEvPT0_)
        /*00bc*/ 	.word	0x00000000


	//----- nvinfo : EIATTR_MIN_STACK_SIZE
	.align		4
.L_74:
        /*00c0*/ 	.byte	0x04, 0x12
        /*00c2*/ 	.short	(.L_76 - .L_75)
	.align		4
.L_75:
        /*00c4*/ 	.word	index@(_ZN3cub18CUB_300001_SM_10006detail10radix_sort30DeviceRadixSortHistogramKernelINS1_5radix10policy_hubIiNS0_8NullTypeEjE10Policy1000ELNS0_9SortOrderE0EijNS1_21identity_decomposer_tEEEvPT2_PKT1_SB_iiT3_)
        /*00c8*/ 	.word	0x00000000


	//----- nvinfo : EIATTR_MIN_STACK_SIZE
	.align		4
.L_76:
        /*00cc*/ 	.byte	0x04, 0x12
        /*00ce*/ 	.short	(.L_78 - .L_77)
	.align		4
.L_77:
        /*00d0*/ 	.word	index@(_ZN3cub18CUB_300001_SM_10006detail10radix_sort31DeviceRadixSortSingleTileKernelINS1_5radix10policy_hubIiNS0_8NullTypeEjE10Policy1000ELNS0_9SortOrderE0EiS6_jNS1_21identity_decomposer_tEEEvPKT1_PSB_PKT2_PSF_T3_iiT4_)
        /*00d4*/ 	.word	0x00000000


	//----- nvinfo : EIATTR_MIN_STACK_SIZE
	.align		4
.L_78:
        /*00d8*/ 	.byte	0x04, 0x12
        /*00da*/ 	.short	(.L_80 - .L_79)
	.align		4
.L_79:
        /*00dc*/ 	.word	index@(_ZN3cub18CUB_300001_SM_10006detail11EmptyKernelIvEEvv)
        /*00e0*/ 	.word	0x00000000


	//----- nvinfo : EIATTR_MIN_STACK_SIZE
	.align		4
.L_80:
        /*00e4*/ 	.byte	0x04, 0x12
        /*00e6*/ 	.short	(.L_82 - .L_81)
	.align		4
.L_81:
        /*00e8*/ 	.word	index@(_Z17print_sorted_dataPii)
        /*00ec*/ 	.word	0x00000008


	//----- nvinfo : EIATTR_MIN_STACK_SIZE
	.align		4
.L_82:
        /*00f0*/ 	.byte	0x04, 0x12
        /*00f2*/ 	.short	(.L_84 - .L_83)
	.align		4
.L_83:
        /*00f4*/ 	.word	index@(_Z13allocate_dataPii)
        /*00f8*/ 	.word	0x00000000
.L_84:


//--------------------- .nv.compat                --------------------------
	.section	.nv.compat,"",@"SHT_CUDA_COMPAT_INFO"
	.align	4
        /*0000*/ 	.byte	0x02, 0x09, 0x00, 0x00, 0x02, 0x02, 0x01, 0x00, 0x02, 0x05, 0x05, 0x00, 0x03, 0x07, 0x01, 0x01
        /*0010*/ 	.byte	0x02, 0x03, 0x00, 0x00, 0x02, 0x06, 0x01, 0x00, 0x04, 0x0b, 0x08, 0x00, 0x09, 0x00, 0x00, 0x00
        /*0020*/ 	.byte	0x00, 0x00, 0x00, 0x00


//--------------------- .nv.info._ZN3cub18CUB_300001_SM_10006detail10radix_sort29DeviceRadixSortOnesweepKernelINS1_5radix10policy_hubIiNS0_8NullTypeEjE10Policy1000ELNS0_9SortOrderE0EiS6_jiiNS1_21identity_decomposer_tEEEvPT5_SC_PT3_PKSD_PT1_PKSH_PT2_PKSL_T4_iiT6_ --------------------------
	.section	.nv.info._ZN3cub18CUB_300001_SM_10006detail10radix_sort29DeviceRadixSortOnesweepKernelINS1_5radix10policy_hubIiNS0_8NullTypeEjE10Policy1000ELNS0_9SortOrderE0EiS6_jiiNS1_21identity_decomposer_tEEEvPT5_SC_PT3_PKSD_PT1_PKSH_PT2_PKSL_T4_iiT6_,"",@"SHT_CUDA_INFO"
	.sectionflags	@""
	.align	4


	//----- nvinfo : EIATTR_CUDA_API_VERSION
	.align		4
        /*0000*/ 	.byte	0x04, 0x37
        /*0002*/ 	.short	(.L_86 - .L_85)
.L_85:
        /*0004*/ 	.word	0x00000082


	//----- nvinfo : EIATTR_KPARAM_INFO
	.align		4
.L_86:
        /*0008*/ 	.byte	0x04, 0x17
        /*000a*/ 	.short	(.L_88 - .L_87)
.L_87:
        /*000c*/ 	.word	0x00000000
        /*0010*/ 	.short	0x000b
        /*0012*/ 	.short	0x004c
        /*0014*/ 	.byte	0x00, 0xf0, 0x05, 0x00


	//----- nvinfo : EIATTR_KPARAM_INFO
	.align		4
.L_88:
        /*0018*/ 	.byte	0x04, 0x17
        /*001a*/ 	.short	(.L_90 - .L_89)
.L_89:
        /*001c*/ 	.word	0x00000000
        /*0020*/ 	.short	0x000a
        /*0022*/ 	.short	0x0048
        /*0024*/ 	.byte	0x00, 0xf0, 0x11, 0x00


	//----- nvinfo : EIATTR_KPARAM_INFO
	.align		4
.L_90:
        /*0028*/ 	.byte	0x04, 0x17
        /*002a*/ 	.short	(.L_92 - .L_91)
.L_91:
        /*002c*/ 	.word	0x00000000
        /*0030*/ 	.short	0x0009
        /*0032*/ 	.short	0x0044
        /*0034*/ 	.byte	0x00, 0xf0, 0x11, 0x00


	//----- nvinfo : EIATTR_KPARAM_INFO
	.align		4
.L_92:
        /*0038*/ 	.byte	0x04, 0x17
        /*003a*/ 	.short	(.L_94 - .L_93)
.L_93:
        /*003c*/ 	.word	0x00000000
        /*0040*/ 	.short	0x0008
        /*0042*/ 	.short	0x0040
        /*0044*/ 	.byte	0x00, 0xf0, 0x11, 0x00


	//----- nvinfo : EIATTR_KPARAM_INFO
	.align		4
.L_94:
        /*0048*/ 	.byte	0x04, 0x17
        /*004a*/ 	.short	(.L_96 - .L_95)
.L_95:
        /*004c*/ 	.word	0x00000000
        /*0050*/ 	.short	0x0007
        /*0052*/ 	.short	0x0038
        /*0054*/ 	.byte	0x00, 0xf5, 0x21, 0x00


	//----- nvinfo : EIATTR_KPARAM_INFO
	.align		4
.L_96:
        /*0058*/ 	.byte	0x04, 0x17
        /*005a*/ 	.short	(.L_98 - .L_97)
.L_97:
        /*005c*/ 	.word	0x00000000
        /*0060*/ 	.short	0x0006
        /*0062*/ 	.short	0x0030
        /*0064*/ 	.byte	0x00, 0xf5, 0x21, 0x00


	//----- nvinfo : EIATTR_KPARAM_INFO
	.align		4
.L_98:
        /*0068*/ 	.byte	0x04, 0x17
        /*006a*/ 	.short	(.L_100 - .L_99)
.L_99:
        /*006c*/ 	.word	0x00000000
        /*0070*/ 	.short	0x0005
        /*0072*/ 	.short	0x0028
        /*0074*/ 	.byte	0x00, 0xf5, 0x21, 0x00


	//----- nvinfo : EIATTR_KPARAM_INFO
	.align		4
.L_100:
        /*0078*/ 	.byte	0x04, 0x17
        /*007a*/ 	.short	(.L_102 - .L_101)
.L_101:
        /*007c*/ 	.word	0x00000000
        /*0080*/ 	.short	0x0004
        /*0082*/ 	.short	0x0020
        /*0084*/ 	.byte	0x00, 0xf5, 0x21, 0x00


	//----- nvinfo : EIATTR_KPARAM_INFO
	.align		4
.L_102:
        /*0088*/ 	.byte	0x04, 0x17
        /*008a*/ 	.short	(.L_104 - .L_103)
.L_103:
        /*008c*/ 	.word	0x00000000
        /*0090*/ 	.short	0x0003
        /*0092*/ 	.short	0x0018
        /*0094*/ 	.byte	0x00, 0xf5, 0x21, 0x00


	//----- nvinfo : EIATTR_KPARAM_INFO
	.align		4
.L_104:
        /*0098*/ 	.byte	0x04, 0x17
        /*009a*/ 	.short	(.L_106 - .L_105)
.L_105:
        /*009c*/ 	.word	0x00000000
        /*00a0*/ 	.short	0x0002
        /*00a2*/ 	.short	0x0010
        /*00a4*/ 	.byte	0x00, 0xf5, 0x21, 0x00


	//----- nvinfo : EIATTR_KPARAM_INFO
	.align		4
.L_106:
        /*00a8*/ 	.byte	0x04, 0x17
        /*00aa*/ 	.short	(.L_108 - .L_107)
.L_107:
        /*00ac*/ 	.word	0x00000000
        /*00b0*/ 	.short	0x0001
        /*00b2*/ 	.short	0x0008
        /*00b4*/ 	.byte	0x00, 0xf5, 0x21, 0x00


	//----- nvinfo : EIATTR_KPARAM_INFO
	.align		4
.L_108:
        /*00b8*/ 	.byte	0x04, 0x17
        /*00ba*/ 	.short	(.L_110 - .L_109)
.L_109:
        /*00bc*/ 	.word	0x00000000
        /*00c0*/ 	.short	0x0000
        /*00c2*/ 	.short	0x0000
        /*00c4*/ 	.byte	0x00, 0xf5, 0x21, 0x00


	//----- nvinfo : EIATTR_SPARSE_MMA_MASK
	.align		4
.L_110:
        /*00c8*/ 	.byte	0x03, 0x50
        /*00ca*/ 	.short	0x0000


	//----- nvinfo : EIATTR_MAXREG_COUNT
	.align		4
        /*00cc*/ 	.byte	0x03, 0x1b
        /*00ce*/ 	.short	0x00a8


	//----- nvinfo : EIATTR_NUM_BARRIERS
	.align		4
        /*00d0*/ 	.byte	0x02, 0x4c
        /*00d2*/ 	.byte	0x01
	.zero		1


	//----- nvinfo : EIATTR_MERCURY_ISA_VERSION
	.align		4
        /*00d4*/ 	.byte	0x03, 0x5f
        /*00d6*/ 	.short	0x0101


	//----- nvinfo : EIATTR_COOP_GROUP_MASK_REGIDS
	.align		4
        /*00d8*/ 	.byte	0x04, 0x29
        /*00da*/ 	.short	(.L_112 - .L_111)


	//   ....[0]....
.L_111:
        /*00dc*/ 	.word	0xffffffff


	//   ....[1]....
        /*00e0*/ 	.word	0x05000020


	//   ....[2]....
        /*00e4*/ 	.word	0xffffffff


	//   ....[3]....
        /*00e8*/ 	.word	0xffffffff


	//   ....[4]....
        /*00ec*/ 	.word	0xffffffff


	//   ....[5]....
        /*00f0*/ 	.word	0xffffffff


	//   ....[6]....
        /*00f4*/ 	.word	0xffffffff


	//   ....[7]....
        /*00f8*/ 	.word	0xffffffff


	//   ....[8]....
        /*00fc*/ 	.word	0xffffffff


	//   ....[9]....
        /*0100*/ 	.word	0xffffffff


	//   ....[10]....
        /*0104*/ 	.word	0xffffffff


	//   ....[11]....
        /*0108*/ 	.word	0xffffffff


	//   ....[12]....
        /*010c*/ 	.word	0xffffffff


	//   ....[13]....
        /*0110*/ 	.word	0xffffffff


	//   ....[14]....
        /*0114*/ 	.word	0xffffffff


	//   ....[15]....
        /*0118*/ 	.word	0xffffffff


	//   ....[16]....
        /*011c*/ 	.word	0xffffffff


	//   ....[17]....
        /*0120*/ 	.word	0xffffffff


	//   ....[18]....
        /*0124*/ 	.word	0xffffffff


	//   ....[19]....
        /*0128*/ 	.word	0xffffffff


	//   ....[20]....
        /*012c*/ 	.word	0xffffffff


	//   ....[21]....
        /*0130*/ 	.word	0xffffffff


	//   ....[22]....
        /*0134*/ 	.word	0xffffffff


	//   ....[23]....
        /*0138*/ 	.word	0xffffffff


	//   ....[24]....
        /*013c*/ 	.word	0xffffffff


	//   ....[25]....
        /*0140*/ 	.word	0xffffffff


	//   ....[26]....
        /*0144*/ 	.word	0xffffffff


	//   ....[27]....
        /*0148*/ 	.word	0xffffffff


	//   ....[28]....
        /*014c*/ 	.word	0xffffffff


	//   ....[29]....
        /*0150*/ 	.word	0xffffffff


	//   ....[30]....
        /*0154*/ 	.word	0xffffffff


	//   ....[31]....
        /*0158*/ 	.word	0xffffffff


	//   ....[32]....
        /*015c*/ 	.word	0xffffffff


	//   ....[33]....
        /*0160*/ 	.word	0xffffffff


	//   ....[34]....
        /*0164*/ 	.word	0xffffffff


	//   ....[35]....
        /*0168*/ 	.word	0xffffffff


	//   ....[36]....
        /*016c*/ 	.word	0xffffffff


	//   ....[37]....
        /*0170*/ 	.word	0xffffffff


	//   ....[38]....
        /*0174*/ 	.word	0xffffffff


	//   ....[39]....
        /*0178*/ 	.word	0xffffffff


	//   ....[40]....
        /*017c*/ 	.word	0xffffffff


	//   ....[41]....
        /*0180*/ 	.word	0xffffffff


	//   ....[42]....
        /*0184*/ 	.word	0xffffffff


	//   ....[43]....
        /*0188*/ 	.word	0xffffffff


	//   ....[44]....
        /*018c*/ 	.word	0xffffffff


	//   ....[45]....
        /*0190*/ 	.word	0xffffffff


	//   ....[46]....
        /*0194*/ 	.word	0xffffffff


	//   ....[47]....
        /*0198*/ 	.word	0xffffffff


	//   ....[48]....
        /*019c*/ 	.word	0xffffffff


	//   ....[49]....
        /*01a0*/ 	.word	0xffffffff


	//   ....[50]....
        /*01a4*/ 	.word	0xffffffff


	//   ....[51]....
        /*01a8*/ 	.word	0xffffffff


	//   ....[52]....
        /*01ac*/ 	.word	0xffffffff


	//   ....[53]....
        /*01b0*/ 	.word	0xffffffff


	//   ....[54]....
        /*01b4*/ 	.word	0xffffffff


	//   ....[55]....
        /*01b8*/ 	.word	0xffffffff


	//   ....[56]....
        /*01bc*/ 	.word	0xffffffff


	//   ....[57]....
        /*01c0*/ 	.word	0xffffffff


	//   ....[58]....
        /*01c4*/ 	.word	0xffffffff


	//   ....[59]....
        /*01c8*/ 	.word	0xffffffff


	//   ....[60]....
        /*01cc*/ 	.word	0xffffffff


	//   ....[61]....
        /*01d0*/ 	.word	0xffffffff


	//   ....[62]....
        /*01d4*/ 	.word	0xffffffff


	//   ....[63]....
        /*01d8*/ 	.word	0xffffffff


	//   ....[64]....
        /*01dc*/ 	.word	0xffffffff


	//   ....[65]....
        /*01e0*/ 	.word	0xffffffff


	//   ....[66]....
        /*01e4*/ 	.word	0xffffffff


	//   ....[67]....
        /*01e8*/ 	.word	0xffffffff


	//   ....[68]....
        /*01ec*/ 	.word	0xffffffff


	//   ....[69]....
        /*01f0*/ 	.word	0xffffffff


	//   ....[70]....
        /*01f4*/ 	.word	0xffffffff


	//   ....[71]....
        /*01f8*/ 	.word	0xffffffff


	//   ....[72]....
        /*01fc*/ 	.word	0xffffffff


	//   ....[73]....
        /*0200*/ 	.word	0xffffffff


	//   ....[74]....
        /*0204*/ 	.word	0xffffffff


	//   ....[75]....
        /*0208*/ 	.word	0xffffffff


	//   ....[76]....
        /*020c*/ 	.word	0xffffffff


	//   ....[77]....
        /*0210*/ 	.word	0xffffffff


	//   ....[78]....
        /*0214*/ 	.word	0xffffffff


	//   ....[79]....
        /*0218*/ 	.word	0xffffffff


	//   ....[80]....
        /*021c*/ 	.word	0xffffffff


	//   ....[81]....
        /*0220*/ 	.word	0xffffffff


	//   ....[82]....
        /*0224*/ 	.word	0xffffffff


	//   ....[83]....
        /*0228*/ 	.word	0xffffffff


	//   ....[84]....
        /*022c*/ 	.word	0xffffffff


	//   ....[85]....
        /*0230*/ 	.word	0xffffffff


	//   ....[86]....
        /*0234*/ 	.word	0xffffffff


	//   ....[87]....
        /*0238*/ 	.word	0xffffffff


	//   ....[88]....
        /*023c*/ 	.word	0xffffffff


	//   ....[89]....
        /*0240*/ 	.word	0xffffffff


	//   ....[90]....
        /*0244*/ 	.word	0xffffffff


	//   ....[91]....
        /*0248*/ 	.word	0xffffffff


	//   ....[92]....
        /*024c*/ 	.word	0xffffffff


	//   ....[93]....
        /*0250*/ 	.word	0xffffffff


	//   ....[94]....
        /*0254*/ 	.word	0xffffffff


	//   ....[95]....
        /*0258*/ 	.word	0xffffffff


	//   ....[96]....
        /*025c*/ 	.word	0xffffffff


	//   ....[97]....
        /*0260*/ 	.word	0xffffffff


	//   ....[98]....
        /*0264*/ 	.word	0xffffffff


	//   ....[99]....
        /*0268*/ 	.word	0xffffffff


	//   ....[100]....
        /*026c*/ 	.word	0xffffffff


	//   ....[101]....
        /*0270*/ 	.word	0xffffffff


	//   ....[102]....
        /*0274*/ 	.word	0xffffffff


	//   ....[103]....
        /*0278*/ 	.word	0xffffffff


	//   ....[104]....
        /*027c*/ 	.word	0xffffffff


	//   ....[105]....
        /*0280*/ 	.word	0xffffffff


	//   ....[106]....
        /*0284*/ 	.word	0xffffffff


	//   ....[107]....
        /*0288*/ 	.word	0xffffffff


	//   ....[108]....
        /*028c*/ 	.word	0xffffffff


	//   ....[109]....
        /*0290*/ 	.word	0xffffffff


	//   ....[110]....
        /*0294*/ 	.word	0xffffffff


	//   ....[111]....
        /*0298*/ 	.word	0xffffffff


	//   ....[112]....
        /*029c*/ 	.word	0xffffffff


	//   ....[113]....
        /*02a0*/ 	.word	0xffffffff


	//   ....[114]....
        /*02a4*/ 	.word	0xffffffff


	//   ....[115]....
        /*02a8*/ 	.word	0xffffffff


	//   ....[116]....
        /*02ac*/ 	.word	0xffffffff


	//   ....[117]....
        /*02b0*/ 	.word	0xffffffff


	//   ....[118]....
        /*02b4*/ 	.word	0xffffffff


	//   ....[119]....
        /*02b8*/ 	.word	0xffffffff


	//   ....[120]....
        /*02bc*/ 	.word	0xffffffff


	//   ....[121]....
        /*02c0*/ 	.word	0xffffffff


	//   ....[122]....
        /*02c4*/ 	.word	0xffffffff


	//   ....[123]....
        /*02c8*/ 	.word	0xffffffff


	//   ....[124]....
        /*02cc*/ 	.word	0xffffffff


	//   ....[125]....
        /*02d0*/ 	.word	0xffffffff


	//   ....[126]....
        /*02d4*/ 	.word	0xffffffff


	//   ....[127]....
        /*02d8*/ 	.word	0xffffffff


	//   ....[128]....
        /*02dc*/ 	.word	0xffffffff


	//   ....[129]....
        /*02e0*/ 	.word	0xffffffff


	//   ....[130]....
        /*02e4*/ 	.word	0xffffffff


	//   ....[131]....
        /*02e8*/ 	.word	0xffffffff


	//   ....[132]....
        /*02ec*/ 	.word	0xffffffff


	//   ....[133]....
        /*02f0*/ 	.word	0xffffffff


	//   ....[134]....
        /*02f4*/ 	.word	0xffffffff


	//   ....[135]....
        /*02f8*/ 	.word	0xffffffff


	//   ....[136]....
        /*02fc*/ 	.word	0xffffffff


	//   ....[137]....
        /*0300*/ 	.word	0xffffffff


	//   ....[138]....
        /*0304*/ 	.word	0xffffffff


	//   ....[139]....
        /*0308*/ 	.word	0xffffffff


	//   ....[140]....
        /*030c*/ 	.word	0xffffffff


	//   ....[141]....
        /*0310*/ 	.word	0xffffffff


	//   ....[142]....
        /*0314*/ 	.word	0xffffffff


	//   ....[143]....
        /*0318*/ 	.word	0xffffffff


	//   ....[144]....
        /*031c*/ 	.word	0xffffffff


	//   ....[145]....
        /*0320*/ 	.word	0xffffffff


	//   ....[146]....
        /*0324*/ 	.word	0xffffffff


	//   ....[147]....
        /*0328*/ 	.word	0xffffffff


	//   ....[148]....
        /*032c*/ 	.word	0xffffffff


	//   ....[149]....
        /*0330*/ 	.word	0xffffffff


	//   ....[150]....
        /*0334*/ 	.word	0xffffffff


	//   ....[151]....
        /*0338*/ 	.word	0xffffffff


	//   ....[152]....
        /*033c*/ 	.word	0xffffffff


	//   ....[153]....
        /*0340*/ 	.word	0xffffffff


	//   ....[154]....
        /*0344*/ 	.word	0xffffffff


	//   ....[155]....
        /*0348*/ 	.word	0xffffffff


	//   ....[156]....
        /*034c*/ 	.word	0xffffffff


	//   ....[157]....
        /*0350*/ 	.word	0xffffffff


	//   ....[158]....
        /*0354*/ 	.word	0xffffffff


	//   ....[159]....
        /*0358*/ 	.word	0xffffffff


	//   ....[160]....
        /*035c*/ 	.word	0xffffffff


	//   ....[161]....
        /*0360*/ 	.word	0xffffffff


	//   ....[162]....
        /*0364*/ 	.word	0xffffffff


	//   ....[163]....
        /*0368*/ 	.word	0xffffffff


	//   ....[164]....
        /*036c*/ 	.word	0xffffffff


	//   ....[165]....
        /*0370*/ 	.word	0xffffffff


	//   ....[166]....
        /*0374*/ 	.word	0xffffffff


	//   ....[167]....
        /*0378*/ 	.word	0xffffffff


	//   ....[168]....
        /*037c*/ 	.word	0xffffffff


	//   ....[169]....
        /*0380*/ 	.word	0xffffffff


	//   ....[170]....
        /*0384*/ 	.word	0xffffffff


	//   ....[171]....
        /*0388*/ 	.word	0xffffffff


	//   ....[172]....
        /*038c*/ 	.word	0xffffffff


	//   ....[173]....
        /*0390*/ 	.word	0xffffffff


	//   ....[174]....
        /*0394*/ 	.word	0xffffffff


	//   ....[175]....
        /*0398*/ 	.word	0xffffffff


	//   ....[176]....
        /*039c*/ 	.word	0xffffffff


	//   ....[177]....
        /*03a0*/ 	.word	0xffffffff


	//   ....[178]....
        /*03a4*/ 	.word	0xffffffff


	//   ....[179]....
        /*03a8*/ 	.word	0xffffffff


	//   ....[180]....
        /*03ac*/ 	.word	0xffffffff


	//   ....[181]....
        /*03b0*/ 	.word	0xffffffff


	//   ....[182]....
        /*03b4*/ 	.word	0xffffffff


	//   ....[183]....
        /*03b8*/ 	.word	0xffffffff


	//   ....[184]....
        /*03bc*/ 	.word	0xffffffff


	//   ....[185]....
        /*03c0*/ 	.word	0xffffffff


	//   ....[186]....
        /*03c4*/ 	.word	0xffffffff


	//   ....[187]....
        /*03c8*/ 	.word	0x05000000


	//   ....[188]....
        /*03cc*/ 	.word	0xffffffff


	//   ....[189]....
        /*03d0*/ 	.word	0xffffffff


	//   ....[190]....
        /*03d4*/ 	.word	0xffffffff


	//   ....[191]....
        /*03d8*/ 	.word	0xffffffff


	//   ....[192]....
        /*03dc*/ 	.word	0xffffffff


	//   ....[193]....
        /*03e0*/ 	.word	0xffffffff


	//   ....[194]....
        /*03e4*/ 	.word	0xffffffff


	//   ....[195]....
        /*03e8*/ 	.word	0xffffffff


	//   ....[196]....
        /*03ec*/ 	.word	0xffffffff


	//   ....[197]....
        /*03f0*/ 	.word	0xffffffff


	//   ....[198]....
        /*03f4*/ 	.word	0xffffffff


	//   ....[199]....
        /*03f8*/ 	.word	0xffffffff


	//   ....[200]....
        /*03fc*/ 	.word	0xffffffff


	//   ....[201]....
        /*0400*/ 	.word	0xffffffff


	//   ....[202]....
        /*0404*/ 	.word	0xffffffff


	//   ....[203]....
        /*0408*/ 	.word	0xffffffff


	//   ....[204]....
        /*040c*/ 	.word	0xffffffff


	//   ....[205]....
        /*0410*/ 	.word	0xffffffff


	//   ....[206]....
        /*0414*/ 	.word	0xffffffff


	//   ....[207]....
        /*0418*/ 	.word	0xffffffff


	//   ....[208]....
        /*041c*/ 	.word	0xffffffff


	//   ....[209]....
        /*0420*/ 	.word	0xffffffff


	//   ....[210]....
        /*0424*/ 	.word	0xffffffff


	//   ....[211]....
        /*0428*/ 	.word	0xffffffff


	//   ....[212]....
        /*042c*/ 	.word	0xffffffff


	//   ....[213]....
        /*0430*/ 	.word	0xffffffff


	//   ....[214]....
        /*0434*/ 	.word	0xffffffff


	//   ....[215]....
        /*0438*/ 	.word	0xffffffff


	//   ....[216]....
        /*043c*/ 	.word	0xffffffff


	//   ....[217]....
        /*0440*/ 	.word	0xffffffff


	//   ....[218]....
        /*0444*/ 	.word	0xffffffff


	//   ....[219]....
        /*0448*/ 	.word	0xffffffff


	//   ....[220]....
        /*044c*/ 	.word	0xffffffff


	//   ....[221]....
        /*0450*/ 	.word	0xffffffff


	//   ....[222]....
        /*0454*/ 	.word	0xffffffff


	//   ....[223]....
        /*0458*/ 	.word	0xffffffff


	//   ....[224]....
        /*045c*/ 	.word	0xffffffff


	//   ....[225]....
        /*0460*/ 	.word	0xffffffff


	//   ....[226]....
        /*0464*/ 	.word	0xffffffff


	//   ....[227]....
        /*0468*/ 	.word	0xffffffff


	//   ....[228]....
        /*046c*/ 	.word	0x05000031


	//   ....[229]....
        /*0470*/ 	.word	0x05000031


	//   ....[230]....
        /*0474*/ 	.word	0x05000031


	//   ....[231]....
        /*0478*/ 	.word	0x05000031


	//   ....[232]....
        /*047c*/ 	.word	0x05000031


	//----- nvinfo : EIATTR_COOP_GROUP_INSTR_OFFSETS
	.align		4
.L_112:
        /*0480*/ 	.byte	0x04, 0x28
        /*0482*/ 	.short	(.L_114 - .L_113)


	//   ....[0]....
.L_113:
        /*0484*/ 	.word	0x00000f10


	//   ....[1]....
        /*0488*/ 	.word	0x00001a20


	//   ....[2]....
        /*048c*/ 	.word	0x00002440


	//   ....[3]....
        /*0490*/ 	.word	0x00002460


	//   ....[4]....
        /*0494*/ 	.word	0x00002480


	//   ....[5]....
        /*0498*/ 	.word	0x000024a0


	//   ....[6]....
        /*049c*/ 	.word	0x000024c0


	//   ....[7]....
        /*04a0*/ 	.word	0x00002990


	//   ....[8]....
        /*04a4*/ 	.word	0x000029a0


	//   ....[9]....
        /*04a8*/ 	.word	0x000029c0


	//   ....[10]....
        /*04ac*/ 	.word	0x000029e0


	//   ....[11]....
        /*04b0*/ 	.word	0x00002a30


	//   ....[12]....
        /*04b4*/ 	.word	0x00002a60


	//   ....[13]....
        /*04b8*/ 	.word	0x00002aa0


	//   ....[14]....
        /*04bc*/ 	.word	0x00002ac0


	//   ....[15]....
        /*04c0*/ 	.word	0x00002c00


	//   ....[16]....
        /*04c4*/ 	.word	0x00002c40


	//   ....[17]....
        /*04c8*/ 	.word	0x00002c50


	//   ....[18]....
        /*04cc*/ 	.word	0x00002c70


	//   ....[19]....
        /*04d0*/ 	.word	0x00002cb0


	//   ....[20]....
        /*04d4*/ 	.word	0x00002ce0


	//   ....[21]....
        /*04d8*/ 	.word	0x00002d20


	//   ....[22]....
        /*04dc*/ 	.word	0x00002d40


	//   ....[23]....
        /*04e0*/ 	.word	0x00002d60


	//   ....[24]....
        /*04e4*/ 	.word	0x00002e60


	//   ....[25]....
        /*04e8*/ 	.word	0x00002eb0


	//   ....[26]....
        /*04ec*/ 	.word	0x00002ec0


	//   ....[27]....
        /*04f0*/ 	.word	0x00002ee0


	//   ....[28]....
        /*04f4*/ 	.word	0x00002f20


	//   ....[29]....
        /*04f8*/ 	.word	0x00002f50


	//   ....[30]....
        /*04fc*/ 	.word	0x00002f90


	//   ....[31]....
        /*0500*/ 	.word	0x00002fb0


	//   ....[32]....
        /*0504*/ 	.word	0x00002fd0


	//   ....[33]....
        /*0508*/ 	.word	0x000030d0


	//   ....[34]....
        /*050c*/ 	.word	0x00003120


	//   ....[35]....
        /*0510*/ 	.word	0x00003130


	//   ....[36]....
        /*0514*/ 	.word	0x00003150


	//   ....[37]....
        /*0518*/ 	.word	0x00003190


	//   ....[38]....
        /*051c*/ 	.word	0x000031c0


	//   ....[39]....
        /*0520*/ 	.word	0x00003200


	//   ....[40]....
        /*0524*/ 	.word	0x00003220


	//   ....[41]....
        /*0528*/ 	.word	0x00003240


	//   ....[42]....
        /*052c*/ 	.word	0x00003370


	//   ....[43]....
        /*0530*/ 	.word	0x00003380


	//   ....[44]....
        /*0534*/ 	.word	0x000033b0


	//   ....[45]....
        /*0538*/ 	.word	0x000033d0


	//   ....[46]....
        /*053c*/ 	.word	0x00003420


	//   ....[47]....
        /*0540*/ 	.word	0x00003440


	//   ....[48]....
        /*0544*/ 	.word	0x00003480


	//   ....[49]....
        /*0548*/ 	.word	0x000034a0


	//   ....[50]....
        /*054c*/ 	.word	0x000034f0


	//   ....[51]....
        /*0550*/ 	.word	0x000035d0


	//   ....[52]....
        /*0554*/ 	.word	0x000035e0


	//   ....[53]....
        /*0558*/ 	.word	0x00003610


	//   ....[54]....
        /*055c*/ 	.word	0x00003640


	//   ....[55]....
        /*0560*/ 	.word	0x00003690


	//   ....[56]....
        /*0564*/ 	.word	0x000036a0


	//   ....[57]....
        /*0568*/ 	.word	0x000036e0


	//   ....[58]....
        /*056c*/ 	.word	0x00003710


	//   ....[59]....
        /*0570*/ 	.word	0x00003740


	//   ....[60]....
        /*0574*/ 	.word	0x000037f0


	//   ....[61]....
        /*0578*/ 	.word	0x00003820


	//   ....[62]....
        /*057c*/ 	.word	0x00003830


	//   ....[63]....
        /*0580*/ 	.word	0x00003880


	//   ....[64]....
        /*0584*/ 	.word	0x000038b0


	//   ....[65]....
        /*0588*/ 	.word	0x000038e0


	//   ....[66]....
        /*058c*/ 	.word	0x00003910


	//   ....[67]....
        /*0590*/ 	.word	0x00003940


	//   ....[68]....
        /*0594*/ 	.word	0x00003970


	//   ....[69]....
        /*0598*/ 	.word	0x00003a50


	//   ....[70]....
        /*059c*/ 	.word	0x00003aa0


	//   ....[71]....
        /*05a0*/ 	.word	0x00003ab0


	//   ....[72]....
        /*05a4*/ 	.word	0x00003b00


	//   ....[73]....
        /*05a8*/ 	.word	0x00003b30


	//   ....[74]....
        /*05ac*/ 	.word	0x00003b60


	//   ....[75]....
        /*05b0*/ 	.word	0x00003b90


	//   ....[76]....
        /*05b4*/ 	.word	0x00003bc0


	//   ....[77]....
        /*05b8*/ 	.word	0x00003bf0


	//   ....[78]....
        /*05bc*/ 	.word	0x00003cd0


	//   ....[79]....
        /*05c0*/ 	.word	0x00003ce0


	//   ....[80]....
        /*05c4*/ 	.word	0x00003d00


	//   ....[81]....
        /*05c8*/ 	.word	0x00003d60


	//   ....[82]....
        /*05cc*/ 	.word	0x00003d90


	//   ....[83]....
        /*05d0*/ 	.word	0x00003da0


	//   ....[84]....
        /*05d4*/ 	.word	0x00003de0


	//   ....[85]....
        /*05d8*/ 	.word	0x00003e10


	//   ....[86]....
        /*05dc*/ 	.word	0x00003e40


	//   ....[87]....
        /*05e0*/ 	.word	0x00003f70


	//   ....[88]....
        /*05e4*/ 	.word	0x00003f80


	//   ....[89]....
        /*05e8*/ 	.word	0x00003fd0


	//   ....[90]....
        /*05ec*/ 	.word	0x00004000


	//   ....[91]....
        /*05f0*/ 	.word	0x00004010


	//   ....[92]....
        /*05f4*/ 	.word	0x00004050


	//   ....[93]....
        /*05f8*/ 	.word	0x00004080


	//   ....[94]....
        /*05fc*/ 	.word	0x000040b0


	//   ....[95]....
        /*0600*/ 	.word	0x000040e0


	//   ....[96]....
        /*0604*/ 	.word	0x00004210


	//   ....[97]....
        /*0608*/ 	.word	0x00004220


	//   ....[98]....
        /*060c*/ 	.word	0x00004270


	//   ....[99]....
        /*0610*/ 	.word	0x000042a0


	//   ....[100]....
        /*0614*/ 	.word	0x000042b0


	//   ....[101]....
        /*0618*/ 	.word	0x000042f0


	//   ....[102]....
        /*061c*/ 	.word	0x00004320


	//   ....[103]....
        /*0620*/ 	.word	0x00004350


	//   ....[104]....
        /*0624*/ 	.word	0x00004380


	//   ....[105]....
        /*0628*/ 	.word	0x000044a0


	//   ....[106]....
        /*062c*/ 	.word	0x000044b0


	//   ....[107]....
        /*0630*/ 	.word	0x00004500


	//   ....[108]....
        /*0634*/ 	.word	0x00004530


	//   ....[109]....
        /*0638*/ 	.word	0x00004540


	//   ....[110]....
        /*063c*/ 	.word	0x00004580


	//   ....[111]....
        /*0640*/ 	.word	0x000045b0


	//   ....[112]....
        /*0644*/ 	.word	0x000045e0


	//   ....[113]....
        /*0648*/ 	.word	0x00004610


	//   ....[114]....
        /*064c*/ 	.word	0x00004730


	//   ....[115]....
        /*0650*/ 	.word	0x00004740


	//   ....[116]....
        /*0654*/ 	.word	0x00004790


	//   ....[117]....
        /*0658*/ 	.word	0x000047c0


	//   ....[118]....
        /*065c*/ 	.word	0x000047d0


	//   ....[119]....
        /*0660*/ 	.word	0x00004810


	//   ....[120]....
        /*0664*/ 	.word	0x00004840


	//   ....[121]....
        /*0668*/ 	.word	0x00004870


	//   ....[122]....
        /*066c*/ 	.word	0x000048a0


	//   ....[123]....
        /*0670*/ 	.word	0x000049a0


	//   ....[124]....
        /*0674*/ 	.word	0x000049b0


	//   ....[125]....
        /*0678*/ 	.word	0x00004a00


	//   ....[126]....
        /*067c*/ 	.word	0x00004a30


	//   ....[127]....
        /*0680*/ 	.word	0x00004a60


	//   ....[128]....
        /*0684*/ 	.word	0x00004a90


	//   ....[129]....
        /*0688*/ 	.word	0x00004ac0


	//   ....[130]....
        /*068c*/ 	.word	0x00004af0


	//   ....[131]....
        /*0690*/ 	.word	0x00004b20


	//   ....[132]....
        /*0694*/ 	.word	0x00004c30


	//   ....[133]....
        /*0698*/ 	.word	0x00004c40


	//   ....[134]....
        /*069c*/ 	.word	0x00004c50


	//   ....[135]....
        /*06a0*/ 	.word	0x00004ca0


	//   ....[136]....
        /*06a4*/ 	.word	0x00004cd0


	//   ....[137]....
        /*06a8*/ 	.word	0x00004d00


	//   ....[138]....
        /*06ac*/ 	.word	0x00004d30


	//   ....[139]....
        /*06b0*/ 	.word	0x00004d60


	//   ....[140]....
        /*06b4*/ 	.word	0x00004d90


	//   ....[141]....
        /*06b8*/ 	.word	0x00004e80


	//   ....[142]....
        /*06bc*/ 	.word	0x00004eb0


	//   ....[143]....
        /*06c0*/ 	.word	0x00004ec0


	//   ....[144]....
        /*06c4*/ 	.word	0x00004f10


	//   ....[145]....
        /*06c8*/ 	.word	0x00004f40


	//   ....[146]....
        /*06cc*/ 	.word	0x00004f70


	//   ....[147]....
        /*06d0*/ 	.word	0x00004fa0


	//   ....[148]....
        /*06d4*/ 	.word	0x00004fd0


	//   ....[149]....
        /*06d8*/ 	.word	0x00005000


	//   ....[150]....
        /*06dc*/ 	.word	0x00005110


	//   ....[151]....
        /*06e0*/ 	.word	0x00005130


	//   ....[152]....
        /*06e4*/ 	.word	0x00005140


	//   ....[153]....
        /*06e8*/ 	.word	0x00005190


	//   ....[154]....
        /*06ec*/ 	.word	0x000051c0


	//   ....[155]....
        /*06f0*/ 	.word	0x000051f0


	//   ....[156]....
        /*06f4*/ 	.word	0x00005220


	//   ....[157]....
        /*06f8*/ 	.word	0x00005250


	//   ....[158]....
        /*06fc*/ 	.word	0x00005280


	//   ....[159]....
        /*0700*/ 	.word	0x00005360


	//   ....[160]....
        /*0704*/ 	.word	0x000053a0


	//   ....[161]....
        /*0708*/ 	.word	0x000053b0


	//   ....[162]....
        /*070c*/ 	.word	0x000053f0


	//   ....[163]....
        /*0710*/ 	.word	0x00005410


	//   ....[164]....
        /*0714*/ 	.word	0x00005480


	//   ....[165]....
        /*0718*/ 	.word	0x000054b0


	//   ....[166]....
        /*071c*/ 	.word	0x000054e0


	//   ....[167]....
        /*0720*/ 	.word	0x00005510


	//   ....[168]....
        /*0724*/ 	.word	0x000055d0


	//   ....[169]....
        /*0728*/ 	.word	0x00005630


	//   ....[170]....
        /*072c*/ 	.word	0x00005650


	//   ....[171]....
        /*0730*/ 	.word	0x000056a0


	//   ....[172]....
        /*0734*/ 	.word	0x000056d0


	//   ....[173]....
        /*0738*/ 	.word	0x00005700


	//   ....[174]....
        /*073c*/ 	.word	0x00005730


	//   ....[175]....
        /*0740*/ 	.word	0x00005760


	//   ....[176]....
        /*0744*/ 	.word	0x00005790


	//   ....[177]....
        /*0748*/ 	.word	0x00005860


	//   ....[178]....
        /*074c*/ 	.word	0x00005880


	//   ....[179]....
        /*0750*/ 	.word	0x00005890


	//   ....[180]....
        /*0754*/ 	.word	0x000058e0


	//   ....[181]....
        /*0758*/ 	.word	0x00005930


	//   ....[182]....
        /*075c*/ 	.word	0x00005960


	//   ....[183]....
        /*0760*/ 	.word	0x00005990


	//   ....[184]....
        /*0764*/ 	.word	0x000059c0


	//   ....[185]....
        /*0768*/ 	.word	0x000059f0


	//   ....[186]....
        /*076c*/ 	.word	0x00005b10


	//   ....[187]....
        /*0770*/ 	.word	0x00005fb0


	//   ....[188]....
        /*0774*/ 	.word	0x00006270


	//   ....[189]....
        /*0778*/ 	.word	0x00006310


	//   ....[190]....
        /*077c*/ 	.word	0x000063b0


	//   ....[191]....
        /*0780*/ 	.word	0x00006450


	//   ....[192]....
        /*0784*/ 	.word	0x000064f0


	//   ....[193]....
        /*0788*/ 	.word	0x00006590


	//   ....[194]....
        /*078c*/ 	.word	0x00006630


	//   ....[195]....
        /*0790*/ 	.word	0x000066d0


	//   ....[196]....
        /*0794*/ 	.word	0x00006770


	//   ....[197]....
        /*0798*/ 	.word	0x00006810


	//   ....[198]....
        /*079c*/ 	.word	0x000068b0


	//   ....[199]....
        /*07a0*/ 	.word	0x00006950


	//   ....[200]....
        /*07a4*/ 	.word	0x000069f0


	//   ....[201]....
        /*07a8*/ 	.word	0x00006a90


	//   ....[202]....
        /*07ac*/ 	.word	0x00006b30


	//   ....[203]....
        /*07b0*/ 	.word	0x00006bd0


	//   ....[204]....
        /*07b4*/ 	.word	0x00006c70


	//   ....[205]....
        /*07b8*/ 	.word	0x00006d10


	//   ....[206]....
        /*07bc*/ 	.word	0x00006db0


	//   ....[207]....
        /*07c0*/ 	.word	0x00006e50


	//   ....[208]....
        /*07c4*/ 	.word	0x00006fd0


	//   ....[209]....
        /*07c8*/ 	.word	0x000070c0


	//   ....[210]....
        /*07cc*/ 	.word	0x00007220


	//   ....[211]....
        /*07d0*/ 	.word	0x000073b0


	//   ....[212]....
        /*07d4*/ 	.word	0x000074a0


	//   ....[213]....
        /*07d8*/ 	.word	0x00007590


	//   ....[214]....
        /*07dc*/ 	.word	0x00007680


	//   ....[215]....
        /*07e0*/ 	.word	0x00007770


	//   ....[216]....
        /*07e4*/ 	.word	0x00007860


	//   ....[217]....
        /*07e8*/ 	.word	0x00007960


	//   ....[218]....
        /*07ec*/ 	.word	0x00007ac0


	//   ....[219]....
        /*07f0*/ 	.word	0x00007c50


	//   ....[220]....
        /*07f4*/ 	.word	0x00007d40


	//   ....[221]....
        /*07f8*/ 	.word	0x00007e30


	//   ....[222]....
        /*07fc*/ 	.word	0x00007f20


	//   ....[223]....
        /*0800*/ 	.word	0x00008010


	//   ....[224]....
        /*0804*/ 	.word	0x00008100


	//   ....[225]....
        /*0808*/ 	.word	0x000081f0


	//   ....[226]....
        /*080c*/ 	.word	0x000082e0


	//   ....[227]....
        /*0810*/ 	.word	0x000083c0


	//   ....[228]....
        /*0814*/ 	.word	0x00008430


	//   ....[229]....
        /*0818*/ 	.word	0x000084a0


	//   ....[230]....
        /*081c*/ 	.word	0x00008510


	//   ....[231]....
        /*0820*/ 	.word	0x00008580


	//   ....[232]....
        /*0824*/ 	.word	0x000085e0


	//----- nvinfo : EIATTR_VRC_CTA_INIT_COUNT
	.align		4
.L_114:
        /*0828*/ 	.byte	0x02, 0x4a
	.zero		1
	.zero		1


	//----- nvinfo : EIATTR_EXIT_INSTR_OFFSETS
	.align		4
        /*082c*/ 	.byte	0x04, 0x1c
        /*082e*/ 	.short	(.L_116 - .L_115)


	//   ....[0]....
.L_115:
        /*0830*/ 	.word	0x00001de0


	//   ....[1]....
        /*0834*/ 	.word	0x00002230


	//   ....[2]....
        /*0838*/ 	.word	0x00002250


	//   ....[3]....
        /*083c*/ 	.word	0x00006e60


	//   ....[4]....
        /*0840*/ 	.word	0x000083d0


	//----- nvinfo : EIATTR_MAX_THREADS
	.align		4
.L_116:
        /*0844*/ 	.byte	0x04, 0x05
        /*0846*/ 	.short	(.L_118 - .L_117)
.L_117:
        /*0848*/ 	.word	0x00000180
        /*084c*/ 	.word	0x00000001
        /*0850*/ 	.word	0x00000001


	//----- nvinfo : EIATTR_CRS_STACK_SIZE
	.align		4
.L_118:
        /*0854*/ 	.byte	0x04, 0x1e
        /*0856*/ 	.short	(.L_120 - .L_119)
.L_119:
        /*0858*/ 	.word	0x00000000


	//----- nvinfo : EIATTR_CBANK_PARAM_SIZE
	.align		4
.L_120:
        /*085c*/ 	.byte	0x03, 0x19
        /*085e*/ 	.short	0x004d


	//----- nvinfo : EIATTR_PARAM_CBANK
	.align		4
        /*0860*/ 	.byte	0x04, 0x0a
        /*0862*/ 	.short	(.L_122 - .L_121)
	.align		4
.L_121:
        /*0864*/ 	.word	index@(.nv.constant0._ZN3cub18CUB_300001_SM_10006detail10radix_sort29DeviceRadixSortOnesweepKernelINS1_5radix10policy_hubIiNS0_8NullTypeEjE10Policy1000ELNS0_9SortOrderE0EiS6_jiiNS1_21identity_decomposer_tEEEvPT5_SC_PT3_PKSD_PT1_PKSH_PT2_PKSL_T4_iiT6_)
        /*0868*/ 	.short	0x0380
        /*086a*/ 	.short	0x004d


	//----- nvinfo : EIATTR_SW_WAR
	.align		4
.L_122:
        /*086c*/ 	.byte	0x04, 0x36
        /*086e*/ 	.short	(.L_124 - .L_123)
.L_123:
        /*0870*/ 	.word	0x00000008
.L_124:


//--------------------- .nv.info._ZN3cub18CUB_300001_SM_10006detail10radix_sort33DeviceRadixSortExclusiveSumKernelINS1_5radix10policy_hubIiNS0_8NullTypeEjE10Policy1000EjEEvPT0_ --------------------------
	.section	.nv.info._ZN3cub18CUB_300001_SM_10006detail10radix_sort33DeviceRadixSortExclusiveSumKernelINS1_5radix10policy_hubIiNS0_8NullTypeEjE10Policy1000EjEEvPT0_,"",@"SHT_CUDA_INFO"
	.sectionflags	@""
	.align	4


	//----- nvinfo : EIATTR_CUDA_API_VERSION
	.align		4
        /*0000*/ 	.byte	0x04, 0x37
        /*0002*/ 	.short	(.L_126 - .L_125)
.L_125:
        /*0004*/ 	.word	0x00000082


	//----- nvinfo : EIATTR_KPARAM_INFO
	.align		4
.L_126:
        /*0008*/ 	.byte	0x04, 0x17
        /*000a*/ 	.short	(.L_128 - .L_127)
.L_127:
        /*000c*/ 	.word	0x00000000
        /*0010*/ 	.short	0x0000
        /*0012*/ 	.short	0x0000
        /*0014*/ 	.byte	0x00, 0xf5, 0x21, 0x00


	//----- nvinfo : EIATTR_SPARSE_MMA_MASK
	.align		4
.L_128:
        /*0018*/ 	.byte	0x03, 0x50
        /*001a*/ 	.short	0x0000


	//----- nvinfo : EIATTR_MAXREG_COUNT
	.align		4
        /*001c*/ 	.byte	0x03, 0x1b
        /*001e*/ 	.short	0x00ff


	//----- nvinfo : EIATTR_NUM_BARRIERS
	.align		4
        /*0020*/ 	.byte	0x02, 0x4c
        /*0022*/ 	.byte	0x01
	.zero		1


	//----- nvinfo : EIATTR_MERCURY_ISA_VERSION
	.align		4
        /*0024*/ 	.byte	0x03, 0x5f
        /*0026*/ 	.short	0x0101


	//----- nvinfo : EIATTR_COOP_GROUP_MASK_REGIDS
	.align		4
        /*0028*/ 	.byte	0x04, 0x29
        /*002a*/ 	.short	(.L_130 - .L_129)


	//   ....[0]....
.L_129:
        /*002c*/ 	.word	0xffffffff


	//   ....[1]....
        /*0030*/ 	.word	0xffffffff


	//   ....[2]....
        /*0034*/ 	.word	0xffffffff


	//   ....[3]....
        /*0038*/ 	.word	0xffffffff


	//   ....[4]....
        /*003c*/ 	.word	0xffffffff


	//   ....[5]....
        /*0040*/ 	.word	0x05000012


	//   ....[6]....
        /*0044*/ 	.word	0x05000012


	//   ....[7]....
        /*0048*/ 	.word	0x05000012


	//   ....[8]....
        /*004c*/ 	.word	0x05000012


	//   ....[9]....
        /*0050*/ 	.word	0x05000012


	//----- nvinfo : EIATTR_COOP_GROUP_INSTR_OFFSETS
	.align		4
.L_130:
        /*0054*/ 	.byte	0x04, 0x28
        /*0056*/ 	.short	(.L_132 - .L_131)


	//   ....[0]....
.L_131:
        /*0058*/ 	.word	0x00000210


	//   ....[1]....
        /*005c*/ 	.word	0x00000230


	//   ....[2]....
        /*0060*/ 	.word	0x00000250


	//   ....[3]....
        /*0064*/ 	.word	0x00000270


	//   ....[4]....
        /*0068*/ 	.word	0x00000290


	//   ....[5]....
        /*006c*/ 	.word	0x00000460


	//   ....[6]....
        /*0070*/ 	.word	0x000004d0


	//   ....[7]....
        /*0074*/ 	.word	0x00000540


	//   ....[8]....
        /*0078*/ 	.word	0x000005b0


	//   ....[9]....
        /*007c*/ 	.word	0x00000620


	//----- nvinfo : EIATTR_VRC_CTA_INIT_COUNT
	.align		4
.L_132:
        /*0080*/ 	.byte	0x02, 0x4a
	.zero		1
	.zero		1


	//----- nvinfo : EIATTR_EXIT_INSTR_OFFSETS
	.align		4
        /*0084*/ 	.byte	0x04, 0x1c
        /*0086*/ 	.short	(.L_134 - .L_133)


	//   ....[0]....
.L_133:
        /*0088*/ 	.word	0x000003d0


	//   ....[1]....
        /*008c*/ 	.word	0x00000400


	//----- nvinfo : EIATTR_CRS_STACK_SIZE
	.align		4
.L_134:
        /*0090*/ 	.byte	0x04, 0x1e
        /*0092*/ 	.short	(.L_136 - .L_135)
.L_135:
        /*0094*/ 	.word	0x00000000


	//----- nvinfo : EIATTR_CBANK_PARAM_SIZE
	.align		4
.L_136:
        /*0098*/ 	.byte	0x03, 0x19
        /*009a*/ 	.short	0x0008


	//----- nvinfo : EIATTR_PARAM_CBANK
	.align		4
        /*009c*/ 	.byte	0x04, 0x0a
        /*009e*/ 	.short	(.L_138 - .L_137)
	.align		4
.L_137:
        /*00a0*/ 	.word	index@(.nv.constant0._ZN3cub18CUB_300001_SM_10006detail10radix_sort33DeviceRadixSortExclusiveSumKernelINS1_5radix10policy_hubIiNS0_8NullTypeEjE10Policy1000EjEEvPT0_)
        /*00a4*/ 	.short	0x0380
        /*00a6*/ 	.short	0x0008


	//----- nvinfo : EIATTR_SW_WAR
	.align		4
.L_138:
        /*00a8*/ 	.byte	0x04, 0x36
        /*00aa*/ 	.short	(.L_140 - .L_139)
.L_139:
        /*00ac*/ 	.word	0x00000008
.L_140:


//--------------------- .nv.info._ZN3cub18CUB_300001_SM_10006detail10radix_sort30DeviceRadixSortHistogramKernelINS1_5radix10policy_hubIiNS0_8NullTypeEjE10Policy1000ELNS0_9SortOrderE0EijNS1_21identity_decomposer_tEEEvPT2_PKT1_SB_iiT3_ --------------------------
	.section	.nv.info._ZN3cub18CUB_300001_SM_10006detail10radix_sort30DeviceRadixSortHistogramKernelINS1_5radix10policy_hubIiNS0_8NullTypeEjE10Policy1000ELNS0_9SortOrderE0EijNS1_21identity_decomposer_tEEEvPT2_PKT1_SB_iiT3_,"",@"SHT_CUDA_INFO"
	.sectionflags	@""
	.align	4


	//----- nvinfo : EIATTR_CUDA_API_VERSION
	.align		4
        /*0000*/ 	.byte	0x04, 0x37
        /*0002*/ 	.short	(.L_142 - .L_141)
.L_141:
        /*0004*/ 	.word	0x00000082


	//----- nvinfo : EIATTR_KPARAM_INFO
	.align		4
.L_142:
        /*0008*/ 	.byte	0x04, 0x17
        /*000a*/ 	.short	(.L_144 - .L_143)
.L_143:
        /*000c*/ 	.word	0x00000000
        /*0010*/ 	.short	0x0005
        /*0012*/ 	.short	0x001c
        /*0014*/ 	.byte	0x00, 0xf0, 0x05, 0x00


	//----- nvinfo : EIATTR_KPARAM_INFO
	.align		4
.L_144:
        /*0018*/ 	.byte	0x04, 0x17
        /*001a*/ 	.short	(.L_146 - .L_145)
.L_145:
        /*001c*/ 	.word	0x00000000
        /*0020*/ 	.short	0x0004
        /*0022*/ 	.short	0x0018
        /*0024*/ 	.byte	0x00, 0xf0, 0x11, 0x00


	//----- nvinfo : EIATTR_KPARAM_INFO
	.align		4
.L_146:
        /*0028*/ 	.byte	0x04, 0x17
        /*002a*/ 	.short	(.L_148 - .L_147)
.L_147:
        /*002c*/ 	.word	0x00000000
        /*0030*/ 	.short	0x0003
        /*0032*/ 	.short	0x0014
        /*0034*/ 	.byte	0x00, 0xf0, 0x11, 0x00


	//----- nvinfo : EIATTR_KPARAM_INFO
	.align		4
.L_148:
        /*0038*/ 	.byte	0x04, 0x17
        /*003a*/ 	.short	(.L_150 - .L_149)
.L_149:
        /*003c*/ 	.word	0x00000000
        /*0040*/ 	.short	0x0002
        /*0042*/ 	.short	0x0010
        /*0044*/ 	.byte	0x00, 0xf0, 0x11, 0x00


	//----- nvinfo : EIATTR_KPARAM_INFO
	.align		4
.L_150:
        /*0048*/ 	.byte	0x04, 0x17
        /*004a*/ 	.short	(.L_152 - .L_151)
.L_151:
        /*004c*/ 	.word	0x00000000
        /*0050*/ 	.short	0x0001
        /*0052*/ 	.short	0x0008
        /*0054*/ 	.byte	0x00, 0xf5, 0x21, 0x00


	//----- nvinfo : EIATTR_KPARAM_INFO
	.align		4
.L_152:
        /*0058*/ 	.byte	0x04, 0x17
        /*005a*/ 	.short	(.L_154 - .L_153)
.L_153:
        /*005c*/ 	.word	0x00000000
        /*0060*/ 	.short	0x0000
        /*0062*/ 	.short	0x0000
        /*0064*/ 	.byte	0x00, 0xf5, 0x21, 0x00


	//----- nvinfo : EIATTR_SPARSE_MMA_MASK
	.align		4
.L_154:
        /*0068*/ 	.byte	0x03, 0x50
        /*006a*/ 	.short	0x0000


	//----- nvinfo : EIATTR_MAXREG_COUNT
	.align		4
        /*006c*/ 	.byte	0x03, 0x1b
        /*006e*/ 	.short	0x00ff


	//----- nvinfo : EIATTR_NUM_BARRIERS
	.align		4
        /*0070*/ 	.byte	0x02, 0x4c
        /*0072*/ 	.byte	0x01
	.zero		1


	//----- nvinfo : EIATTR_MERCURY_ISA_VERSION
	.align		4
        /*0074*/ 	.byte	0x03, 0x5f
        /*0076*/ 	.short	0x0101


	//----- nvinfo : EIATTR_VRC_CTA_INIT_COUNT
	.align		4
        /*0078*/ 	.byte	0x02, 0x4a
	.zero		1
	.zero		1


	//----- nvinfo : EIATTR_EXIT_INSTR_OFFSETS
	.align		4
        /*007c*/ 	.byte	0x04, 0x1c
        /*007e*/ 	.short	(.L_156 - .L_155)


	//   ....[0]....
.L_155:
        /*0080*/ 	.word	0x00000030


	//   ....[1]....
        /*0084*/ 	.word	0x00002b10


	//----- nvinfo : EIATTR_MAX_THREADS
	.align		4
.L_156:
        /*0088*/ 	.byte	0x04, 0x05
        /*008a*/ 	.short	(.L_158 - .L_157)
.L_157:
        /*008c*/ 	.word	0x00000080
        /*0090*/ 	.word	0x00000001
        /*0094*/ 	.word	0x00000001


	//----- nvinfo : EIATTR_CRS_STACK_SIZE
	.align		4
.L_158:
        /*0098*/ 	.byte	0x04, 0x1e
        /*009a*/ 	.short	(.L_160 - .L_159)
.L_159:
        /*009c*/ 	.word	0x00000000


	//----- nvinfo : EIATTR_CBANK_PARAM_SIZE
	.align		4
.L_160:
        /*00a0*/ 	.byte	0x03, 0x19
        /*00a2*/ 	.short	0x001d


	//----- nvinfo : EIATTR_PARAM_CBANK
	.align		4
        /*00a4*/ 	.byte	0x04, 0x0a
        /*00a6*/ 	.short	(.L_162 - .L_161)
	.align		4
.L_161:
        /*00a8*/ 	.word	index@(.nv.constant0._ZN3cub18CUB_300001_SM_10006detail10radix_sort30DeviceRadixSortHistogramKernelINS1_5radix10policy_hubIiNS0_8NullTypeEjE10Policy1000ELNS0_9SortOrderE0EijNS1_21identity_decomposer_tEEEvPT2_PKT1_SB_iiT3_)
        /*00ac*/ 	.short	0x0380
        /*00ae*/ 	.short	0x001d


	//----- nvinfo : EIATTR_SW_WAR
	.align		4
.L_162:
        /*00b0*/ 	.byte	0x04, 0x36
        /*00b2*/ 	.short	(.L_164 - .L_163)
.L_163:
        /*00b4*/ 	.word	0x00000008
.L_164:


//--------------------- .nv.info._ZN3cub18CUB_300001_SM_10006detail10radix_sort31DeviceRadixSortSingleTileKernelINS1_5radix10policy_hubIiNS0_8NullTypeEjE10Policy1000ELNS0_9SortOrderE0EiS6_jNS1_21identity_decomposer_tEEEvPKT1_PSB_PKT2_PSF_T3_iiT4_ --------------------------
	.section	.nv.info._ZN3cub18CUB_300001_SM_10006detail10radix_sort31DeviceRadixSortSingleTileKernelINS1_5radix10policy_hubIiNS0_8NullTypeEjE10Policy1000ELNS0_9SortOrderE0EiS6_jNS1_21identity_decomposer_tEEEvPKT1_PSB_PKT2_PSF_T3_iiT4_,"",@"SHT_CUDA_INFO"
	.sectionflags	@""
	.align	4


	//----- nvinfo : EIATTR_CUDA_API_VERSION
	.align		4
        /*0000*/ 	.byte	0x04, 0x37
        /*0002*/ 	.short	(.L_166 - .L_165)
.L_165:
        /*0004*/ 	.word	0x00000082


	//----- nvinfo : EIATTR_KPARAM_INFO
	.align		4
.L_166:
        /*0008*/ 	.byte	0x04, 0x17
        /*000a*/ 	.short	(.L_168 - .L_167)
.L_167:
        /*000c*/ 	.word	0x00000000
        /*0010*/ 	.short	0x0007
        /*0012*/ 	.short	0x002c
        /*0014*/ 	.byte	0x00, 0xf0, 0x05, 0x00


	//----- nvinfo : EIATTR_KPARAM_INFO
	.align		4
.L_168:
        /*0018*/ 	.byte	0x04, 0x17
        /*001a*/ 	.short	(.L_170 - .L_169)
.L_169:
        /*001c*/ 	.word	0x00000000
        /*0020*/ 	.short	0x0006
        /*0022*/ 	.short	0x0028
        /*0024*/ 	.byte	0x00, 0xf0, 0x11, 0x00


	//----- nvinfo : EIATTR_KPARAM_INFO
	.align		4
.L_170:
        /*0028*/ 	.byte	0x04, 0x17
        /*002a*/ 	.short	(.L_172 - .L_171)
.L_171:
        /*002c*/ 	.word	0x00000000
        /*0030*/ 	.short	0x0005
        /*0032*/ 	.short	0x0024
        /*0034*/ 	.byte	0x00, 0xf0, 0x11, 0x00


	//----- nvinfo : EIATTR_KPARAM_INFO
	.align		4
.L_172:
        /*0038*/ 	.byte	0x04, 0x17
        /*003a*/ 	.short	(.L_174 - .L_173)
.L_173:
        /*003c*/ 	.word	0x00000000
        /*0040*/ 	.short	0x0004
        /*0042*/ 	.short	0x0020
        /*0044*/ 	.byte	0x00, 0xf0, 0x11, 0x00


	//----- nvinfo : EIATTR_KPARAM_INFO
	.align		4
.L_174:
        /*0048*/ 	.byte	0x04, 0x17
        /*004a*/ 	.short	(.L_176 - .L_175)
.L_175:
        /*004c*/ 	.word	0x00000000
        /*0050*/ 	.short	0x0003
        /*0052*/ 	.short	0x0018
        /*0054*/ 	.byte	0x00, 0xf5, 0x21, 0x00


	//----- nvinfo : EIATTR_KPARAM_INFO
	.align		4
.L_176:
        /*0058*/ 	.byte	0x04, 0x17
        /*005a*/ 	.short	(.L_178 - .L_177)
.L_177:
        /*005c*/ 	.word	0x00000000
        /*0060*/ 	.short	0x0002
        /*0062*/ 	.short	0x0010
        /*0064*/ 	.byte	0x00, 0xf5, 0x21, 0x00


	//----- nvinfo : EIATTR_KPARAM_INFO
	.align		4
.L_178:
        /*0068*/ 	.byte	0x04, 0x17
        /*006a*/ 	.short	(.L_180 - .L_179)
.L_179:
        /*006c*/ 	.word	0x00000000
        /*0070*/ 	.short	0x0001
        /*0072*/ 	.short	0x0008
        /*0074*/ 	.byte	0x00, 0xf5, 0x21, 0x00


	//----- nvinfo : EIATTR_KPARAM_INFO
	.align		4
.L_180:
        /*0078*/ 	.byte	0x04, 0x17
        /*007a*/ 	.short	(.L_182 - .L_181)
.L_181:
        /*007c*/ 	.word	0x00000000
        /*0080*/ 	.short	0x0000
        /*0082*/ 	.short	0x0000
        /*0084*/ 	.byte	0x00, 0xf5, 0x21, 0x00


	//----- nvinfo : EIATTR_SPARSE_MMA_MASK
	.align		4
.L_182:
        /*0088*/ 	.byte	0x03, 0x50
        /*008a*/ 	.short	0x0000


	//----- nvinfo : EIATTR_MAXREG_COUNT
	.align		4
        /*008c*/ 	.byte	0x03, 0x1b
        /*008e*/ 	.short	0x00ff


	//----- nvinfo : EIATTR_NUM_BARRIERS
	.align		4
        /*0090*/ 	.byte	0x02, 0x4c
        /*0092*/ 	.byte	0x01
	.zero		1


	//----- nvinfo : EIATTR_MERCURY_ISA_VERSION
	.align		4
        /*0094*/ 	.byte	0x03, 0x5f
        /*0096*/ 	.short	0x0101


	//----- nvinfo : EIATTR_COOP_GROUP_MASK_REGIDS
	.align		4
        /*0098*/ 	.byte	0x04, 0x29
        /*009a*/ 	.short	(.L_184 - .L_183)


	//   ....[0]....
.L_183:
        /*009c*/ 	.word	0xffffffff


	//   ....[1]....
        /*00a0*/ 	.word	0xffffffff


	//   ....[2]....
        /*00a4*/ 	.word	0xffffffff


	//   ....[3]....
        /*00a8*/ 	.word	0xffffffff


	//   ....[4]....
        /*00ac*/ 	.word	0xffffffff


	//----- nvinfo : EIATTR_COOP_GROUP_INSTR_OFFSETS
	.align		4
.L_184:
        /*00b0*/ 	.byte	0x04, 0x28
        /*00b2*/ 	.short	(.L_186 - .L_185)


	//   ....[0]....
.L_185:
        /*00b4*/ 	.word	0x00001a00


	//   ....[1]....
        /*00b8*/ 	.word	0x00001a20


	//   ....[2]....
        /*00bc*/ 	.word	0x00001a40


	//   ....[3]....
        /*00c0*/ 	.word	0x00001a60


	//   ....[4]....
        /*00c4*/ 	.word	0x00001a80


	//----- nvinfo : EIATTR_VRC_CTA_INIT_COUNT
	.align		4
.L_186:
        /*00c8*/ 	.byte	0x02, 0x4a
	.zero		1
	.zero		1


	//----- nvinfo : EIATTR_EXIT_INSTR_OFFSETS
	.align		4
        /*00cc*/ 	.byte	0x04, 0x1c
        /*00ce*/ 	.short	(.L_188 - .L_187)


	//   ....[0]....
.L_187:
        /*00d0*/ 	.word	0x00002fc0


	//   ....[1]....
        /*00d4*/ 	.word	0x00003000


	//----- nvinfo : EIATTR_MAX_THREADS
	.align		4
.L_188:
        /*00d8*/ 	.byte	0x04, 0x05
        /*00da*/ 	.short	(.L_190 - .L_189)
.L_189:
        /*00dc*/ 	.word	0x00000100
        /*00e0*/ 	.word	0x00000001
        /*00e4*/ 	.word	0x00000001


	//----- nvinfo : EIATTR_CBANK_PARAM_SIZE
	.align		4
.L_190:
        /*00e8*/ 	.byte	0x03, 0x19
        /*00ea*/ 	.short	0x002d


	//----- nvinfo : EIATTR_PARAM_CBANK
	.align		4
        /*00ec*/ 	.byte	0x04, 0x0a
        /*00ee*/ 	.short	(.L_192 - .L_191)
	.align		4
.L_191:
        /*00f0*/ 	.word	index@(.nv.constant0._ZN3cub18CUB_300001_SM_10006detail10radix_sort31DeviceRadixSortSingleTileKernelINS1_5radix10policy_hubIiNS0_8NullTypeEjE10Policy1000ELNS0_9SortOrderE0EiS6_jNS1_21identity_decomposer_tEEEvPKT1_PSB_PKT2_PSF_T3_iiT4_)
        /*00f4*/ 	.short	0x0380
        /*00f6*/ 	.short	0x002d


	//----- nvinfo : EIATTR_SW_WAR
	.align		4
.L_192:
        /*00f8*/ 	.byte	0x04, 0x36
        /*00fa*/ 	.short	(.L_194 - .L_193)
.L_193:
        /*00fc*/ 	.word	0x00000008
.L_194:


//--------------------- .nv.info._ZN3cub18CUB_300001_SM_10006detail11EmptyKernelIvEEvv --------------------------
	.section	.nv.info._ZN3cub18CUB_300001_SM_10006detail11EmptyKernelIvEEvv,"",@"SHT_CUDA_INFO"
	.sectionflags	@""
	.align	4


	//----- nvinfo : EIATTR_CUDA_API_VERSION
	.align		4
        /*0000*/ 	.byte	0x04, 0x37
        /*0002*/ 	.short	(.L_196 - .L_195)
.L_195:
        /*0004*/ 	.word	0x00000082


	//----- nvinfo : EIATTR_SPARSE_MMA_MASK
	.align		4
.L_196:
        /*0008*/ 	.byte	0x03, 0x50
        /*000a*/ 	.short	0x0000


	//----- nvinfo : EIATTR_MAXREG_COUNT
	.align		4
        /*000c*/ 	.byte	0x03, 0x1b
        /*000e*/ 	.short	0x00ff


	//----- nvinfo : EIATTR_MERCURY_ISA_VERSION
	.align		4
        /*0010*/ 	.byte	0x03, 0x5f
        /*0012*/ 	.short	0x0101


	//----- nvinfo : EIATTR_VRC_CTA_INIT_COUNT
	.align		4
        /*0014*/ 	.byte	0x02, 0x4a
	.zero		1
	.zero		1


	//----- nvinfo : EIATTR_EXIT_INSTR_OFFSETS
	.align		4
        /*0018*/ 	.byte	0x04, 0x1c
        /*001a*/ 	.short	(.L_198 - .L_197)


	//   ....[0]....
.L_197:
        /*001c*/ 	.word	0x00000010


	//----- nvinfo : EIATTR_SW_WAR
	.align		4
.L_198:
        /*0020*/ 	.byte	0x04, 0x36
        /*0022*/ 	.short	(.L_200 - .L_199)
.L_199:
        /*0024*/ 	.word	0x00000008
.L_200:


//--------------------- .nv.info._Z17print_sorted_dataPii --------------------------
	.section	.nv.info._Z17print_sorted_dataPii,"",@"SHT_CUDA_INFO"
	.sectionflags	@""
	.align	4


	//----- nvinfo : EIATTR_CUDA_API_VERSION
	.align		4
        /*0000*/ 	.byte	0x04, 0x37
        /*0002*/ 	.short	(.L_202 - .L_201)
.L_201:
        /*0004*/ 	.word	0x00000082


	//----- nvinfo : EIATTR_KPARAM_INFO
	.align		4
.L_202:
        /*0008*/ 	.byte	0x04, 0x17
        /*000a*/ 	.short	(.L_204 - .L_203)
.L_203:
        /*000c*/ 	.word	0x00000000
        /*0010*/ 	.short	0x0001
        /*0012*/ 	.short	0x0008
        /*0014*/ 	.byte	0x00, 0xf0, 0x11, 0x00


	//----- nvinfo : EIATTR_KPARAM_INFO
	.align		4
.L_204:
        /*0018*/ 	.byte	0x04, 0x17
        /*001a*/ 	.short	(.L_206 - .L_205)
.L_205:
        /*001c*/ 	.word	0x00000000
        /*0020*/ 	.short	0x0000
        /*0022*/ 	.short	0x0000
        /*0024*/ 	.byte	0x00, 0xf5, 0x21, 0x00


	//----- nvinfo : EIATTR_SPARSE_MMA_MASK
	.align		4
.L_206:
        /*0028*/ 	.byte	0x03, 0x50
        /*002a*/ 	.short	0x0000


	//----- nvinfo : EIATTR_MAXREG_COUNT
	.align		4
        /*002c*/ 	.byte	0x03, 0x1b
        /*002e*/ 	.short	0x00ff


	//----- nvinfo : EIATTR_EXTERNS
	.align		4
        /*0030*/ 	.byte	0x04, 0x0f
        /*0032*/ 	.short	(.L_208 - .L_207)


	//   ....[0]....
	.align		4
.L_207:
        /*0034*/ 	.word	index@(vprintf)


	//----- nvinfo : EIATTR_MERCURY_ISA_VERSION
	.align		4
.L_208:
        /*0038*/ 	.byte	0x03, 0x5f
        /*003a*/ 	.short	0x0101


	//----- nvinfo : EIATTR_VRC_CTA_INIT_COUNT
	.align		4
        /*003c*/ 	.byte	0x02, 0x4a
	.zero		1
	.zero		1


	//----- nvinfo : EIATTR_SYSCALL_OFFSETS
	.align		4
        /*0040*/ 	.byte	0x04, 0x46
        /*0042*/ 	.short	(.L_210 - .L_209)


	//   ....[0]....
.L_209:
        /*0044*/ 	.word	0x00000140


	//   ....[1]....
        /*0048*/ 	.word	0x00000340


	//   ....[2]....
        /*004c*/ 	.word	0x00000400


	//   ....[3]....
        /*0050*/ 	.word	0x000004c0


	//   ....[4]....
        /*0054*/ 	.word	0x00000580


	//   ....[5]....
        /*0058*/ 	.word	0x00000640


	//   ....[6]....
        /*005c*/ 	.word	0x00000700


	//   ....[7]....
        /*0060*/ 	.word	0x000007c0


	//   ....[8]....
        /*0064*/ 	.word	0x00000880


	//   ....[9]....
        /*0068*/ 	.word	0x00000940


	//   ....[10]....
        /*006c*/ 	.word	0x00000a00


	//   ....[11]....
        /*0070*/ 	.word	0x00000ac0


	//   ....[12]....
        /*0074*/ 	.word	0x00000b80


	//   ....[13]....
        /*0078*/ 	.word	0x00000c40


	//   ....[14]....
        /*007c*/ 	.word	0x00000d00


	//   ....[15]....
        /*0080*/ 	.word	0x00000dc0


	//   ....[16]....
        /*0084*/ 	.word	0x00000e80


	//   ....[17]....
        /*0088*/ 	.word	0x00001030


	//   ....[18]....
        /*008c*/ 	.word	0x000010f0


	//   ....[19]....
        /*0090*/ 	.word	0x000011b0


	//   ....[20]....
        /*0094*/ 	.word	0x00001270


	//   ....[21]....
        /*0098*/ 	.word	0x00001330


	//   ....[22]....
        /*009c*/ 	.word	0x000013f0


	//   ....[23]....
        /*00a0*/ 	.word	0x000014b0


	//   ....[24]....
        /*00a4*/ 	.word	0x00001570


	//   ....[25]....
        /*00a8*/ 	.word	0x000016d0


	//   ....[26]....
        /*00ac*/ 	.word	0x00001790


	//   ....[27]....
        /*00b0*/ 	.word	0x00001850


	//   ....[28]....
        /*00b4*/ 	.word	0x00001910


	//   ....[29]....
        /*00b8*/ 	.word	0x00001a70


	//   ....[30]....
        /*00bc*/ 	.word	0x00001b40


	//----- nvinfo : EIATTR_EXIT_INSTR_OFFSETS
	.align		4
.L_210:
        /*00c0*/ 	.byte	0x04, 0x1c
        /*00c2*/ 	.short	(.L_212 - .L_211)


	//   ....[0]....
.L_211:
        /*00c4*/ 	.word	0x000000c0


	//   ....[1]....
        /*00c8*/ 	.word	0x00001b50


	//----- nvinfo : EIATTR_CRS_STACK_SIZE
	.align		4
.L_212:
        /*00cc*/ 	.byte	0x04, 0x1e
        /*00ce*/ 	.short	(.L_214 - .L_213)
.L_213:
        /*00d0*/ 	.word	0x00000000


	//----- nvinfo : EIATTR_CBANK_PARAM_SIZE
	.align		4
.L_214:
        /*00d4*/ 	.byte	0x03, 0x19
        /*00d6*/ 	.short	0x000c


	//----- nvinfo : EIATTR_PARAM_CBANK
	.align		4
        /*00d8*/ 	.byte	0x04, 0x0a
        /*00da*/ 	.short	(.L_216 - .L_215)
	.align		4
.L_215:
        /*00dc*/ 	.word	index@(.nv.constant0._Z17print_sorted_dataPii)
        /*00e0*/ 	.short	0x0380
        /*00e2*/ 	.short	0x000c


	//----- nvinfo : EIATTR_SW_WAR
	.align		4
.L_216:
        /*00e4*/ 	.byte	0x04, 0x36
        /*00e6*/ 	.short	(.L_218 - .L_217)
.L_217:
        /*00e8*/ 	.word	0x00000008
.L_218:


//--------------------- .nv.info._Z13allocate_dataPii --------------------------
	.section	.nv.info._Z13allocate_dataPii,"",@"SHT_CUDA_INFO"
	.sectionflags	@""
	.align	4


	//----- nvinfo : EIATTR_CUDA_API_VERSION
	.align		4
        /*0000*/ 	.byte	0x04, 0x37
        /*0002*/ 	.short	(.L_220 - .L_219)
.L_219:
        /*0004*/ 	.word	0x00000082


	//----- nvinfo : EIATTR_KPARAM_INFO
	.align		4
.L_220:
        /*0008*/ 	.byte	0x04, 0x17
        /*000a*/ 	.short	(.L_222 - .L_221)
.L_221:
        /*000c*/ 	.word	0x00000000
        /*0010*/ 	.short	0x0001
        /*0012*/ 	.short	0x0008
        /*0014*/ 	.byte	0x00, 0xf0, 0x11, 0x00


	//----- nvinfo : EIATTR_KPARAM_INFO
	.align		4
.L_222:
        /*0018*/ 	.byte	0x04, 0x17
        /*001a*/ 	.short	(.L_224 - .L_223)
.L_223:
        /*001c*/ 	.word	0x00000000
        /*0020*/ 	.short	0x0000
        /*0022*/ 	.short	0x0000
        /*0024*/ 	.byte	0x00, 0xf5, 0x21, 0x00


	//----- nvinfo : EIATTR_SPARSE_MMA_MASK
	.align		4
.L_224:
        /*0028*/ 	.byte	0x03, 0x50
        /*002a*/ 	.short	0x0000


	//----- nvinfo : EIATTR_MAXREG_COUNT
	.align		4
        /*002c*/ 	.byte	0x03, 0x1b
        /*002e*/ 	.short	0x00ff


	//----- nvinfo : EIATTR_MERCURY_ISA_VERSION
	.align		4
        /*0030*/ 	.byte	0x03, 0x5f
        /*0032*/ 	.short	0x0101


	//----- nvinfo : EIATTR_VRC_CTA_INIT_COUNT
	.align		4
        /*0034*/ 	.byte	0x02, 0x4a
	.zero		1
	.zero		1


	//----- nvinfo : EIATTR_EXIT_INSTR_OFFSETS
	.align		4
        /*0038*/ 	.byte	0x04, 0x1c
        /*003a*/ 	.short	(.L_226 - .L_225)


	//   ....[0]....
.L_225:
        /*003c*/ 	.word	0x000000b0


	//----- nvinfo : EIATTR_CBANK_PARAM_SIZE
	.align		4
.L_226:
        /*0040*/ 	.byte	0x03, 0x19
        /*0042*/ 	.short	0x000c


	//----- nvinfo : EIATTR_PARAM_CBANK
	.align		4
        /*0044*/ 	.byte	0x04, 0x0a
        /*0046*/ 	.short	(.L_228 - .L_227)
	.align		4
.L_227:
        /*0048*/ 	.word	index@(.nv.constant0._Z13allocate_dataPii)
        /*004c*/ 	.short	0x0380
        /*004e*/ 	.short	0x000c


	//----- nvinfo : EIATTR_SW_WAR
	.align		4
.L_228:
        /*0050*/ 	.byte	0x04, 0x36
        /*0052*/ 	.short	(.L_230 - .L_229)
.L_229:
        /*0054*/ 	.word	0x00000008
.L_230:


//--------------------- .nv.callgraph             --------------------------
	.section	.nv.callgraph,"",@"SHT_CUDA_CALLGRAPH"
	.align	4
	.sectionentsize	8
	.align		4
        /*0000*/ 	.word	0x00000000
	.align		4
        /*0004*/ 	.word	0xffffffff
	.align		4
        /*0008*/ 	.word	index@(_Z17print_sorted_dataPii)
	.align		4
        /*000c*/ 	.word	index@(vprintf)
	.align		4
        /*0010*/ 	.word	0x00000000
	.align		4
        /*0014*/ 	.word	0xfffffffe
	.align		4
        /*0018*/ 	.word	0x00000000
	.align		4
        /*001c*/ 	.word	0xfffffffd
	.align		4
        /*0020*/ 	.word	0x00000000
	.align		4
        /*0024*/ 	.word	0xfffffffc


//--------------------- .nv.constant4             --------------------------
	.section	.nv.constant4,"a",@progbits
	.align	8
	.align		8
.nv.constant4:
        /*0000*/ 	.dword	_ZN34_INTERNAL_436f43e9_4_k_cu_180fdddc4cuda3std3__45__cpo5beginE
	.align		8
        /*0008*/ 	.dword	_ZN34_INTERNAL_436f43e9_4_k_cu_180fdddc4cuda3std3__45__cpo3endE
	.align		8
        /*0010*/ 	.dword	_ZN34_INTERNAL_436f43e9_4_k_cu_180fdddc4cuda3std3__45__cpo6cbeginE
	.align		8
        /*0018*/ 	.dword	_ZN34_INTERNAL_436f43e9_4_k_cu_180fdddc4cuda3std3__45__cpo4cendE
	.align		8
        /*0020*/ 	.dword	_ZN34_INTERNAL_436f43e9_4_k_cu_180fdddc4cuda3std3__45__cpo6rbeginE
	.align		8
        /*0028*/ 	.dword	_ZN34_INTERNAL_436f43e9_4_k_cu_180fdddc4cuda3std3__45__cpo4rendE
	.align		8
        /*0030*/ 	.dword	_ZN34_INTERNAL_436f43e9_4_k_cu_180fdddc4cuda3std3__45__cpo7crbeginE
	.align		8
        /*0038*/ 	.dword	_ZN34_INTERNAL_436f43e9_4_k_cu_180fdddc4cuda3std3__45__cpo5crendE
	.align		8
        /*0040*/ 	.dword	_ZN34_INTERNAL_436f43e9_4_k_cu_180fdddc4cuda3std3__436_GLOBAL__N__436f43e9_4_k_cu_180fdddc6ignoreE
	.align		8
        /*0048*/ 	.dword	_ZN34_INTERNAL_436f43e9_4_k_cu_180fdddc4cuda3std3__419piecewise_constructE
	.align		8
        /*0050*/ 	.dword	_ZN34_INTERNAL_436f43e9_4_k_cu_180fdddc4cuda3std3__48in_placeE
	.align		8
        /*0058*/ 	.dword	_ZN34_INTERNAL_436f43e9_4_k_cu_180fdddc4cuda3std3__420unreachable_sentinelE
	.align		8
        /*0060*/ 	.dword	_ZN34_INTERNAL_436f43e9_4_k_cu_180fdddc4cuda3std3__47nulloptE
	.align		8
        /*0068*/ 	.dword	_ZN34_INTERNAL_436f43e9_4_k_cu_180fdddc4cuda3std3__48unexpectE
	.align		8
        /*0070*/ 	.dword	_ZN34_INTERNAL_436f43e9_4_k_cu_180fdddc4cuda3std6ranges3__45__cpo4swapE
	.align		8
        /*0078*/ 	.dword	_ZN34_INTERNAL_436f43e9_4_k_cu_180fdddc4cuda3std6ranges3__45__cpo9iter_moveE
	.align		8
        /*0080*/ 	.dword	_ZN34_INTERNAL_436f43e9_4_k_cu_180fdddc4cuda3std6ranges3__45__cpo5beginE
	.align		8
        /*0088*/ 	.dword	_ZN34_INTERNAL_436f43e9_4_k_cu_180fdddc4cuda3std6ranges3__45__cpo3endE
	.align		8
        /*0090*/ 	.dword	_ZN34_INTERNAL_436f43e9_4_k_cu_180fdddc4cuda3std6ranges3__45__cpo6cbeginE
	.align		8
        /*0098*/ 	.dword	_ZN34_INTERNAL_436f43e9_4_k_cu_180fdddc4cuda3std6ranges3__45__cpo4cendE
	.align		8
        /*00a0*/ 	.dword	_ZN34_INTERNAL_436f43e9_4_k_cu_180fdddc4cuda3std6ranges3__45__cpo7advanceE
	.align		8
        /*00a8*/ 	.dword	_ZN34_INTERNAL_436f43e9_4_k_cu_180fdddc4cuda3std6ranges3__45__cpo9iter_swapE
	.align		8
        /*00b0*/ 	.dword	_ZN34_INTERNAL_436f43e9_4_k_cu_180fdddc4cuda3std6ranges3__45__cpo4nextE
	.align		8
        /*00b8*/ 	.dword	_ZN34_INTERNAL_436f43e9_4_k_cu_180fdddc4cuda3std6ranges3__45__cpo4prevE
	.align		8
        /*00c0*/ 	.dword	_ZN34_INTERNAL_436f43e9_4_k_cu_180fdddc4cuda3std6ranges3__45__cpo4dataE
	.align		8
        /*00c8*/ 	.dword	_ZN34_INTERNAL_436f43e9_4_k_cu_180fdddc4cuda3std6ranges3__45__cpo5cdataE
	.align		8
        /*00d0*/ 	.dword	_ZN34_INTERNAL_436f43e9_4_k_cu_180fdddc4cuda3std6ranges3__45__cpo4sizeE
	.align		8
        /*00d8*/ 	.dword	_ZN34_INTERNAL_436f43e9_4_k_cu_180fdddc4cuda3std6ranges3__45__cpo5ssizeE
	.align		8
        /*00e0*/ 	.dword	_ZN34_INTERNAL_436f43e9_4_k_cu_180fdddc4cuda3std6ranges3__45__cpo8distanceE
	.align		8
        /*00e8*/ 	.dword	_ZN34_INTERNAL_436f43e9_4_k_cu_180fdddc6thrust24THRUST_300001_SM_1000_NS6system6detail10sequential3seqE
	.align		8
        /*00f0*/ 	.dword	_ZN34_INTERNAL_436f43e9_4_k_cu_180fdddc6thrust24THRUST_300001_SM_1000_NS12placeholders2_1E
	.align		8
        /*00f8*/ 	.dword	_ZN34_INTERNAL_436f43e9_4_k_cu_180fdddc6thrust24THRUST_300001_SM_1000_NS12placeholders2_2E
	.align		8
        /*0100*/ 	.dword	_ZN34_INTERNAL_436f43e9_4_k_cu_180fdddc6thrust24THRUST_300001_SM_1000_NS12placeholders2_3E
	.align		8
        /*0108*/ 	.dword	_ZN34_INTERNAL_436f43e9_4_k_cu_180fdddc6thrust24THRUST_300001_SM_1000_NS12placeholders2_4E
	.align		8
        /*0110*/ 	.dword	_ZN34_INTERNAL_436f43e9_4_k_cu_180fdddc6thrust24THRUST_300001_SM_1000_NS12placeholders2_5E
	.align		8
        /*0118*/ 	.dword	_ZN34_INTERNAL_436f43e9_4_k_cu_180fdddc6thrust24THRUST_300001_SM_1000_NS12placeholders2_6E
	.align		8
        /*0120*/ 	.dword	_ZN34_INTERNAL_436f43e9_4_k_cu_180fdddc6thrust24THRUST_300001_SM_1000_NS12placeholders2_7E
	.align		8
        /*0128*/ 	.dword	_ZN34_INTERNAL_436f43e9_4_k_cu_180fdddc6thrust24THRUST_300001_SM_1000_NS12placeholders2_8E
	.align		8
        /*0130*/ 	.dword	_ZN34_INTERNAL_436f43e9_4_k_cu_180fdddc6thrust24THRUST_300001_SM_1000_NS12placeholders2_9E
	.align		8
        /*0138*/ 	.dword	_ZN34_INTERNAL_436f43e9_4_k_cu_180fdddc6thrust24THRUST_300001_SM_1000_NS12placeholders3_10E
	.align		8
        /*0140*/ 	.dword	$str
	.align		8
        /*0148*/ 	.dword	$str$1
	.align		8
        /*0150*/ 	.dword	$str$2
	.align		8
        /*0158*/ 	.dword	vprintf


//--------------------- .text._ZN3cub18CUB_300001_SM_10006detail10radix_sort29DeviceRadixSortOnesweepKernelINS1_5radix10policy_hubIiNS0_8NullTypeEjE10Policy1000ELNS0_9SortOrderE0EiS6_jiiNS1_21identity_decomposer_tEEEvPT5_SC_PT3_PKSD_PT1_PKSH_PT2_PKSL_T4_iiT6_ --------------------------
	.section	.text._ZN3cub18CUB_300001_SM_10006detail10radix_sort29DeviceRadixSortOnesweepKernelINS1_5radix10policy_hubIiNS0_8NullTypeEjE10Policy1000ELNS0_9SortOrderE0EiS6_jiiNS1_21identity_decomposer_tEEEvPT5_SC_PT3_PKSD_PT1_PKSH_PT2_PKSL_T4_iiT6_,"ax",@progbits
	.align	128
        .global         _ZN3cub18CUB_300001_SM_10006detail10radix_sort29DeviceRadixSortOnesweepKernelINS1_5radix10policy_hubIiNS0_8NullTypeEjE10Policy1000ELNS0_9SortOrderE0EiS6_jiiNS1_21identity_decomposer_tEEEvPT5_SC_PT3_PKSD_PT1_PKSH_PT2_PKSL_T4_iiT6_
        .type           _ZN3cub18CUB_300001_SM_10006detail10radix_sort29DeviceRadixSortOnesweepKernelINS1_5radix10policy_hubIiNS0_8NullTypeEjE10Policy1000ELNS0_9SortOrderE0EiS6_jiiNS1_21identity_decomposer_tEEEvPT5_SC_PT3_PKSD_PT1_PKSH_PT2_PKSL_T4_iiT6_,@function
        .size           _ZN3cub18CUB_300001_SM_10006detail10radix_sort29DeviceRadixSortOnesweepKernelINS1_5radix10policy_hubIiNS0_8NullTypeEjE10Policy1000ELNS0_9SortOrderE0EiS6_jiiNS1_21identity_decomposer_tEEEvPT5_SC_PT3_PKSD_PT1_PKSH_PT2_PKSL_T4_iiT6_,(.L_x_260 - _ZN3cub18CUB_300001_SM_10006detail10radix_sort29DeviceRadixSortOnesweepKernelINS1_5radix10policy_hubIiNS0_8NullTypeEjE10Policy1000ELNS0_9SortOrderE0EiS6_jiiNS1_21identity_decomposer_tEEEvPT5_SC_PT3_PKSD_PT1_PKSH_PT2_PKSL_T4_iiT6_)
        .other          _ZN3cub18CUB_300001_SM_10006detail10radix_sort29DeviceRadixSortOnesweepKernelINS1_5radix10policy_hubIiNS0_8NullTypeEjE10Policy1000ELNS0_9SortOrderE0EiS6_jiiNS1_21identity_decomposer_tEEEvPT5_SC_PT3_PKSD_PT1_PKSH_PT2_PKSL_T4_iiT6_,@"STO_CUDA_ENTRY STV_DEFAULT"
_ZN3cub18CUB_300001_SM_10006detail10radix_sort29DeviceRadixSortOnesweepKernelINS1_5radix10policy_hubIiNS0_8NullTypeEjE10Policy1000ELNS0_9SortOrderE0EiS6_jiiNS1_21identity_decomposer_tEEEvPT5_SC_PT3_PKSD_PT1_PKSH_PT2_PKSL_T4_iiT6_:
.text._ZN3cub18CUB_300001_SM_10006detail10radix_sort29DeviceRadixSortOnesweepKernelINS1_5radix10policy_hubIiNS0_8NullTypeEjE10Policy1000ELNS0_9SortOrderE0EiS6_jiiNS1_21identity_decomposer_tEEEvPT5_SC_PT3_PKSD_PT1_PKSH_PT2_PKSL_T4_iiT6_:
[----:B------:R-:W-:Y:S01]  /*0000*/  LDC R1, c[0x0][0x37c] ;  /* 0x0000df00ff017b82 */ /* 0x000fe20000000800 */
[----:B------:R-:W0:Y:S01]  /*0010*/  S2R R29, SR_TID.X ;  /* 0x00000000001d7919 */ /* 0x000e220000002100 */
[----:B------:R-:W1:Y:S01]  /*0020*/  LDCU.64 UR8, c[0x0][0x358] ;  /* 0x00006b00ff0877ac */ /* 0x000e620008000a00 */
[----:B------:R-:W-:Y:S01]  /*0030*/  BSSY.RECONVERGENT B0, `(.L_x_0) ;  /* 0x000000a000007945 */ /* 0x000fe20003800200 */
[----:B0-----:R-:W-:-:S13]  /*0040*/  ISETP.NE.AND P0, PT, R29, RZ, PT ;  /* 0x000000ff1d00720c */ /* 0x001fda0003f05270 */
[----:B-1----:R-:W-:Y:S05]  /*0050*/  @P0 BRA `(.L_x_1) ;  /* 0x00000000001c0947 */ /* 0x002fea0003800000 */
[----:B------:R-:W0:Y:S01]  /*0060*/  LDC.64 R2, c[0x0][0x388] ;  /* 0x0000e200ff027b82 */ /* 0x000e220000000a00 */
[----:B------:R-:W-:-:S05]  /*0070*/  IMAD.MOV.U32 R5, RZ, RZ, 0x1 ;  /* 0x00000001ff057424 */ /* 0x000fca00078e00ff */
[----:B0-----:R-:W2:Y:S02]  /*0080*/  ATOMG.E.ADD.STRONG.GPU PT, R2, desc[UR8][R2.64], R5 ;  /* 0x80000005020279a8 */ /* 0x001ea400081ef108 */
[----:B------:R-:W0:Y:S01]  /*0090*/  S2UR UR5, SR_CgaCtaId ;  /* 0x00000000000579c3 */ /* 0x000e220000008800 */
[----:B------:R-:W-:Y:S02]  /*00a0*/  UMOV UR4, 0x400 ;  /* 0x0000040000047882 */ /* 0x000fe40000000000 */
[----:B0-----:R-:W-:-:S09]  /*00b0*/  ULEA UR4, UR5, UR4, 0x18 ;  /* 0x0000000405047291 */ /* 0x001fd2000f8ec0ff */
[----:B--2---:R0:W-:Y:S03]  /*00c0*/  STS [UR4+0x7800], R2 ;  /* 0x00780002ff007988 */ /* 0x0041e60008000804 */
.L_x_1:
[----:B------:R-:W-:Y:S05]  /*00d0*/  BSYNC.RECONVERGENT B0 ;  /* 0x0000000000007941 */ /* 0x000fea0003800200 */
.L_x_0:
[----:B------:R-:W1:Y:S08]  /*00e0*/  S2UR UR5, SR_CgaCtaId ;  /* 0x00000000000579c3 */ /* 0x000e700000008800 */
[----:B------:R-:W-:Y:S06]  /*00f0*/  BAR.SYNC.DEFER_BLOCKING 0x0 ;  /* 0x0000000000007b1d */ /* 0x000fec0000010000 */
[----:B------:R-:W-:Y:S01]  /*0100*/  UMOV UR4, 0x400 ;  /* 0x0000040000047882 */ /* 0x000fe20000000000 */
[----:B------:R-:W2:Y:S01]  /*0110*/  S2R R47, SR_LANEID ;  /* 0x00000000002f7919 */ /* 0x000ea20000000000 */
[----:B-1----:R-:W-:-:S02]  /*0120*/  ULEA UR6, UR5, UR4, 0x18 ;  /* 0x0000000405067291 */ /* 0x002fc4000f8ec0ff */
[----:B------:R-:W1:Y:S07]  /*0130*/  LDCU UR4, c[0x0][0x3c0] ;  /* 0x00007800ff0477ac */ /* 0x000e6e0008000800 */
[----:B------:R-:W3:Y:S02]  /*0140*/  LDS R0, [UR6+0x7800] ;  /* 0x00780006ff007984 */ /* 0x000ee40008000800 */
[----:B---3--:R-:W-:-:S13]  /*0150*/  R2UR UR10, R0 ;  /* 0x00000000000a72ca */ /* 0x008fda00000e0000 */
[----:B------:R-:W-:-:S04]  /*0160*/  UIMAD UR5, UR10, 0x1e00, URZ ;  /* 0x00001e000a0578a4 */ /* 0x000fc8000f8e02ff */
[----:B------:R-:W-:-:S04]  /*0170*/  UIADD3 UR7, UPT, UPT, UR5, 0x1e00, URZ ;  /* 0x00001e0005077890 */ /* 0x000fc8000fffe0ff */
[----:B-1----:R-:W-:-:S09]  /*0180*/  UISETP.GT.AND UP0, UPT, UR7, UR4, UPT ;  /* 0x000000040700728c */ /* 0x002fd2000bf04270 */
[----:B--2---:R-:W-:Y:S05]  /*0190*/  BRA.U UP0, `(.L_x_2) ;  /* 0x0000000100747547 */ /* 0x004fea000b800000 */
[----:B------:R-:W1:Y:S01]  /*01a0*/  LDCU.64 UR12, c[0x0][0x3a8] ;  /* 0x00007500ff0c77ac */ /* 0x000e620008000a00 */
[C---:B------:R-:W-:Y:S02]  /*01b0*/  LOP3.LUT R0, R29.reuse, 0x1f, RZ, 0xc0, !PT ;  /* 0x0000001f1d007812 */ /* 0x040fe400078ec0ff */
[----:B------:R-:W-:-:S05]  /*01c0*/  LOP3.LUT R3, R29, 0x3e0, RZ, 0xc0, !PT ;  /* 0x000003e01d037812 */ /* 0x000fca00078ec0ff */
[----:B------:R-:W-:-:S05]  /*01d0*/  IMAD R0, R3, 0x14, R0 ;  /* 0x0000001403007824 */ /* 0x000fca00078e0200 */
[----:B------:R-:W-:-:S05]  /*01e0*/  IADD3 R0, P0, PT, R0, UR5, RZ ;  /* 0x0000000500007c10 */ /* 0x000fca000ff1e0ff */
[----:B------:R-:W-:Y:S01]  /*01f0*/  IMAD.X R3, RZ, RZ, RZ, P0 ;  /* 0x000000ffff037224 */ /* 0x000fe200000e06ff */
[----:B-1----:R-:W-:-:S04]  /*0200*/  LEA R22, P0, R0, UR12, 0x2 ;  /* 0x0000000c00167c11 */ /* 0x002fc8000f8010ff */
[----:B------:R-:W-:-:S05]  /*0210*/  LEA.HI.X R23, R0, UR13, R3, 0x2, P0 ;  /* 0x0000000d00177c11 */ /* 0x000fca00080f1403 */
[----:B------:R1:W5:Y:S04]  /*0220*/  LDG.E R21, desc[UR8][R22.64] ;  /* 0x0000000816157981 */ /* 0x000368000c1e1900 */
        /* <DEDUP_REMOVED lines=18> */
[----:B0-----:R1:W5:Y:S01]  /*0350*/  LDG.E R2, desc[UR8][R22.64+0x980] ;  /* 0x0009800816027981 */ /* 0x001362000c1e1900 */
[----:B------:R-:W-:Y:S05]  /*0360*/  BRA `(.L_x_3) ;  /* 0x0000000400607947 */ /* 0x000fea0003800000 */
.L_x_2:
[C---:B------:R-:W-:Y:S01]  /*0370*/  LOP3.LUT R0, R29.reuse, 0x1f, RZ, 0xc0, !PT ;  /* 0x0000001f1d007812 */ /* 0x040fe200078ec0ff */
[----:B------:R-:W1:Y:S01]  /*0380*/  LDCU.64 UR12, c[0x0][0x3a8] ;  /* 0x00007500ff0c77ac */ /* 0x000e620008000a00 */
[----:B------:R-:W-:Y:S01]  /*0390*/  LOP3.LUT R3, R29, 0x3e0, RZ, 0xc0, !PT ;  /* 0x000003e01d037812 */ /* 0x000fe200078ec0ff */
[----:B------:R-:W-:Y:S01]  /*03a0*/  IMAD.MOV.U32 R21, RZ, RZ, 0x7fffffff ;  /* 0x7fffffffff157424 */ /* 0x000fe200078e00ff */
[----:B------:R-:W-:-:S03]  /*03b0*/  UIADD3 UR4, UPT, UPT, -UR5, UR4, URZ ;  /* 0x0000000405047290 */ /* 0x000fc6000fffe1ff */
[----:B------:R-:W-:-:S04]  /*03c0*/  IMAD R3, R3, 0x14, R0 ;  /* 0x0000001403037824 */ /* 0x000fc800078e0200 */
[C---:B------:R-:W-:Y:S01]  /*03d0*/  VIADD R0, R3.reuse, 0x20 ;  /* 0x0000002003007836 */ /* 0x040fe20000000000 */
[C---:B------:R-:W-:Y:S01]  /*03e0*/  ISETP.GE.AND P5, PT, R3.reuse, UR4, PT ;  /* 0x0000000403007c0c */ /* 0x040fe2000bfa6270 */
[C---:B0-----:R-:W-:Y:S02]  /*03f0*/  VIADD R2, R3.reuse, 0x40 ;  /* 0x0000004003027836 */ /* 0x041fe40000000000 */
[C---:B------:R-:W-:Y:S01]  /*0400*/  VIADD R4, R3.reuse, 0x80 ;  /* 0x0000008003047836 */ /* 0x040fe20000000000 */
[----:B------:R-:W-:Y:S02]  /*0410*/  ISETP.GE.AND P4, PT, R0, UR4, PT ;  /* 0x0000000400007c0c */ /* 0x000fe4000bf86270 */
[C---:B------:R-:W-:Y:S02]  /*0420*/  IADD3 R0, P0, PT, R3.reuse, UR5, RZ ;  /* 0x0000000503007c10 */ /* 0x040fe4000ff1e0ff */
[----:B------:R-:W-:Y:S01]  /*0430*/  ISETP.GE.AND P3, PT, R2, UR4, PT ;  /* 0x0000000402007c0c */ /* 0x000fe2000bf66270 */
[C---:B------:R-:W-:Y:S01]  /*0440*/  VIADD R2, R3.reuse, 0x60 ;  /* 0x0000006003027836 */ /* 0x040fe20000000000 */
[----:B------:R-:W-:Y:S01]  /*0450*/  ISETP.GE.AND P1, PT, R4, UR4, PT ;  /* 0x0000000404007c0c */ /* 0x000fe2000bf26270 */
[----:B------:R-:W-:Y:S01]  /*0460*/  IMAD.X R5, RZ, RZ, RZ, P0 ;  /* 0x000000ffff057224 */ /* 0x000fe200000e06ff */
[----:B-1----:R-:W-:Y:S01]  /*0470*/  LEA R22, P0, R0, UR12, 0x2 ;  /* 0x0000000c00167c11 */ /* 0x002fe2000f8010ff */
[----:B------:R-:W-:Y:S01]  /*0480*/  IMAD.MOV.U32 R20, RZ, RZ, 0x7fffffff ;  /* 0x7fffffffff147424 */ /* 0x000fe200078e00ff */
[----:B------:R-:W-:Y:S01]  /*0490*/  ISETP.GE.AND P2, PT, R2, UR4, PT ;  /* 0x0000000402007c0c */ /* 0x000fe2000bf46270 */
[C---:B------:R-:W-:Y:S01]  /*04a0*/  VIADD R2, R3.reuse, 0xa0 ;  /* 0x000000a003027836 */ /* 0x040fe20000000000 */
[----:B------:R-:W-:Y:S01]  /*04b0*/  LEA.HI.X R23, R0, UR13, R5, 0x2, P0 ;  /* 0x0000000d00177c11 */ /* 0x000fe200080f1405 */
[----:B------:R-:W-:-:S02]  /*04c0*/  VIADD R0, R3, 0xc0 ;  /* 0x000000c003007836 */ /* 0x000fc40000000000 */
[----:B------:R-:W-:Y:S01]  /*04d0*/  IMAD.MOV.U32 R18, RZ, RZ, 0x7fffffff ;  /* 0x7fffffffff127424 */ /* 0x000fe200078e00ff */
[----:B------:R-:W-:Y:S01]  /*04e0*/  ISETP.GE.AND P0, PT, R2, UR4, PT ;  /* 0x0000000402007c0c */ /* 0x000fe2000bf06270 */
[----:B------:R0:W5:Y:S01]  /*04f0*/  @!P4 LDG.E R20, desc[UR8][R22.64+0x80] ;  /* 0x000080081614c981 */ /* 0x000162000c1e1900 */
[----:B------:R-:W-:Y:S01]  /*0500*/  ISETP.GE.AND P6, PT, R0, UR4, PT ;  /* 0x0000000400007c0c */ /* 0x000fe2000bfc6270 */
[C---:B------:R-:W-:Y:S02]  /*0510*/  VIADD R0, R3.reuse, 0x100 ;  /* 0x0000010003007836 */ /* 0x040fe40000000000 */
[C---:B------:R-:W-:Y:S01]  /*0520*/  VIADD R2, R3.reuse, 0xe0 ;  /* 0x000000e003027836 */ /* 0x040fe20000000000 */
[----:B------:R0:W5:Y:S01]  /*0530*/  @!P5 LDG.E R21, desc[UR8][R22.64] ;  /* 0x000000081615d981 */ /* 0x000162000c1e1900 */
[----:B------:R-:W-:Y:S01]  /*0540*/  IMAD.MOV.U32 R19, RZ, RZ, 0x7fffffff ;  /* 0x7fffffffff137424 */ /* 0x000fe200078e00ff */
[----:B------:R-:W-:Y:S01]  /*0550*/  ISETP.GE.AND P4, PT, R0, UR4, PT ;  /* 0x0000000400007c0c */ /* 0x000fe2000bf86270 */
[C---:B------:R-:W-:Y:S01]  /*0560*/  VIADD R0, R3.reuse, 0x140 ;  /* 0x0000014003007836 */ /* 0x040fe20000000000 */
[----:B------:R0:W5:Y:S01]  /*0570*/  @!P2 LDG.E R18, desc[UR8][R22.64+0x180] ;  /* 0x000180081612a981 */ /* 0x000162000c1e1900 */
[----:B------:R-:W-:Y:S01]  /*0580*/  IMAD.MOV.U32 R17, RZ, RZ, 0x7fffffff ;  /* 0x7fffffffff117424 */ /* 0x000fe200078e00ff */
[----:B------:R-:W-:Y:S01]  /*0590*/  ISETP.GE.AND P5, PT, R2, UR4, PT ;  /* 0x0000000402007c0c */ /* 0x000fe2000bfa6270 */
[C---:B------:R-:W-:Y:S01]  /*05a0*/  VIADD R2, R3.reuse, 0x120 ;  /* 0x0000012003027836 */ /* 0x040fe20000000000 */
[----:B------:R-:W-:Y:S01]  /*05b0*/  ISETP.GE.AND P2, PT, R0, UR4, PT ;  /* 0x0000000400007c0c */ /* 0x000fe2000bf46270 */
[----:B------:R-:W-:Y:S01]  /*05c0*/  VIADD R0, R3, 0x160 ;  /* 0x0000016003007836 */ /* 0x000fe20000000000 */
[----:B------:R0:W5:Y:S01]  /*05d0*/  @!P3 LDG.E R19, desc[UR8][R22.64+0x100] ;  /* 0x000100081613b981 */ /* 0x000162000c1e1900 */
[----:B------:R-:W-:-:S03]  /*05e0*/  IMAD.MOV.U32 R15, RZ, RZ, 0x7fffffff ;  /* 0x7fffffffff0f7424 */ /* 0x000fc600078e00ff */
[----:B------:R0:W5:Y:S01]  /*05f0*/  @!P1 LDG.E R17, desc[UR8][R22.64+0x200] ;  /* 0x0002000816119981 */ /* 0x000162000c1e1900 */
[----:B------:R-:W-:Y:S01]  /*0600*/  ISETP.GE.AND P1, PT, R0, UR4, PT ;  /* 0x0000000400007c0c */ /* 0x000fe2000bf26270 */
[C---:B------:R-:W-:Y:S01]  /*0610*/  VIADD R0, R3.reuse, 0x1a0 ;  /* 0x000001a003007836 */ /* 0x040fe20000000000 */
[----:B------:R-:W-:Y:S01]  /*0620*/  ISETP.GE.AND P3, PT, R2, UR4, PT ;  /* 0x0000000402007c0c */ /* 0x000fe2000bf66270 */
[----:B------:R0:W5:Y:S01]  /*0630*/  @!P6 LDG.E R15, desc[UR8][R22.64+0x300] ;  /* 0x00030008160fe981 */ /* 0x000162000c1e1900 */
[----:B------:R-:W-:Y:S02]  /*0640*/  IMAD.MOV.U32 R14, RZ, RZ, 0x7fffffff ;  /* 0x7fffffffff0e7424 */ /* 0x000fe400078e00ff */
[----:B------:R-:W-:Y:S01]  /*0650*/  ISETP.GE.AND P6, PT, R0, UR4, PT ;  /* 0x0000000400007c0c */ /* 0x000fe2000bfc6270 */
[C---:B------:R-:W-:Y:S02]  /*0660*/  VIADD R0, R3.reuse, 0x1c0 ;  /* 0x000001c003007836 */ /* 0x040fe40000000000 */
[----:B------:R-:W-:Y:S01]  /*0670*/  IMAD.MOV.U32 R16, RZ, RZ, 0x7fffffff ;  /* 0x7fffffffff107424 */ /* 0x000fe200078e00ff */
[----:B------:R0:W5:Y:S01]  /*0680*/  @!P5 LDG.E R14, desc[UR8][R22.64+0x380] ;  /* 0x00038008160ed981 */ /* 0x000162000c1e1900 */
[----:B------:R-:W-:Y:S01]  /*0690*/  VIADD R2, R3, 0x180 ;  /* 0x0000018003027836 */ /* 0x000fe20000000000 */
[----:B------:R-:W-:Y:S01]  /*06a0*/  ISETP.GE.AND P5, PT, R0, UR4, PT ;  /* 0x0000000400007c0c */ /* 0x000fe2000bfa6270 */
[----:B------:R-:W-:-:S02]  /*06b0*/  IMAD.MOV.U32 R12, RZ, RZ, 0x7fffffff ;  /* 0x7fffffffff0c7424 */ /* 0x000fc400078e00ff */
[C---:B------:R-:W-:Y:S01]  /*06c0*/  VIADD R0, R3.reuse, 0x200 ;  /* 0x0000020003007836 */ /* 0x040fe20000000000 */
[----:B------:R0:W5:Y:S01]  /*06d0*/  @!P0 LDG.E R16, desc[UR8][R22.64+0x280] ;  /* 0x0002800816108981 */ /* 0x000162000c1e1900 */
[----:B------:R-:W-:Y:S01]  /*06e0*/  ISETP.GE.AND P0, PT, R2, UR4, PT ;  /* 0x0000000402007c0c */ /* 0x000fe2000bf06270 */
[----:B------:R-:W-:Y:S02]  /*06f0*/  IMAD.MOV.U32 R13, RZ, RZ, 0x7fffffff ;  /* 0x7fffffffff0d7424 */ /* 0x000fe400078e00ff */
[----:B------:R0:W5:Y:S01]  /*0700*/  @!P3 LDG.E R12, desc[UR8][R22.64+0x480] ;  /* 0x00048008160cb981 */ /* 0x000162000c1e1900 */
[----:B------:R-:W-:Y:S01]  /*0710*/  IMAD.MOV.U32 R11, RZ, RZ, 0x7fffffff ;  /* 0x7fffffffff0b7424 */ /* 0x000fe200078e00ff */
[----:B------:R-:W-:Y:S01]  /*0720*/  ISETP.GE.AND P3, PT, R0, UR4, PT ;  /* 0x0000000400007c0c */ /* 0x000fe2000bf66270 */
[C---:B------:R-:W-:Y:S01]  /*0730*/  VIADD R2, R3.reuse, 0x1e0 ;  /* 0x000001e003027836 */ /* 0x040fe20000000000 */
[----:B------:R0:W5:Y:S01]  /*0740*/  @!P4 LDG.E R13, desc[UR8][R22.64+0x400] ;  /* 0x00040008160dc981 */ /* 0x000162000c1e1900 */
[----:B------:R-:W-:-:S02]  /*0750*/  VIADD R0, R3, 0x220 ;  /* 0x0000022003007836 */ /* 0x000fc40000000000 */
[----:B------:R-:W-:Y:S01]  /*0760*/  IMAD.MOV.U32 R10, RZ, RZ, 0x7fffffff ;  /* 0x7fffffffff0a7424 */ /* 0x000fe200078e00ff */
[----:B------:R0:W5:Y:S01]  /*0770*/  @!P2 LDG.E R11, desc[UR8][R22.64+0x500] ;  /* 0x00050008160ba981 */ /* 0x000162000c1e1900 */
[----:B------:R-:W-:Y:S01]  /*0780*/  IMAD.MOV.U32 R9, RZ, RZ, 0x7fffffff ;  /* 0x7fffffffff097424 */ /* 0x000fe200078e00ff */
[----:B------:R-:W-:Y:S01]  /*0790*/  ISETP.GE.AND P4, PT, R2, UR4, PT ;  /* 0x0000000402007c0c */ /* 0x000fe2000bf86270 */
[C---:B------:R-:W-:Y:S01]  /*07a0*/  VIADD R2, R3.reuse, 0x240 ;  /* 0x0000024003027836 */ /* 0x040fe20000000000 */
[----:B------:R-:W-:Y:S01]  /*07b0*/  ISETP.GE.AND P2, PT, R0, UR4, PT ;  /* 0x0000000400007c0c */ /* 0x000fe2000bf46270 */
[----:B------:R-:W-:Y:S01]  /*07c0*/  VIADD R0, R3, 0x260 ;  /* 0x0000026003007836 */ /* 0x000fe20000000000 */
[----:B------:R0:W5:Y:S02]  /*07d0*/  @!P1 LDG.E R10, desc[UR8][R22.64+0x580] ;  /* 0x00058008160a9981 */ /* 0x000164000c1e1900 */
[----:B------:R-:W-:Y:S02]  /*07e0*/  ISETP.GE.AND P1, PT, R2, UR4, PT ;  /* 0x0000000402007c0c */ /* 0x000fe4000bf26270 */
[----:B------:R0:W5:Y:S01]  /*07f0*/  @!P0 LDG.E R9, desc[UR8][R22.64+0x600] ;  /* 0x0006000816098981 */ /* 0x000162000c1e1900 */
[----:B------:R-:W-:Y:S01]  /*0800*/  ISETP.GE.AND P0, PT, R0, UR4, PT ;  /* 0x0000000400007c0c */ /* 0x000fe2000bf06270 */
[----:B------:R-:W-:-:S02]  /*0810*/  IMAD.MOV.U32 R8, RZ, RZ, 0x7fffffff ;  /* 0x7fffffffff087424 */ /* 0x000fc400078e00ff */
[----:B------:R-:W-:Y:S02]  /*0820*/  IMAD.MOV.U32 R7, RZ, RZ, 0x7fffffff ;  /* 0x7fffffffff077424 */ /* 0x000fe400078e00ff */
[----:B------:R-:W-:Y:S02]  /*0830*/  IMAD.MOV.U32 R6, RZ, RZ, 0x7fffffff ;  /* 0x7fffffffff067424 */ /* 0x000fe400078e00ff */
[----:B------:R-:W-:Y:S01]  /*0840*/  IMAD.MOV.U32 R5, RZ, RZ, 0x7fffffff ;  /* 0x7fffffffff057424 */ /* 0x000fe200078e00ff */
[----:B------:R0:W5:Y:S01]  /*0850*/  @!P6 LDG.E R8, desc[UR8][R22.64+0x680] ;  /* 0x000680081608e981 */ /* 0x000162000c1e1900 */
[----:B------:R-:W-:Y:S02]  /*0860*/  IMAD.MOV.U32 R4, RZ, RZ, 0x7fffffff ;  /* 0x7fffffffff047424 */ /* 0x000fe400078e00ff */
[----:B------:R-:W-:Y:S01]  /*0870*/  IMAD.MOV.U32 R3, RZ, RZ, 0x7fffffff ;  /* 0x7fffffffff037424 */ /* 0x000fe200078e00ff */
[----:B------:R0:W5:Y:S01]  /*0880*/  @!P5 LDG.E R7, desc[UR8][R22.64+0x700] ;  /* 0x000700081607d981 */ /* 0x000162000c1e1900 */
[----:B------:R-:W-:-:S03]  /*0890*/  IMAD.MOV.U32 R2, RZ, RZ, 0x7fffffff ;  /* 0x7fffffffff027424 */ /* 0x000fc600078e00ff */
[----:B------:R0:W5:Y:S04]  /*08a0*/  @!P4 LDG.E R6, desc[UR8][R22.64+0x780] ;  /* 0x000780081606c981 */ /* 0x000168000c1e1900 */
[----:B------:R0:W5:Y:S04]  /*08b0*/  @!P3 LDG.E R5, desc[UR8][R22.64+0x800] ;  /* 0x000800081605b981 */ /* 0x000168000c1e1900 */
[----:B------:R0:W5:Y:S04]  /*08c0*/  @!P2 LDG.E R4, desc[UR8][R22.64+0x880] ;  /* 0x000880081604a981 */ /* 0x000168000c1e1900 */
[----:B------:R0:W5:Y:S04]  /*08d0*/  @!P1 LDG.E R3, desc[UR8][R22.64+0x900] ;  /* 0x0009000816039981 */ /* 0x000168000c1e1900 */
[----:B------:R0:W5:Y:S02]  /*08e0*/  @!P0 LDG.E R2, desc[UR8][R22.64+0x980] ;  /* 0x0009800816028981 */ /* 0x000164000c1e1900 */
.L_x_3:
[----:B------:R-:W-:Y:S01]  /*08f0*/  VIMNMX R0, PT, PT, R47, 0xe0, !PT ;  /* 0x000000e02f007848 */ /* 0x000fe20007fe0100 */
[----:B------:R-:W2:Y:S01]  /*0900*/  LDCU UR4, c[0x0][0x3c8] ;  /* 0x00007900ff0477ac */ /* 0x000ea20008000800 */
[----:B------:R-:W-:Y:S01]  /*0910*/  BSSY.RECONVERGENT B0, `(.L_x_4) ;  /* 0x0000027000007945 */ /* 0x000fe20003800200 */
[--C-:B------:R-:W-:Y:S01]  /*0920*/  IMAD.MOV.U32 R25, RZ, RZ, R47.reuse ;  /* 0x000000ffff197224 */ /* 0x100fe200078e002f */
[----:B------:R-:W-:Y:S01]  /*0930*/  IADD3 R0, PT, PT, R0, 0x1f, -R47 ;  /* 0x0000001f00007810 */ /* 0x000fe20007ffe82f */
[----:B------:R-:W-:-:S03]  /*0940*/  UMOV UR5, 0xffffffff ;  /* 0xffffffff00057882 */ /* 0x000fc60000000000 */
[C---:B------:R-:W-:Y:S02]  /*0950*/  ISETP.GE.U32.AND P0, PT, R0.reuse, 0x1e0, PT ;  /* 0x000001e00000780c */ /* 0x040fe40003f06070 */
[----:B01----:R-:W-:Y:S02]  /*0960*/  LEA.HI R23, R0, 0x1, RZ, 0x1b ;  /* 0x0000000100177811 */ /* 0x003fe400078fd8ff */
[----:B------:R-:W-:Y:S02]  /*0970*/  SHF.R.U32.HI R0, RZ, 0x5, R29 ;  /* 0x00000005ff007819 */ /* 0x000fe4000001161d */
[----:B------:R-:W-:-:S03]  /*0980*/  LOP3.LUT R26, R23, 0xf, RZ, 0xc0, !PT ;  /* 0x0000000f171a7812 */ /* 0x000fc600078ec0ff */
[----:B------:R-:W-:Y:S01]  /*0990*/  IMAD.SHL.U32 R0, R0, 0x400, RZ ;  /* 0x0000040000007824 */ /* 0x000fe200078e00ff */
[----:B------:R-:W-:Y:S01]  /*09a0*/  ISETP.NE.AND P1, PT, R26, RZ, PT ;  /* 0x000000ff1a00720c */ /* 0x000fe20003f25270 */
[----:B--2---:R-:W-:Y:S02]  /*09b0*/  USHF.L.U32 UR4, UR5, UR4, URZ ;  /* 0x0000000405047299 */ /* 0x004fe400080006ff */
[----:B------:R-:W-:Y:S10]  /*09c0*/  @!P0 BRA `(.L_x_5) ;  /* 0x00000000006c8947 */ /* 0x000ff40003800000 */
[----:B------:R-:W-:Y:S01]  /*09d0*/  IMAD R24, R47, 0x4, R0 ;  /* 0x000000042f187824 */ /* 0x000fe200078e0200 */
[----:B------:R-:W-:Y:S01]  /*09e0*/  LOP3.LUT R22, R23, 0xffffff0, RZ, 0xc0, !PT ;  /* 0x0ffffff017167812 */ /* 0x000fe200078ec0ff */
[----:B------:R-:W-:Y:S02]  /*09f0*/  IMAD.U32 R27, RZ, RZ, UR6 ;  /* 0x00000006ff1b7e24 */ /* 0x000fe4000f8e00ff */
[----:B------:R-:W-:Y:S02]  /*0a00*/  IMAD.MOV.U32 R25, RZ, RZ, R47 ;  /* 0x000000ffff197224 */ /* 0x000fe400078e002f */
[----:B------:R-:W-:Y:S01]  /*0a10*/  IMAD.MOV R22, RZ, RZ, -R22 ;  /* 0x000000ffff167224 */ /* 0x000fe200078e0a16 */
[----:B------:R-:W-:-:S07]  /*0a20*/  IADD3 R24, PT, PT, R24, 0x400, R27 ;  /* 0x0000040018187810 */ /* 0x000fce0007ffe01b */
.L_x_6:
[----:B------:R-:W-:Y:S01]  /*0a30*/  VIADD R22, R22, 0x10 ;  /* 0x0000001016167836 */ /* 0x000fe20000000000 */
[----:B------:R-:W-:Y:S01]  /*0a40*/  STS [R24+-0x400], RZ ;  /* 0xfffc00ff18007388 */ /* 0x000fe20000000800 */
[----:B------:R-:W-:-:S03]  /*0a50*/  VIADD R25, R25, 0x200 ;  /* 0x0000020019197836 */ /* 0x000fc60000000000 */
[----:B------:R-:W-:Y:S01]  /*0a60*/  ISETP.NE.AND P0, PT, R22, RZ, PT ;  /* 0x000000ff1600720c */ /* 0x000fe20003f05270 */
[----:B------:R-:W-:Y:S04]  /*0a70*/  STS [R24+-0x380], RZ ;  /* 0xfffc80ff18007388 */ /* 0x000fe80000000800 */
[----:B------:R-:W-:Y:S04]  /*0a80*/  STS [R24+-0x300], RZ ;  /* 0xfffd00ff18007388 */ /* 0x000fe80000000800 */
[----:B------:R-:W-:Y:S04]  /*0a90*/  STS [R24+-0x280], RZ ;  /* 0xfffd80ff18007388 */ /* 0x000fe80000000800 */
[----:B------:R-:W-:Y:S04]  /*0aa0*/  STS [R24+-0x200], RZ ;  /* 0xfffe00ff18007388 */ /* 0x000fe80000000800 */
[----:B------:R-:W-:Y:S04]  /*0ab0*/  STS [R24+-0x180], RZ ;  /* 0xfffe80ff18007388 */ /* 0x000fe80000000800 */
[----:B------:R-:W-:Y:S04]  /*0ac0*/  STS [R24+-0x100], RZ ;  /* 0xffff00ff18007388 */ /* 0x000fe80000000800 */
[----:B------:R-:W-:Y:S04]  /*0ad0*/  STS [R24+-0x80], RZ ;  /* 0xffff80ff18007388 */ /* 0x000fe80000000800 */
[----:B------:R-:W-:Y:S04]  /*0ae0*/  STS [R24], RZ ;  /* 0x000000ff18007388 */ /* 0x000fe80000000800 */
[----:B------:R-:W-:Y:S04]  /*0af0*/  STS [R24+0x80], RZ ;  /* 0x000080ff18007388 */ /* 0x000fe80000000800 */
[----:B------:R-:W-:Y:S04]  /*0b00*/  STS [R24+0x100], RZ ;  /* 0x000100ff18007388 */ /* 0x000fe80000000800 */
[----:B------:R-:W-:Y:S04]  /*0b10*/  STS [R24+0x180], RZ ;  /* 0x000180ff18007388 */ /* 0x000fe80000000800 */
[----:B------:R-:W-:Y:S04]  /*0b20*/  STS [R24+0x200], RZ ;  /* 0x000200ff18007388 */ /* 0x000fe80000000800 */
[----:B------:R-:W-:Y:S04]  /*0b30*/  STS [R24+0x280], RZ ;  /* 0x000280ff18007388 */ /* 0x000fe80000000800 */
[----:B------:R-:W-:Y:S04]  /*0b40*/  STS [R24+0x300], RZ ;  /* 0x000300ff18007388 */ /* 0x000fe80000000800 */
[----:B------:R0:W-:Y:S02]  /*0b50*/  STS [R24+0x380], RZ ;  /* 0x000380ff18007388 */ /* 0x0001e40000000800 */
[----:B0-----:R-:W-:Y:S01]  /*0b60*/  VIADD R24, R24, 0x800 ;  /* 0x0000080018187836 */ /* 0x001fe20000000000 */
[----:B------:R-:W-:Y:S06]  /*0b70*/  @P0 BRA `(.L_x_6) ;  /* 0xfffffffc00ac0947 */ /* 0x000fec000383ffff */
.L_x_5:
[----:B------:R-:W-:Y:S05]  /*0b80*/  BSYNC.RECONVERGENT B0 ;  /* 0x0000000000007941 */ /* 0x000fea0003800200 */
.L_x_4:
[----:B------:R-:W-:Y:S01]  /*0b90*/  BSSY.RECONVERGENT B0, `(.L_x_7) ;  /* 0x0000026000007945 */ /* 0x000fe20003800200 */
[----:B------:R-:W-:-:S03]  /*0ba0*/  VIADD R22, R0, UR6 ;  /* 0x0000000600167c36 */ /* 0x000fc60008000000 */
[----:B------:R-:W-:Y:S05]  /*0bb0*/  @!P1 BRA `(.L_x_8) ;  /* 0x00000000008c9947 */ /* 0x000fea0003800000 */
[----:B------:R-:W-:Y:S01]  /*0bc0*/  ISETP.GE.U32.AND P0, PT, R26, 0x8, PT ;  /* 0x000000081a00780c */ /* 0x000fe20003f06070 */
[----:B------:R-:W-:Y:S01]  /*0bd0*/  BSSY.RECONVERGENT B1, `(.L_x_9) ;  /* 0x000000e000017945 */ /* 0x000fe20003800200 */
[----:B------:R-:W-:-:S04]  /*0be0*/  LOP3.LUT R27, R23, 0x7, RZ, 0xc0, !PT ;  /* 0x00000007171b7812 */ /* 0x000fc800078ec0ff */
[----:B------:R-:W-:-:S07]  /*0bf0*/  ISETP.NE.AND P1, PT, R27, RZ, PT ;  /* 0x000000ff1b00720c */ /* 0x000fce0003f25270 */
[----:B------:R-:W-:Y:S06]  /*0c00*/  @!P0 BRA `(.L_x_10) ;  /* 0x0000000000288947 */ /* 0x000fec0003800000 */
[C---:B------:R-:W-:Y:S02]  /*0c10*/  IMAD R24, R25.reuse, 0x4, R22 ;  /* 0x0000000419187824 */ /* 0x040fe400078e0216 */
[----:B------:R-:W-:-:S03]  /*0c20*/  VIADD R25, R25, 0x100 ;  /* 0x0000010019197836 */ /* 0x000fc60000000000 */
[----:B------:R0:W-:Y:S04]  /*0c30*/  STS [R24], RZ ;  /* 0x000000ff18007388 */ /* 0x0001e80000000800 */
[----:B------:R0:W-:Y:S04]  /*0c40*/  STS [R24+0x80], RZ ;  /* 0x000080ff18007388 */ /* 0x0001e80000000800 */
[----:B------:R0:W-:Y:S04]  /*0c50*/  STS [R24+0x100], RZ ;  /* 0x000100ff18007388 */ /* 0x0001e80000000800 */
[----:B------:R0:W-:Y:S04]  /*0c60*/  STS [R24+0x180], RZ ;  /* 0x000180ff18007388 */ /* 0x0001e80000000800 */
[----:B------:R0:W-:Y:S04]  /*0c70*/  STS [R24+0x200], RZ ;  /* 0x000200ff18007388 */ /* 0x0001e80000000800 */
[----:B------:R0:W-:Y:S04]  /*0c80*/  STS [R24+0x280], RZ ;  /* 0x000280ff18007388 */ /* 0x0001e80000000800 */
[----:B------:R0:W-:Y:S04]  /*0c90*/  STS [R24+0x300], RZ ;  /* 0x000300ff18007388 */ /* 0x0001e80000000800 */
[----:B------:R0:W-:Y:S02]  /*0ca0*/  STS [R24+0x380], RZ ;  /* 0x000380ff18007388 */ /* 0x0001e40000000800 */
.L_x_10:
[----:B------:R-:W-:Y:S05]  /*0cb0*/  BSYNC.RECONVERGENT B1 ;  /* 0x0000000000017941 */ /* 0x000fea0003800200 */
.L_x_9:
[----:B------:R-:W-:Y:S05]  /*0cc0*/  @!P1 BRA `(.L_x_8) ;  /* 0x0000000000489947 */ /* 0x000fea0003800000 */
[----:B------:R-:W-:Y:S02]  /*0cd0*/  ISETP.GE.U32.AND P0, PT, R27, 0x4, PT ;  /* 0x000000041b00780c */ /* 0x000fe40003f06070 */
[----:B------:R-:W-:-:S04]  /*0ce0*/  LOP3.LUT R23, R23, 0x3, RZ, 0xc0, !PT ;  /* 0x0000000317177812 */ /* 0x000fc800078ec0ff */
[----:B------:R-:W-:-:S07]  /*0cf0*/  ISETP.NE.AND P1, PT, R23, RZ, PT ;  /* 0x000000ff1700720c */ /* 0x000fce0003f25270 */
[C---:B0-----:R-:W-:Y:S02]  /*0d00*/  @P0 IMAD R24, R25.reuse, 0x4, R22 ;  /* 0x0000000419180824 */ /* 0x041fe400078e0216 */
[----:B------:R-:W-:-:S03]  /*0d10*/  @P0 VIADD R25, R25, 0x80 ;  /* 0x0000008019190836 */ /* 0x000fc60000000000 */
[----:B------:R1:W-:Y:S04]  /*0d20*/  @P0 STS [R24], RZ ;  /* 0x000000ff18000388 */ /* 0x0003e80000000800 */
[----:B------:R1:W-:Y:S04]  /*0d30*/  @P0 STS [R24+0x80], RZ ;  /* 0x000080ff18000388 */ /* 0x0003e80000000800 */
[----:B------:R1:W-:Y:S04]  /*0d40*/  @P0 STS [R24+0x100], RZ ;  /* 0x000100ff18000388 */ /* 0x0003e80000000800 */
[----:B------:R1:W-:Y:S01]  /*0d50*/  @P0 STS [R24+0x180], RZ ;  /* 0x000180ff18000388 */ /* 0x0003e20000000800 */
[----:B------:R-:W-:Y:S05]  /*0d60*/  @!P1 BRA `(.L_x_8) ;  /* 0x0000000000209947 */ /* 0x000fea0003800000 */
[----:B------:R-:W-:Y:S02]  /*0d70*/  IMAD R0, R25, 0x4, R0 ;  /* 0x0000000419007824 */ /* 0x000fe400078e0200 */
[----:B------:R-:W-:Y:S02]  /*0d80*/  IMAD.MOV R23, RZ, RZ, -R23 ;  /* 0x000000ffff177224 */ /* 0x000fe400078e0a17 */
[----:B------:R-:W-:-:S07]  /*0d90*/  VIADD R0, R0, UR6 ;  /* 0x0000000600007c36 */ /* 0x000fce0008000000 */
.L_x_11:
[----:B------:R-:W-:Y:S01]  /*0da0*/  VIADD R23, R23, 0x1 ;  /* 0x0000000117177836 */ /* 0x000fe20000000000 */
[----:B------:R0:W-:Y:S04]  /*0db0*/  STS [R0], RZ ;  /* 0x000000ff00007388 */ /* 0x0001e80000000800 */
[----:B------:R-:W-:Y:S01]  /*0dc0*/  ISETP.NE.AND P0, PT, R23, RZ, PT ;  /* 0x000000ff1700720c */ /* 0x000fe20003f05270 */
[----:B0-----:R-:W-:-:S12]  /*0dd0*/  VIADD R0, R0, 0x80 ;  /* 0x0000008000007836 */ /* 0x001fd80000000000 */
[----:B------:R-:W-:Y:S05]  /*0de0*/  @P0 BRA `(.L_x_11) ;  /* 0xfffffffc00ec0947 */ /* 0x000fea000383ffff */
.L_x_8:
[----:B------:R-:W-:Y:S05]  /*0df0*/  BSYNC.RECONVERGENT B0 ;  /* 0x0000000000007941 */ /* 0x000fea0003800200 */
.L_x_7:
[----:B------:R-:W2:Y:S01]  /*0e00*/  LDCU UR11, c[0x0][0x3c4] ;  /* 0x00007880ff0b77ac */ /* 0x000ea20008000800 */
[----:B-----5:R-:W-:Y:S01]  /*0e10*/  LOP3.LUT R0, R21, 0x80000000, RZ, 0x3c, !PT ;  /* 0x8000000015007812 */ /* 0x020fe200078e3cff */
[----:B------:R-:W-:Y:S01]  /*0e20*/  BSSY.RECONVERGENT B0, `(.L_x_12) ;  /* 0x0000090000007945 */ /* 0x000fe20003800200 */
[----:B01----:R-:W-:Y:S02]  /*0e30*/  LOP3.LUT R24, R20, 0x80000000, RZ, 0x3c, !PT ;  /* 0x8000000014187812 */ /* 0x003fe400078e3cff */
[----:B------:R-:W-:Y:S02]  /*0e40*/  LOP3.LUT R25, R19, 0x80000000, RZ, 0x3c, !PT ;  /* 0x8000000013197812 */ /* 0x000fe400078e3cff */
[----:B------:R-:W-:Y:S02]  /*0e50*/  LOP3.LUT R27, R18, 0x80000000, RZ, 0x3c, !PT ;  /* 0x80000000121b7812 */ /* 0x000fe400078e3cff */
[----:B------:R-:W-:Y:S02]  /*0e60*/  LOP3.LUT R46, R16, 0x80000000, RZ, 0x3c, !PT ;  /* 0x80000000102e7812 */ /* 0x000fe400078e3cff */
[----:B------:R-:W-:-:S02]  /*0e70*/  LOP3.LUT R48, R17, 0x80000000, RZ, 0x3c, !PT ;  /* 0x8000000011307812 */ /* 0x000fc400078e3cff */
[----:B------:R-:W-:Y:S02]  /*0e80*/  LOP3.LUT R45, R15, 0x80000000, RZ, 0x3c, !PT ;  /* 0x800000000f2d7812 */ /* 0x000fe400078e3cff */
[----:B------:R-:W-:Y:S02]  /*0e90*/  LOP3.LUT R44, R14, 0x80000000, RZ, 0x3c, !PT ;  /* 0x800000000e2c7812 */ /* 0x000fe400078e3cff */
[----:B------:R-:W-:Y:S02]  /*0ea0*/  LOP3.LUT R43, R13, 0x80000000, RZ, 0x3c, !PT ;  /* 0x800000000d2b7812 */ /* 0x000fe400078e3cff */
[----:B--2---:R-:W-:Y:S02]  /*0eb0*/  SHF.R.U32.HI R0, RZ, UR11, R0 ;  /* 0x0000000bff007c19 */ /* 0x004fe40008011600 */
[----:B------:R-:W-:Y:S02]  /*0ec0*/  SHF.R.U32.HI R24, RZ, UR11, R24 ;  /* 0x0000000bff187c19 */ /* 0x000fe40008011618 */
[----:B------:R-:W-:-:S02]  /*0ed0*/  LOP3.LUT R0, R0, UR4, RZ, 0x30, !PT ;  /* 0x0000000400007c12 */ /* 0x000fc4000f8e30ff */
[----:B------:R-:W-:Y:S02]  /*0ee0*/  SHF.R.U32.HI R26, RZ, UR11, R25 ;  /* 0x0000000bff1a7c19 */ /* 0x000fe40008011619 */
[----:B------:R-:W-:Y:S01]  /*0ef0*/  SHF.R.U32.HI R30, RZ, UR11, R27 ;  /* 0x0000000bff1e7c19 */ /* 0x000fe2000801161b */
[----:B------:R-:W-:Y:S01]  /*0f00*/  IMAD R23, R0, 0x4, R22 ;  /* 0x0000000400177824 */ /* 0x000fe200078e0216 */
[----:B------:R-:W-:Y:S01]  /*0f10*/  NOP ;  /* 0x0000000000007918 */ /* 0x000fe20000000000 */
[----:B------:R-:W-:-:S03]  /*0f20*/  LOP3.LUT R25, R24, UR4, RZ, 0x30, !PT ;  /* 0x0000000418197c12 */ /* 0x000fc6000f8e30ff */
[----:B------:R0:W-:Y:S01]  /*0f30*/  ATOMS.POPC.INC.32 RZ, [R23+URZ] ;  /* 0x0000000017ff7f8c */ /* 0x0001e2000d8000ff */
[----:B------:R-:W-:Y:S02]  /*0f40*/  LOP3.LUT R27, R26, UR4, RZ, 0x30, !PT ;  /* 0x000000041a1b7c12 */ /* 0x000fe4000f8e30ff */
[----:B------:R-:W-:Y:S01]  /*0f50*/  SHF.R.U32.HI R24, RZ, UR11, R46 ;  /* 0x0000000bff187c19 */ /* 0x000fe2000801162e */
[----:B------:R-:W-:Y:S01]  /*0f60*/  IMAD R25, R25, 0x4, R22 ;  /* 0x0000000419197824 */ /* 0x000fe200078e0216 */
[----:B------:R-:W-:Y:S01]  /*0f70*/  SHF.R.U32.HI R31, RZ, UR11, R48 ;  /* 0x0000000bff1f7c19 */ /* 0x000fe20008011630 */
[--C-:B------:R-:W-:Y:S01]  /*0f80*/  IMAD R27, R27, 0x4, R22.reuse ;  /* 0x000000041b1b7824 */ /* 0x100fe200078e0216 */
[----:B------:R-:W-:Y:S02]  /*0f90*/  LOP3.LUT R33, R24, UR4, RZ, 0x30, !PT ;  /* 0x0000000418217c12 */ /* 0x000fe4000f8e30ff */
[----:B0-----:R-:W-:Y:S01]  /*0fa0*/  LOP3.LUT R23, R30, UR4, RZ, 0x30, !PT ;  /* 0x000000041e177c12 */ /* 0x001fe2000f8e30ff */
[----:B------:R0:W-:Y:S01]  /*0fb0*/  ATOMS.POPC.INC.32 RZ, [R25+URZ] ;  /* 0x0000000019ff7f8c */ /* 0x0001e2000d8000ff */
[----:B------:R-:W-:Y:S01]  /*0fc0*/  LOP3.LUT R31, R31, UR4, RZ, 0x30, !PT ;  /* 0x000000041f1f7c12 */ /* 0x000fe2000f8e30ff */
[--C-:B------:R-:W-:Y:S01]  /*0fd0*/  IMAD R33, R33, 0x4, R22.reuse ;  /* 0x0000000421217824 */ /* 0x100fe200078e0216 */
[----:B------:R-:W-:Y:S01]  /*0fe0*/  SHF.R.U32.HI R24, RZ, UR11, R45 ;  /* 0x0000000bff187c19 */ /* 0x000fe2000801162d */
[--C-:B------:R-:W-:Y:S01]  /*0ff0*/  IMAD R23, R23, 0x4, R22.reuse ;  /* 0x0000000417177824 */ /* 0x100fe200078e0216 */
[----:B------:R-:W-:Y:S01]  /*1000*/  ATOMS.POPC.INC.32 RZ, [R27+URZ] ;  /* 0x000000001bff7f8c */ /* 0x000fe2000d8000ff */
[----:B------:R-:W-:Y:S01]  /*1010*/  LOP3.LUT R42, R12, 0x80000000, RZ, 0x3c, !PT ;  /* 0x800000000c2a7812 */ /* 0x000fe200078e3cff */
[----:B------:R-:W-:Y:S01]  /*1020*/  IMAD R31, R31, 0x4, R22 ;  /* 0x000000041f1f7824 */ /* 0x000fe200078e0216 */
[----:B------:R-:W-:Y:S01]  /*1030*/  LOP3.LUT R41, R11, 0x80000000, RZ, 0x3c, !PT ;  /* 0x800000000b297812 */ /* 0x000fe200078e3cff */
[----:B------:R1:W-:Y:S01]  /*1040*/  ATOMS.POPC.INC.32 RZ, [R23+URZ] ;  /* 0x0000000017ff7f8c */ /* 0x0003e2000d8000ff */
[----:B0-----:R-:W-:-:S02]  /*1050*/  SHF.R.U32.HI R25, RZ, UR11, R44 ;  /* 0x0000000bff197c19 */ /* 0x001fc4000801162c */
[----:B------:R-:W-:Y:S01]  /*1060*/  SHF.R.U32.HI R26, RZ, UR11, R43 ;  /* 0x0000000bff1a7c19 */ /* 0x000fe2000801162b */
[----:B------:R0:W-:Y:S01]  /*1070*/  ATOMS.POPC.INC.32 RZ, [R31+URZ] ;  /* 0x000000001fff7f8c */ /* 0x0001e2000d8000ff */
[----:B------:R-:W-:Y:S02]  /*1080*/  SHF.R.U32.HI R30, RZ, UR11, R42 ;  /* 0x0000000bff1e7c19 */ /* 0x000fe4000801162a */
[----:B------:R-:W-:Y:S01]  /*1090*/  LOP3.LUT R25, R25, UR4, RZ, 0x30, !PT ;  /* 0x0000000419197c12 */ /* 0x000fe2000f8e30ff */
[----:B------:R2:W-:Y:S01]  /*10a0*/  ATOMS.POPC.INC.32 RZ, [R33+URZ] ;  /* 0x0000000021ff7f8c */ /* 0x0005e2000d8000ff */
[----:B-1----:R-:W-:Y:S02]  /*10b0*/  LOP3.LUT R23, R24, UR4, RZ, 0x30, !PT ;  /* 0x0000000418177c12 */ /* 0x002fe4000f8e30ff */
[----:B------:R-:W-:Y:S01]  /*10c0*/  SHF.R.U32.HI R24, RZ, UR11, R41 ;  /* 0x0000000bff187c19 */ /* 0x000fe20008011629 */
[--C-:B------:R-:W-:Y:S01]  /*10d0*/  IMAD R25, R25, 0x4, R22.reuse ;  /* 0x0000000419197824 */ /* 0x100fe200078e0216 */
[----:B------:R-:W-:Y:S01]  /*10e0*/  LOP3.LUT R27, R26, UR4, RZ, 0x30, !PT ;  /* 0x000000041a1b7c12 */ /* 0x000fe2000f8e30ff */
[----:B------:R-:W-:Y:S01]  /*10f0*/  IMAD R23, R23, 0x4, R22 ;  /* 0x0000000417177824 */ /* 0x000fe200078e0216 */
[----:B0-----:R-:W-:-:S02]  /*1100*/  LOP3.LUT R31, R30, UR4, RZ, 0x30, !PT ;  /* 0x000000041e1f7c12 */ /* 0x001fc4000f8e30ff */
[----:B------:R-:W-:Y:S01]  /*1110*/  LOP3.LUT R40, R10, 0x80000000, RZ, 0x3c, !PT ;  /* 0x800000000a287812 */ /* 0x000fe200078e3cff */
[--C-:B------:R-:W-:Y:S01]  /*1120*/  IMAD R27, R27, 0x4, R22.reuse ;  /* 0x000000041b1b7824 */ /* 0x100fe200078e0216 */
[----:B--2---:R-:W-:Y:S01]  /*1130*/  LOP3.LUT R33, R24, UR4, RZ, 0x30, !PT ;  /* 0x0000000418217c12 */ /* 0x004fe2000f8e30ff */
[----:B------:R0:W-:Y:S01]  /*1140*/  ATOMS.POPC.INC.32 RZ, [R23+URZ] ;  /* 0x0000000017ff7f8c */ /* 0x0001e2000d8000ff */
[----:B------:R-:W-:Y:S01]  /*1150*/  LOP3.LUT R39, R9, 0x80000000, RZ, 0x3c, !PT ;  /* 0x8000000009277812 */ /* 0x000fe200078e3cff */
[--C-:B------:R-:W-:Y:S01]  /*1160*/  IMAD R31, R31, 0x4, R22.reuse ;  /* 0x000000041f1f7824 */ /* 0x100fe200078e0216 */
[----:B------:R-:W-:Y:S01]  /*1170*/  LOP3.LUT R38, R8, 0x80000000, RZ, 0x3c, !PT ;  /* 0x8000000008267812 */ /* 0x000fe200078e3cff */
[----:B------:R-:W-:Y:S01]  /*1180*/  IMAD R33, R33, 0x4, R22 ;  /* 0x0000000421217824 */ /* 0x000fe200078e0216 */
[----:B------:R-:W-:Y:S01]  /*1190*/  LOP3.LUT R37, R7, 0x80000000, RZ, 0x3c, !PT ;  /* 0x8000000007257812 */ /* 0x000fe200078e3cff */
[----:B------:R1:W-:Y:S01]  /*11a0*/  ATOMS.POPC.INC.32 RZ, [R25+URZ] ;  /* 0x0000000019ff7f8c */ /* 0x0003e2000d8000ff */
[----:B------:R-:W-:-:S02]  /*11b0*/  LOP3.LUT R36, R6, 0x80000000, RZ, 0x3c, !PT ;  /* 0x8000000006247812 */ /* 0x000fc400078e3cff */
[----:B0-----:R-:W-:Y:S01]  /*11c0*/  SHF.R.U32.HI R23, RZ, UR11, R40 ;  /* 0x0000000bff177c19 */ /* 0x001fe20008011628 */
[----:B------:R0:W-:Y:S01]  /*11d0*/  ATOMS.POPC.INC.32 RZ, [R27+URZ] ;  /* 0x000000001bff7f8c */ /* 0x0001e2000d8000ff */
[----:B------:R-:W-:Y:S02]  /*11e0*/  SHF.R.U32.HI R24, RZ, UR11, R39 ;  /* 0x0000000bff187c19 */ /* 0x000fe40008011627 */
[----:B------:R-:W-:Y:S01]  /*11f0*/  SHF.R.U32.HI R26, RZ, UR11, R38 ;  /* 0x0000000bff1a7c19 */ /* 0x000fe20008011626 */
[----:B------:R2:W-:Y:S01]  /*1200*/  ATOMS.POPC.INC.32 RZ, [R31+URZ] ;  /* 0x000000001fff7f8c */ /* 0x0005e2000d8000ff */
[----:B------:R-:W-:Y:S02]  /*1210*/  SHF.R.U32.HI R30, RZ, UR11, R37 ;  /* 0x0000000bff1e7c19 */ /* 0x000fe40008011625 */
[----:B------:R-:W-:Y:S01]  /*1220*/  LOP3.LUT R23, R23, UR4, RZ, 0x30, !PT ;  /* 0x0000000417177c12 */ /* 0x000fe2000f8e30ff */
[----:B------:R3:W-:Y:S01]  /*1230*/  ATOMS.POPC.INC.32 RZ, [R33+URZ] ;  /* 0x0000000021ff7f8c */ /* 0x0007e2000d8000ff */
[----:B------:R-:W-:-:S02]  /*1240*/  SHF.R.U32.HI R32, RZ, UR11, R36 ;  /* 0x0000000bff207c19 */ /* 0x000fc40008011624 */
[----:B-1----:R-:W-:Y:S01]  /*1250*/  LOP3.LUT R25, R24, UR4, RZ, 0x30, !PT ;  /* 0x0000000418197c12 */ /* 0x002fe2000f8e30ff */
[--C-:B------:R-:W-:Y:S01]  /*1260*/  IMAD R23, R23, 0x4, R22.reuse ;  /* 0x0000000417177824 */ /* 0x100fe200078e0216 */
[----:B0-----:R-:W-:Y:S02]  /*1270*/  LOP3.LUT R27, R26, UR4, RZ, 0x30, !PT ;  /* 0x000000041a1b7c12 */ /* 0x001fe4000f8e30ff */
[----:B--2---:R-:W-:Y:S01]  /*1280*/  LOP3.LUT R31, R30, UR4, RZ, 0x30, !PT ;  /* 0x000000041e1f7c12 */ /* 0x004fe2000f8e30ff */
[--C-:B------:R-:W-:Y:S01]  /*1290*/  IMAD R25, R25, 0x4, R22.reuse ;  /* 0x0000000419197824 */ /* 0x100fe200078e0216 */
[----:B---3--:R-:W-:Y:S01]  /*12a0*/  LOP3.LUT R33, R32, UR4, RZ, 0x30, !PT ;  /* 0x0000000420217c12 */ /* 0x008fe2000f8e30ff */
[--C-:B------:R-:W-:Y:S01]  /*12b0*/  IMAD R24, R27, 0x4, R22.reuse ;  /* 0x000000041b187824 */ /* 0x100fe200078e0216 */
[----:B------:R-:W-:Y:S01]  /*12c0*/  LOP3.LUT R30, R5, 0x80000000, RZ, 0x3c, !PT ;  /* 0x80000000051e7812 */ /* 0x000fe200078e3cff */
[--C-:B------:R-:W-:Y:S01]  /*12d0*/  IMAD R31, R31, 0x4, R22.reuse ;  /* 0x000000041f1f7824 */ /* 0x100fe200078e0216 */
[----:B------:R-:W-:Y:S01]  /*12e0*/  LOP3.LUT R32, R4, 0x80000000, RZ, 0x3c, !PT ;  /* 0x8000000004207812 */ /* 0x000fe200078e3cff */
[----:B------:R-:W0:Y:S01]  /*12f0*/  LDC.64 R26, c[0x0][0x380] ;  /* 0x0000e000ff1a7b82 */ /* 0x000e220000000a00 */
[----:B------:R-:W-:Y:S01]  /*1300*/  LOP3.LUT R34, R3, 0x80000000, RZ, 0x3c, !PT ;  /* 0x8000000003227812 */ /* 0x000fe200078e3cff */
[----:B------:R1:W-:Y:S01]  /*1310*/  ATOMS.POPC.INC.32 RZ, [R23+URZ] ;  /* 0x0000000017ff7f8c */ /* 0x0003e2000d8000ff */
[----:B------:R-:W-:Y:S01]  /*1320*/  LOP3.LUT R35, R2, 0x80000000, RZ, 0x3c, !PT ;  /* 0x8000000002237812 */ /* 0x000fe200078e3cff */
[----:B------:R-:W-:Y:S01]  /*1330*/  IMAD R33, R33, 0x4, R22 ;  /* 0x0000000421217824 */ /* 0x000fe200078e0216 */
[----:B------:R-:W-:Y:S01]  /*1340*/  SHF.R.U32.HI R30, RZ, UR11, R30 ;  /* 0x0000000bff1e7c19 */ /* 0x000fe2000801161e */
[----:B------:R2:W-:Y:S01]  /*1350*/  ATOMS.POPC.INC.32 RZ, [R25+URZ] ;  /* 0x0000000019ff7f8c */ /* 0x0005e2000d8000ff */
[----:B------:R-:W-:-:S02]  /*1360*/  SHF.R.U32.HI R32, RZ, UR11, R32 ;  /* 0x0000000bff207c19 */ /* 0x000fc40008011620 */
[----:B------:R-:W-:Y:S01]  /*1370*/  SHF.R.U32.HI R34, RZ, UR11, R34 ;  /* 0x0000000bff227c19 */ /* 0x000fe20008011622 */
[----:B------:R3:W-:Y:S01]  /*1380*/  ATOMS.POPC.INC.32 RZ, [R24+URZ] ;  /* 0x0000000018ff7f8c */ /* 0x0007e2000d8000ff */
[----:B------:R-:W-:Y:S02]  /*1390*/  SHF.R.U32.HI R35, RZ, UR11, R35 ;  /* 0x0000000bff237c19 */ /* 0x000fe40008011623 */
[----:B-1----:R-:W-:Y:S01]  /*13a0*/  LOP3.LUT R23, R30, UR4, RZ, 0x30, !PT ;  /* 0x000000041e177c12 */ /* 0x002fe2000f8e30ff */
[----:B------:R1:W-:Y:S01]  /*13b0*/  ATOMS.POPC.INC.32 RZ, [R31+URZ] ;  /* 0x000000001fff7f8c */ /* 0x0003e2000d8000ff */
[----:B--2---:R-:W-:Y:S02]  /*13c0*/  LOP3.LUT R25, R32, UR4, RZ, 0x30, !PT ;  /* 0x0000000420197c12 */ /* 0x004fe4000f8e30ff */
[----:B------:R-:W-:Y:S01]  /*13d0*/  ISETP.GT.U32.AND P1, PT, R29, 0xff, PT ;  /* 0x000000ff1d00780c */ /* 0x000fe20003f24070 */
[--C-:B---3--:R-:W-:Y:S01]  /*13e0*/  IMAD R24, R23, 0x4, R22.reuse ;  /* 0x0000000417187824 */ /* 0x108fe200078e0216 */
[----:B------:R-:W-:Y:S01]  /*13f0*/  LOP3.LUT R35, R35, UR4, RZ, 0x30, !PT ;  /* 0x0000000423237c12 */ /* 0x000fe2000f8e30ff */
[----:B------:R-:W-:Y:S01]  /*1400*/  IMAD R30, R25, 0x4, R22 ;  /* 0x00000004191e7824 */ /* 0x000fe200078e0216 */
[----:B------:R-:W-:Y:S01]  /*1410*/  ATOMS.POPC.INC.32 RZ, [R33+URZ] ;  /* 0x0000000021ff7f8c */ /* 0x000fe2000d8000ff */
[----:B-1----:R-:W-:Y:S01]  /*1420*/  LOP3.LUT R31, R34, UR4, RZ, 0x30, !PT ;  /* 0x00000004221f7c12 */ /* 0x002fe2000f8e30ff */
[----:B------:R-:W-:-:S02]  /*1430*/  IMAD.MOV.U32 R23, RZ, RZ, RZ ;  /* 0x000000ffff177224 */ /* 0x000fc400078e00ff */
[--C-:B------:R-:W-:Y:S01]  /*1440*/  IMAD R32, R35, 0x4, R22.reuse ;  /* 0x0000000423207824 */ /* 0x100fe200078e0216 */
[----:B------:R1:W-:Y:S01]  /*1450*/  ATOMS.POPC.INC.32 RZ, [R24+URZ] ;  /* 0x0000000018ff7f8c */ /* 0x0003e2000d8000ff */
[----:B------:R-:W-:Y:S01]  /*1460*/  IMAD R31, R31, 0x4, R22 ;  /* 0x000000041f1f7824 */ /* 0x000fe200078e0216 */
[----:B------:R-:W-:Y:S01]  /*1470*/  LEA R22, R29, UR6, 0x2 ;  /* 0x000000061d167c11 */ /* 0x000fe2000f8e10ff */
[----:B------:R-:W-:Y:S01]  /*1480*/  IMAD.U32 R25, RZ, RZ, UR10 ;  /* 0x0000000aff197e24 */ /* 0x000fe2000f8e00ff */
[----:B------:R2:W-:Y:S04]  /*1490*/  ATOMS.POPC.INC.32 RZ, [R30+URZ] ;  /* 0x000000001eff7f8c */ /* 0x0005e8000d8000ff */
[----:B------:R2:W-:Y:S01]  /*14a0*/  ATOMS.POPC.INC.32 RZ, [R31+URZ] ;  /* 0x000000001fff7f8c */ /* 0x0005e2000d8000ff */
[----:B-1----:R-:W-:-:S03]  /*14b0*/  P2R R24, PR, RZ, 0x2 ;  /* 0x00000002ff187803 */ /* 0x002fc60000000000 */
[----:B------:R2:W-:Y:S01]  /*14c0*/  ATOMS.POPC.INC.32 RZ, [R32+URZ] ;  /* 0x0000000020ff7f8c */ /* 0x0005e2000d8000ff */
[----:B------:R-:W-:Y:S06]  /*14d0*/  BAR.SYNC.DEFER_BLOCKING 0x0 ;  /* 0x0000000000007b1d */ /* 0x000fec0000010000 */
[----:B------:R-:W-:Y:S05]  /*14e0*/  @P1 BRA `(.L_x_13) ;  /* 0x00000000008c1947 */ /* 0x000fea0003800000 */
[----:B------:R-:W1:Y:S04]  /*14f0*/  LDS R53, [R22] ;  /* 0x0000000016357984 */ /* 0x000e680000000800 */
[----:B--2---:R-:W2:Y:S04]  /*1500*/  LDS R30, [R22+0x400] ;  /* 0x00040000161e7984 */ /* 0x004ea80000000800 */
[----:B------:R-:W3:Y:S04]  /*1510*/  LDS R31, [R22+0x800] ;  /* 0x00080000161f7984 */ /* 0x000ee80000000800 */
[----:B------:R-:W4:Y:S04]  /*1520*/  LDS R23, [R22+0xc00] ;  /* 0x000c000016177984 */ /* 0x000f280000000800 */
[----:B------:R-:W5:Y:S04]  /*1530*/  LDS R52, [R22+0x1000] ;  /* 0x0010000016347984 */ /* 0x000f680000000800 */
[----:B------:R-:W0:Y:S04]  /*1540*/  LDS R50, [R22+0x1400] ;  /* 0x0014000016327984 */ /* 0x000e280000000800 */
[----:B------:R-:W0:Y:S04]  /*1550*/  LDS R49, [R22+0x1800] ;  /* 0x0018000016317984 */ /* 0x000e280000000800 */
[----:B------:R-:W0:Y:S04]  /*1560*/  LDS R34, [R22+0x1c00] ;  /* 0x001c000016227984 */ /* 0x000e280000000800 */
[----:B------:R-:W0:Y:S04]  /*1570*/  LDS R33, [R22+0x2000] ;  /* 0x0020000016217984 */ /* 0x000e280000000800 */
[----:B------:R-:W0:Y:S04]  /*1580*/  LDS R32, [R22+0x2400] ;  /* 0x0024000016207984 */ /* 0x000e280000000800 */
[----:B-1----:R2:W-:Y:S04]  /*1590*/  STS [R22+0x400], R53 ;  /* 0x0004003516007388 */ /* 0x0025e80000000800 */
[----:B------:R-:W-:Y:S01]  /*15a0*/  STS [R22], RZ ;  /* 0x000000ff16007388 */ /* 0x000fe20000000800 */
[----:B--2---:R-:W-:-:S03]  /*15b0*/  IMAD.IADD R53, R53, 0x1, R30 ;  /* 0x0000000135357824 */ /* 0x004fc600078e021e */
[----:B------:R-:W1:Y:S01]  /*15c0*/  LDS R30, [R22+0x2800] ;  /* 0x00280000161e7984 */ /* 0x000e620000000800 */
[----:B---3--:R-:W-:-:S03]  /*15d0*/  IMAD.IADD R31, R53, 0x1, R31 ;  /* 0x00000001351f7824 */ /* 0x008fc600078e021f */
[----:B------:R1:W-:Y:S01]  /*15e0*/  STS [R22+0x800], R53 ;  /* 0x0008003516007388 */ /* 0x0003e20000000800 */
[----:B----4-:R-:W-:-:S03]  /*15f0*/  IMAD.IADD R23, R31, 0x1, R23 ;  /* 0x000000011f177824 */ /* 0x010fc600078e0217 */
[----:B------:R-:W-:Y:S01]  /*1600*/  STS [R22+0xc00], R31 ;  /* 0x000c001f16007388 */ /* 0x000fe20000000800 */
[----:B-----5:R-:W-:-:S03]  /*1610*/  IMAD.IADD R51, R23, 0x1, R52 ;  /* 0x0000000117337824 */ /* 0x020fc600078e0234 */
[----:B------:R-:W-:Y:S01]  /*1620*/  STS [R22+0x1000], R23 ;  /* 0x0010001716007388 */ /* 0x000fe20000000800 */
[----:B0-----:R-:W-:-:S03]  /*1630*/  IMAD.IADD R52, R51, 0x1, R50 ;  /* 0x0000000133347824 */ /* 0x001fc600078e0232 */
[----:B------:R-:W0:Y:S01]  /*1640*/  LDS R50, [R22+0x2c00] ;  /* 0x002c000016327984 */ /* 0x000e220000000800 */
[----:B------:R-:W-:-:S03]  /*1650*/  IMAD.IADD R49, R52, 0x1, R49 ;  /* 0x0000000134317824 */ /* 0x000fc600078e0231 */
[----:B------:R3:W-:Y:S01]  /*1660*/  STS [R22+0x1400], R51 ;  /* 0x0014003316007388 */ /* 0x0007e20000000800 */
[----:B------:R-:W-:-:S03]  /*1670*/  IMAD.IADD R34, R49, 0x1, R34 ;  /* 0x0000000131227824 */ /* 0x000fc600078e0222 */
[----:B------:R3:W-:Y:S01]  /*1680*/  STS [R22+0x1800], R52 ;  /* 0x0018003416007388 */ /* 0x0007e20000000800 */
[----:B------:R-:W-:-:S03]  /*1690*/  IMAD.IADD R33, R34, 0x1, R33 ;  /* 0x0000000122217824 */ /* 0x000fc600078e0221 */
[----:B------:R3:W-:Y:S01]  /*16a0*/  STS [R22+0x1c00], R49 ;  /* 0x001c003116007388 */ /* 0x0007e20000000800 */
[----:B------:R-:W-:-:S03]  /*16b0*/  IMAD.IADD R32, R33, 0x1, R32 ;  /* 0x0000000121207824 */ /* 0x000fc600078e0220 */
[----:B------:R3:W-:Y:S04]  /*16c0*/  STS [R22+0x2000], R34 ;  /* 0x0020002216007388 */ /* 0x0007e80000000800 */
[----:B------:R3:W-:Y:S01]  /*16d0*/  STS [R22+0x2400], R33 ;  /* 0x0024002116007388 */ /* 0x0007e20000000800 */
[----:B-1----:R-:W-:-:S03]  /*16e0*/  IMAD.IADD R53, R32, 0x1, R30 ;  /* 0x0000000120357824 */ /* 0x002fc600078e021e */
[----:B------:R3:W-:Y:S04]  /*16f0*/  STS [R22+0x2800], R32 ;  /* 0x0028002016007388 */ /* 0x0007e80000000800 */
[----:B------:R3:W-:Y:S01]  /*1700*/  STS [R22+0x2c00], R53 ;  /* 0x002c003516007388 */ /* 0x0007e20000000800 */
[----:B0-----:R-:W-:-:S07]  /*1710*/  IMAD.IADD R23, R53, 0x1, R50 ;  /* 0x0000000135177824 */ /* 0x001fce00078e0232 */
.L_x_13:
[----:B------:R-:W-:Y:S05]  /*1720*/  BSYNC.RECONVERGENT B0 ;  /* 0x0000000000007941 */ /* 0x000fea0003800200 */
.L_x_12:
[----:B------:R-:W-:Y:S01]  /*1730*/  ISETP.NE.AND P0, PT, R23, 0x1e00, PT ;  /* 0x00001e001700780c */ /* 0x000fe20003f05270 */
[----:B------:R-:W-:Y:S01]  /*1740*/  IMAD R25, R25, 0x100, R29 ;  /* 0x0000010019197824 */ /* 0x000fe200078e021d */
[----:B---3--:R-:W-:Y:S01]  /*1750*/  @!P1 LOP3.LUT R49, R23, 0x40000000, RZ, 0xfc, !PT ;  /* 0x4000000017319812 */ /* 0x008fe200078efcff */
[----:B--2---:R-:W1:Y:S01]  /*1760*/  LDC.64 R30, c[0x0][0x398] ;  /* 0x0000e600ff1e7b82 */ /* 0x004e620000000a00 */
[----:B------:R-:W-:Y:S01]  /*1770*/  ISETP.LT.U32.AND P0, PT, R29, 0x100, !P0 ;  /* 0x000001001d00780c */ /* 0x000fe20004701070 */
[----:B0-----:R-:W-:Y:S01]  /*1780*/  IMAD.WIDE R26, R25, 0x4, R26 ;  /* 0x00000004191a7825 */ /* 0x001fe200078e021a */
[----:B------:R-:W-:Y:S02]  /*1790*/  LOP3.LUT R34, R5, 0x80000000, RZ, 0x3c, !PT ;  /* 0x8000000005227812 */ /* 0x000fe400078e3cff */
[----:B------:R-:W-:Y:S02]  /*17a0*/  LOP3.LUT R33, R19, 0x80000000, RZ, 0x3c, !PT ;  /* 0x8000000013217812 */ /* 0x000fe400078e3cff */
[----:B------:R0:W-:Y:S01]  /*17b0*/  @!P1 STG.E.STRONG.SYS desc[UR8][R26.64], R49 ;  /* 0x000000311a009986 */ /* 0x0001e2000c115908 */
[----:B------:R-:W2:Y:S01]  /*17c0*/  LDC.64 R50, c[0x0][0x390] ;  /* 0x0000e400ff327b82 */ /* 0x000ea20000000a00 */
[----:B------:R-:W-:-:S02]  /*17d0*/  LOP3.LUT R32, R4, 0x80000000, RZ, 0x3c, !PT ;  /* 0x8000000004207812 */ /* 0x000fc400078e3cff */
[----:B------:R-:W-:Y:S01]  /*17e0*/  LOP3.LUT R25, R3, 0x80000000, RZ, 0x3c, !PT ;  /* 0x8000000003197812 */ /* 0x000fe200078e3cff */
[----:B-1----:R-:W-:-:S04]  /*17f0*/  IMAD.WIDE.U32 R30, R29, 0x4, R30 ;  /* 0x000000041d1e7825 */ /* 0x002fc800078e001e */
[----:B------:R-:W-:Y:S06]  /*1800*/  BAR.RED.OR.DEFER_BLOCKING 0x0, P0 ;  /* 0x0000000000007b1d */ /* 0x000fec0000014800 */
[----:B------:R-:W1:Y:S02]  /*1810*/  B2R.RESULT RZ, P0 ;  /* 0x0000000000ff731c */ /* 0x000e640000004000 */
[----:B012---:R-:W-:Y:S05]  /*1820*/  @!P0 BRA `(.L_x_14) ;  /* 0x00000008008c8947 */ /* 0x007fea0003800000 */
[C---:B------:R-:W-:Y:S01]  /*1830*/  ISETP.GT.U32.AND P0, PT, R29.reuse, R0, PT ;  /* 0x000000001d00720c */ /* 0x040fe20003f04070 */
[----:B------:R-:W-:Y:S01]  /*1840*/  BSSY B1, `(.L_x_15) ;  /* 0x0000029000017945 */ /* 0x000fe20003800000 */
[----:B------:R-:W-:Y:S02]  /*1850*/  IMAD.WIDE.U32 R24, R29, 0x4, R50 ;  /* 0x000000041d187825 */ /* 0x000fe400078e0032 */
[----:B------:R-:W-:Y:S01]  /*1860*/  SEL R36, RZ, 0x1e00, !P0 ;  /* 0x00001e00ff247807 */ /* 0x000fe20004000000 */
[----:B------:R-:W-:Y:S08]  /*1870*/  @P1 BRA `(.L_x_16) ;  /* 0x0000000000941947 */ /* 0x000ff00003800000 */
[----:B------:R-:W2:Y:S01]  /*1880*/  LDG.E R30, desc[UR8][R30.64] ;  /* 0x000000081e1e7981 */ /* 0x000ea2000c1e1900 */
[----:B------:R-:W-:Y:S01]  /*1890*/  UISETP.GE.AND UP0, UPT, UR10, 0x1, UPT ;  /* 0x000000010a00788c */ /* 0x000fe2000bf06270 */
[----:B------:R-:W-:Y:S02]  /*18a0*/  IMAD.MOV.U32 R33, RZ, RZ, R23 ;  /* 0x000000ffff217224 */ /* 0x000fe400078e0017 */
[----:B--2---:R-:W-:-:S05]  /*18b0*/  IMAD.IADD R32, R30, 0x1, -R36 ;  /* 0x000000011e207824 */ /* 0x004fca00078e0a24 */
[----:B------:R0:W-:Y:S01]  /*18c0*/  STS [R22+0x7800], R32 ;  /* 0x0078002016007388 */ /* 0x0001e20000000800 */
[----:B------:R-:W-:Y:S05]  /*18d0*/  BRA.U !UP0, `(.L_x_17) ;  /* 0x00000001086c7547 */ /* 0x000fea000b800000 */
[----:B------:R-:W-:Y:S01]  /*18e0*/  BSSY B0, `(.L_x_18) ;  /* 0x0000019000007945 */ /* 0x000fe20003800000 */
[----:B0-----:R-:W-:Y:S02]  /*18f0*/  IMAD.MOV.U32 R32, RZ, RZ, -0x1 ;  /* 0xffffffffff207424 */ /* 0x001fe400078e00ff */
[----:B------:R-:W-:Y:S02]  /*1900*/  IMAD.U32 R34, RZ, RZ, UR10 ;  /* 0x0000000aff227e24 */ /* 0x000fe4000f8e00ff */
[----:B------:R-:W-:-:S07]  /*1910*/  IMAD.MOV.U32 R33, RZ, RZ, R23 ;  /* 0x000000ffff217224 */ /* 0x000fce00078e0017 */
.L_x_22:
[----:B------:R-:W0:Y:S01]  /*1920*/  LDC.64 R30, c[0x0][0x380] ;  /* 0x0000e000ff1e7b82 */ /* 0x000e220000000a00 */
[----:B------:R-:W-:Y:S01]  /*1930*/  VIADD R37, R34, 0xffffffff ;  /* 0xffffffff22257836 */ /* 0x000fe20000000000 */
[----:B------:R-:W-:Y:S03]  /*1940*/  BSSY B2, `(.L_x_19) ;  /* 0x0000008000027945 */ /* 0x000fe60003800000 */
[----:B------:R-:W-:-:S04]  /*1950*/  IMAD R35, R37, 0x100, R29 ;  /* 0x0000010025237824 */ /* 0x000fc800078e021d */
[----:B0-----:R-:W-:-:S07]  /*1960*/  IMAD.WIDE R30, R35, 0x4, R30 ;  /* 0x00000004231e7825 */ /* 0x001fce00078e021e */
.L_x_20:
[----:B------:R-:W-:Y:S05]  /*1970*/  YIELD ;  /* 0x0000000000007946 */ /* 0x000fea0003800000 */
[----:B------:R0:W-:Y:S06]  /*1980*/  MEMBAR.SC.CTA ;  /* 0x0000000000007992 */ /* 0x0001ec0000000000 */
[----:B0-----:R-:W2:Y:S02]  /*1990*/  LDG.E.STRONG.SYS R35, desc[UR8][R30.64] ;  /* 0x000000081e237981 */ /* 0x001ea4000c1f5900 */
[----:B--2---:R-:W-:-:S13]  /*19a0*/  ISETP.NE.AND P0, PT, R35, RZ, PT ;  /* 0x000000ff2300720c */ /* 0x004fda0003f05270 */
[----:B------:R-:W-:Y:S05]  /*19b0*/  @!P0 BRA `(.L_x_20) ;  /* 0xfffffffc00ec8947 */ /* 0x000fea000383ffff */
[----:B------:R-:W-:Y:S05]  /*19c0*/  BSYNC B2 ;  /* 0x0000000000027941 */ /* 0x000fea0003800000 */
.L_x_19:
[----:B------:R-:W-:Y:S01]  /*19d0*/  BSSY.RECONVERGENT B2, `(.L_x_21) ;  /* 0x0000006000027945 */ /* 0x000fe20003800200 */
[C---:B------:R-:W-:Y:S02]  /*19e0*/  ISETP.GT.AND P0, PT, R35.reuse, -0x1, PT ;  /* 0xffffffff2300780c */ /* 0x040fe40003f04270 */
[----:B------:R-:W-:Y:S01]  /*19f0*/  LOP3.LUT R30, R35, 0x3fffffff, RZ, 0xc0, !PT ;  /* 0x3fffffff231e7812 */ /* 0x000fe200078ec0ff */
[----:B------:R-:W-:Y:S05]  /*1a00*/  WARPSYNC.EXCLUSIVE R32 ;  /* 0x0000000020007348 */ /* 0x000fea0003a00000 */
[----:B------:R-:W-:-:S05]  /*1a10*/  IMAD.IADD R33, R30, 0x1, R33 ;  /* 0x000000011e217824 */ /* 0x000fca00078e0221 */
[----:B------:R-:W-:-:S07]  /*1a20*/  VOTE.ANY R32, PT, P0 ;  /* 0x0000000000207806 */ /* 0x000fce00000e0100 */
[----:B------:R-:W-:Y:S05]  /*1a30*/  BSYNC.RECONVERGENT B2 ;  /* 0x0000000000027941 */ /* 0x000fea0003800200 */
.L_x_21:
[----:B------:R-:W-:Y:S01]  /*1a40*/  ISETP.GT.U32.AND P1, PT, R34, 0x1, PT ;  /* 0x000000012200780c */ /* 0x000fe20003f24070 */
[----:B------:R-:W-:-:S12]  /*1a50*/  IMAD.MOV.U32 R34, RZ, RZ, R37 ;  /* 0x000000ffff227224 */ /* 0x000fd800078e0025 */
[----:B------:R-:W-:Y:S05]  /*1a60*/  @P0 BRA P1, `(.L_x_22) ;  /* 0xfffffffc00ac0947 */ /* 0x000fea000083ffff */
[----:B------:R-:W-:Y:S05]  /*1a70*/  BSYNC B0 ;  /* 0x0000000000007941 */ /* 0x000fea0003800000 */
.L_x_18:
[----:B------:R1:W2:Y:S02]  /*1a80*/  LDS R32, [R22+0x7800] ;  /* 0x0078000016207984 */ /* 0x0002a40000000800 */
.L_x_17:
[----:B------:R-:W-:Y:S02]  /*1a90*/  LOP3.LUT R31, R33, 0x80000000, RZ, 0xfc, !PT ;  /* 0x80000000211f7812 */ /* 0x000fe400078efcff */
[----:B--2---:R-:W-:-:S03]  /*1aa0*/  IADD3 R33, PT, PT, R32, R33, -R23 ;  /* 0x0000002120217210 */ /* 0x004fc60007ffe817 */
[----:B------:R2:W-:Y:S04]  /*1ab0*/  STG.E.STRONG.SYS desc[UR8][R26.64], R31 ;  /* 0x0000001f1a007986 */ /* 0x0005e8000c115908 */
[----:B------:R2:W-:Y:S02]  /*1ac0*/  STS [R22+0x7800], R33 ;  /* 0x0078002116007388 */ /* 0x0005e40000000800 */
.L_x_16:
[----:B------:R-:W-:Y:S05]  /*1ad0*/  BSYNC B1 ;  /* 0x0000000000017941 */ /* 0x000fea0003800000 */
.L_x_15:
[----:B--2---:R-:W2:Y:S01]  /*1ae0*/  LDC.64 R26, c[0x0][0x390] ;  /* 0x0000e400ff1a7b82 */ /* 0x004ea20000000a00 */
[----:B------:R-:W-:-:S04]  /*1af0*/  UIMAD UR5, UR10, 0x1e00, URZ ;  /* 0x00001e000a0578a4 */ /* 0x000fc8000f8e02ff */
[----:B------:R-:W-:-:S03]  /*1b00*/  UIADD3 UR5, UPT, UPT, UR5, 0x1e00, URZ ;  /* 0x00001e0005057890 */ /* 0x000fc6000fffe0ff */
[----:B------:R-:W3:Y:S01]  /*1b10*/  LDC R30, c[0x0][0x3c0] ;  /* 0x0000f000ff1e7b82 */ /* 0x000ee20000000800 */
[----:B--2---:R-:W-:Y:S02]  /*1b20*/  ISETP.EQ.U32.AND P1, PT, R26, RZ, PT ;  /* 0x000000ff1a00720c */ /* 0x004fe40003f22070 */
[----:B---3--:R-:W-:-:S04]  /*1b30*/  ISETP.LE.AND P0, PT, R30, UR5, PT ;  /* 0x000000051e007c0c */ /* 0x008fc8000bf03270 */
[----:B------:R-:W-:Y:S02]  /*1b40*/  ISETP.EQ.OR.EX P0, PT, R27, RZ, !P0, P1 ;  /* 0x000000ff1b00720c */ /* 0x000fe40004702710 */
[----:B------:R-:W-:Y:S01]  /*1b50*/  ISETP.LT.AND P1, PT, R30, UR5, PT ;  /* 0x000000051e007c0c */ /* 0x000fe2000bf21270 */
[----:B------:R-:W-:Y:S05]  /*1b60*/  WARPSYNC.ALL ;  /* 0x0000000000007948 */ /* 0x000fea0003800000 */
[----:B------:R-:W-:Y:S01]  /*1b70*/  ISETP.GT.U32.OR P0, PT, R29, 0xff, P0 ;  /* 0x000000ff1d00780c */ /* 0x000fe20000704470 */
[----:B------:R-:W2:Y:S01]  /*1b80*/  S2UR UR7, SR_CgaCtaId ;  /* 0x00000000000779c3 */ /* 0x000ea20000008800 */
[----:B------:R-:W-:-:S11]  /*1b90*/  UMOV UR5, 0x400 ;  /* 0x0000040000057882 */ /* 0x000fd60000000000 */
[----:B01----:R-:W0:Y:S01]  /*1ba0*/  @!P0 LDS R22, [R22+0x7800] ;  /* 0x0078000016168984 */ /* 0x003e220000000800 */
[----:B--2---:R-:W-:-:S06]  /*1bb0*/  ULEA UR5, UR7, UR5, 0x18 ;  /* 0x0000000507057291 */ /* 0x004fcc000f8ec0ff */
[----:B------:R-:W-:Y:S02]  /*1bc0*/  LEA R0, R0, UR5, 0x2 ;  /* 0x0000000500007c11 */ /* 0x000fe4000f8e10ff */
[----:B0-----:R-:W-:-:S05]  /*1bd0*/  @!P0 IADD3 R23, PT, PT, R22, R36, R23 ;  /* 0x0000002416178210 */ /* 0x001fca0007ffe017 */
[----:B------:R0:W-:Y:S01]  /*1be0*/  @!P0 STG.E desc[UR8][R24.64], R23 ;  /* 0x0000001718008986 */ /* 0x0001e2000c101908 */
[----:B------:R-:W-:Y:S06]  /*1bf0*/  BAR.SYNC.DEFER_BLOCKING 0x0 ;  /* 0x0000000000007b1d */ /* 0x000fec0000010000 */
[----:B------:R0:W1:Y:S01]  /*1c00*/  LDS R26, [R0+0x7800] ;  /* 0x00780000001a7984 */ /* 0x0000620000000800 */
[----:B------:R-:W-:Y:S05]  /*1c10*/  @P1 BRA `(.L_x_23) ;  /* 0x0000000000741947 */ /* 0x000fea0003800000 */
[----:B------:R-:W2:Y:S01]  /*1c20*/  LDCU.64 UR12, c[0x0][0x3a0] ;  /* 0x00007400ff0c77ac */ /* 0x000ea20008000a00 */
[C---:B0-----:R-:W-:Y:S02]  /*1c30*/  LOP3.LUT R23, R29.reuse, 0x3e0, RZ, 0xc0, !PT ;  /* 0x000003e01d177812 */ /* 0x041fe400078ec0ff */
[----:B------:R-:W-:-:S05]  /*1c40*/  LOP3.LUT R28, R29, 0x1f, RZ, 0xc0, !PT ;  /* 0x0000001f1d1c7812 */ /* 0x000fca00078ec0ff */
[----:B------:R-:W-:-:S05]  /*1c50*/  IMAD R23, R23, 0x14, R28 ;  /* 0x0000001417177824 */ /* 0x000fca00078e021c */
[----:B-1----:R-:W-:-:S05]  /*1c60*/  IADD3 R0, P0, PT, R23, R26, RZ ;  /* 0x0000001a17007210 */ /* 0x002fca0007f1e0ff */
[----:B------:R-:W-:Y:S01]  /*1c70*/  IMAD.X R23, RZ, RZ, RZ, P0 ;  /* 0x000000ffff177224 */ /* 0x000fe200000e06ff */
[----:B--2---:R-:W-:-:S04]  /*1c80*/  LEA R22, P0, R0, UR12, 0x2 ;  /* 0x0000000c00167c11 */ /* 0x004fc8000f8010ff */
[----:B------:R-:W-:-:S05]  /*1c90*/  LEA.HI.X R23, R0, UR13, R23, 0x2, P0 ;  /* 0x0000000d00177c11 */ /* 0x000fca00080f1417 */
[----:B------:R-:W-:Y:S04]  /*1ca0*/  STG.E desc[UR8][R22.64], R21 ;  /* 0x0000001516007986 */ /* 0x000fe8000c101908 */
        /* <DEDUP_REMOVED lines=18> */
[----:B------:R-:W-:Y:S01]  /*1dd0*/  STG.E desc[UR8][R22.64+0x980], R2 ;  /* 0x0009800216007986 */ /* 0x000fe2000c101908 */
[----:B------:R-:W-:Y:S05]  /*1de0*/  EXIT ;  /* 0x000000000000794d */ /* 0x000fea0003800000 */
.L_x_23:
[C---:B0-----:R-:W-:Y:S01]  /*1df0*/  LOP3.LUT R23, R29.reuse, 0x3e0, RZ, 0xc0, !PT ;  /* 0x000003e01d177812 */ /* 0x041fe200078ec0ff */
[----:B------:R-:W0:Y:S01]  /*1e00*/  LDCU.64 UR12, c[0x0][0x3a0] ;  /* 0x00007400ff0c77ac */ /* 0x000e220008000a00 */
[----:B------:R-:W-:Y:S01]  /*1e10*/  LOP3.LUT R28, R29, 0x1f, RZ, 0xc0, !PT ;  /* 0x0000001f1d1c7812 */ /* 0x000fe200078ec0ff */
[----:B------:R-:W-:-:S04]  /*1e20*/  IMAD.U32 R27, RZ, RZ, UR10 ;  /* 0x0000000aff1b7e24 */ /* 0x000fc8000f8e00ff */
[----:B------:R-:W-:Y:S02]  /*1e30*/  IMAD R25, R23, 0x14, R28 ;  /* 0x0000001417197824 */ /* 0x000fe400078e021c */
[----:B------:R-:W-:Y:S02]  /*1e40*/  IMAD R0, R27, -0x1e00, R30 ;  /* 0xffffe2001b007824 */ /* 0x000fe400078e021e */
[C---:B------:R-:W-:Y:S01]  /*1e50*/  VIADD R23, R25.reuse, 0x20 ;  /* 0x0000002019177836 */ /* 0x040fe20000000000 */
[C---:B-1----:R-:W-:Y:S01]  /*1e60*/  IADD3 R26, P0, PT, R25.reuse, R26, RZ ;  /* 0x0000001a191a7210 */ /* 0x042fe20007f1e0ff */
[C---:B------:R-:W-:Y:S01]  /*1e70*/  VIADD R27, R25.reuse, 0x40 ;  /* 0x00000040191b7836 */ /* 0x040fe20000000000 */
[CC--:B------:R-:W-:Y:S01]  /*1e80*/  ISETP.GE.AND P5, PT, R25.reuse, R0.reuse, PT ;  /* 0x000000001900720c */ /* 0x0c0fe20003fa6270 */
[----:B------:R-:W-:Y:S01]  /*1e90*/  VIADD R29, R25, 0xa0 ;  /* 0x000000a0191d7836 */ /* 0x000fe20000000000 */
[-C--:B------:R-:W-:Y:S01]  /*1ea0*/  ISETP.GE.AND P4, PT, R23, R0.reuse, PT ;  /* 0x000000001700720c */ /* 0x080fe20003f86270 */
[----:B------:R-:W-:Y:S01]  /*1eb0*/  VIADD R23, R25, 0x60 ;  /* 0x0000006019177836 */ /* 0x000fe20000000000 */
[----:B------:R-:W-:Y:S01]  /*1ec0*/  ISETP.GE.AND P3, PT, R27, R0, PT ;  /* 0x000000001b00720c */ /* 0x000fe20003f66270 */
[----:B------:R-:W-:-:S02]  /*1ed0*/  VIADD R27, R25, 0x80 ;  /* 0x00000080191b7836 */ /* 0x000fc40000000000 */
[----:B------:R-:W-:Y:S01]  /*1ee0*/  VIADD R31, R25, 0xc0 ;  /* 0x000000c0191f7836 */ /* 0x000fe20000000000 */
[-C--:B------:R-:W-:Y:S01]  /*1ef0*/  ISETP.GE.AND P2, PT, R23, R0.reuse, PT ;  /* 0x000000001700720c */ /* 0x080fe20003f46270 */
[----:B------:R-:W-:Y:S01]  /*1f00*/  IMAD.X R23, RZ, RZ, RZ, P0 ;  /* 0x000000ffff177224 */ /* 0x000fe200000e06ff */
[C---:B0-----:R-:W-:Y:S02]  /*1f10*/  LEA R22, P0, R26.reuse, UR12, 0x2 ;  /* 0x0000000c1a167c11 */ /* 0x041fe4000f8010ff */
[-C--:B------:R-:W-:Y:S01]  /*1f20*/  ISETP.GE.AND P1, PT, R27, R0.reuse, PT ;  /* 0x000000001b00720c */ /* 0x080fe20003f26270 */
[----:B------:R-:W-:Y:S01]  /*1f30*/  VIADD R27, R25, 0xe0 ;  /* 0x000000e0191b7836 */ /* 0x000fe20000000000 */
[----:B------:R-:W-:Y:S02]  /*1f40*/  LEA.HI.X R23, R26, UR13, R23, 0x2, P0 ;  /* 0x0000000d1a177c11 */ /* 0x000fe400080f1417 */
[-C--:B------:R-:W-:Y:S01]  /*1f50*/  ISETP.GE.AND P0, PT, R29, R0.reuse, PT ;  /* 0x000000001d00720c */ /* 0x080fe20003f06270 */
[----:B------:R-:W-:Y:S01]  /*1f60*/  VIADD R29, R25, 0x100 ;  /* 0x00000100191d7836 */ /* 0x000fe20000000000 */
[-C--:B------:R-:W-:Y:S01]  /*1f70*/  ISETP.GE.AND P6, PT, R31, R0.reuse, PT ;  /* 0x000000001f00720c */ /* 0x080fe20003fc6270 */
[----:B------:R0:W-:Y:S01]  /*1f80*/  @!P5 STG.E desc[UR8][R22.64], R21 ;  /* 0x000000151600d986 */ /* 0x0001e2000c101908 */
[----:B------:R-:W-:Y:S01]  /*1f90*/  ISETP.GE.AND P5, PT, R27, R0, PT ;  /* 0x000000001b00720c */ /* 0x000fe20003fa6270 */
[----:B------:R-:W-:-:S02]  /*1fa0*/  VIADD R27, R25, 0x120 ;  /* 0x00000120191b7836 */ /* 0x000fc40000000000 */
[----:B------:R-:W-:Y:S01]  /*1fb0*/  @!P4 STG.E desc[UR8][R22.64+0x80], R20 ;  /* 0x000080141600c986 */ /* 0x000fe2000c101908 */
[-C--:B------:R-:W-:Y:S01]  /*1fc0*/  ISETP.GE.AND P4, PT, R29, R0.reuse, PT ;  /* 0x000000001d00720c */ /* 0x080fe20003f86270 */
[----:B------:R-:W-:Y:S02]  /*1fd0*/  VIADD R29, R25, 0x140 ;  /* 0x00000140191d7836 */ /* 0x000fe40000000000 */
[----:B------:R1:W-:Y:S01]  /*1fe0*/  @!P3 STG.E desc[UR8][R22.64+0x100], R19 ;  /* 0x000100131600b986 */ /* 0x0003e2000c101908 */
[-C--:B------:R-:W-:Y:S01]  /*1ff0*/  ISETP.GE.AND P3, PT, R27, R0.reuse, PT ;  /* 0x000000001b00720c */ /* 0x080fe20003f66270 */
[C---:B------:R-:W-:Y:S02]  /*2000*/  VIADD R27, R25.reuse, 0x160 ;  /* 0x00000160191b7836 */ /* 0x040fe40000000000 */
[----:B0-----:R-:W-:Y:S01]  /*2010*/  VIADD R21, R25, 0x180 ;  /* 0x0000018019157836 */ /* 0x001fe20000000000 */
[----:B------:R-:W-:Y:S01]  /*2020*/  @!P2 STG.E desc[UR8][R22.64+0x180], R18 ;  /* 0x000180121600a986 */ /* 0x000fe2000c101908 */
[----:B------:R-:W-:-:S03]  /*2030*/  ISETP.GE.AND P2, PT, R29, R0, PT ;  /* 0x000000001d00720c */ /* 0x000fc60003f46270 */
[----:B------:R0:W-:Y:S01]  /*2040*/  @!P1 STG.E desc[UR8][R22.64+0x200], R17 ;  /* 0x0002001116009986 */ /* 0x0001e2000c101908 */
[-C--:B------:R-:W-:Y:S01]  /*2050*/  ISETP.GE.AND P1, PT, R27, R0.reuse, PT ;  /* 0x000000001b00720c */ /* 0x080fe20003f26270 */
[----:B------:R-:W-:Y:S02]  /*2060*/  VIADD R27, R25, 0x1a0 ;  /* 0x000001a0191b7836 */ /* 0x000fe40000000000 */
[----:B------:R-:W-:Y:S01]  /*2070*/  @!P0 STG.E desc[UR8][R22.64+0x280], R16 ;  /* 0x0002801016008986 */ /* 0x000fe2000c101908 */
[-C--:B------:R-:W-:Y:S01]  /*2080*/  ISETP.GE.AND P0, PT, R21, R0.reuse, PT ;  /* 0x000000001500720c */ /* 0x080fe20003f06270 */
[C---:B-1----:R-:W-:Y:S02]  /*2090*/  VIADD R19, R25.reuse, 0x1c0 ;  /* 0x000001c019137836 */ /* 0x042fe40000000000 */
[----:B------:R-:W-:Y:S01]  /*20a0*/  @!P5 STG.E desc[UR8][R22.64+0x380], R14 ;  /* 0x0003800e1600d986 */ /* 0x000fe2000c101908 */
[----:B------:R-:W-:Y:S02]  /*20b0*/  VIADD R21, R25, 0x1e0 ;  /* 0x000001e019157836 */ /* 0x000fe40000000000 */
[-C--:B------:R-:W-:Y:S01]  /*20c0*/  ISETP.GE.AND P5, PT, R19, R0.reuse, PT ;  /* 0x000000001300720c */ /* 0x080fe20003fa6270 */
[----:B------:R1:W-:Y:S01]  /*20d0*/  @!P6 STG.E desc[UR8][R22.64+0x300], R15 ;  /* 0x0003000f1600e986 */ /* 0x0003e2000c101908 */
[----:B0-----:R-:W-:Y:S01]  /*20e0*/  VIADD R17, R25, 0x200 ;  /* 0x0000020019117836 */ /* 0x001fe20000000000 */
[-C--:B------:R-:W-:Y:S01]  /*20f0*/  ISETP.GE.AND P6, PT, R27, R0.reuse, PT ;  /* 0x000000001b00720c */ /* 0x080fe20003fc6270 */
[----:B------:R-:W-:Y:S01]  /*2100*/  VIADD R19, R25, 0x220 ;  /* 0x0000022019137836 */ /* 0x000fe20000000000 */
[----:B------:R0:W-:Y:S01]  /*2110*/  @!P4 STG.E desc[UR8][R22.64+0x400], R13 ;  /* 0x0004000d1600c986 */ /* 0x0001e2000c101908 */
[----:B------:R-:W-:-:S03]  /*2120*/  ISETP.GE.AND P4, PT, R21, R0, PT ;  /* 0x000000001500720c */ /* 0x000fc60003f86270 */
[----:B------:R0:W-:Y:S01]  /*2130*/  @!P3 STG.E desc[UR8][R22.64+0x480], R12 ;  /* 0x0004800c1600b986 */ /* 0x0001e2000c101908 */
[-C--:B------:R-:W-:Y:S01]  /*2140*/  ISETP.GE.AND P3, PT, R17, R0.reuse, PT ;  /* 0x000000001100720c */ /* 0x080fe20003f66270 */
[C---:B-1----:R-:W-:Y:S02]  /*2150*/  VIADD R15, R25.reuse, 0x240 ;  /* 0x00000240190f7836 */ /* 0x042fe40000000000 */
[----:B------:R0:W-:Y:S01]  /*2160*/  @!P2 STG.E desc[UR8][R22.64+0x500], R11 ;  /* 0x0005000b1600a986 */ /* 0x0001e2000c101908 */
[----:B------:R-:W-:Y:S01]  /*2170*/  VIADD R25, R25, 0x260 ;  /* 0x0000026019197836 */ /* 0x000fe20000000000 */
[-C--:B------:R-:W-:Y:S02]  /*2180*/  ISETP.GE.AND P2, PT, R19, R0.reuse, PT ;  /* 0x000000001300720c */ /* 0x080fe40003f46270 */
[----:B------:R0:W-:Y:S01]  /*2190*/  @!P1 STG.E desc[UR8][R22.64+0x580], R10 ;  /* 0x0005800a16009986 */ /* 0x0001e2000c101908 */
[----:B------:R-:W-:-:S03]  /*21a0*/  ISETP.GE.AND P1, PT, R15, R0, PT ;  /* 0x000000000f00720c */ /* 0x000fc60003f26270 */
[----:B------:R0:W-:Y:S01]  /*21b0*/  @!P0 STG.E desc[UR8][R22.64+0x600], R9 ;  /* 0x0006000916008986 */ /* 0x0001e2000c101908 */
[----:B------:R-:W-:-:S03]  /*21c0*/  ISETP.GE.AND P0, PT, R25, R0, PT ;  /* 0x000000001900720c */ /* 0x000fc60003f06270 */
[----:B------:R0:W-:Y:S04]  /*21d0*/  @!P6 STG.E desc[UR8][R22.64+0x680], R8 ;  /* 0x000680081600e986 */ /* 0x0001e8000c101908 */
[----:B------:R0:W-:Y:S04]  /*21e0*/  @!P5 STG.E desc[UR8][R22.64+0x700], R7 ;  /* 0x000700071600d986 */ /* 0x0001e8000c101908 */
[----:B------:R0:W-:Y:S04]  /*21f0*/  @!P4 STG.E desc[UR8][R22.64+0x780], R6 ;  /* 0x000780061600c986 */ /* 0x0001e8000c101908 */
[----:B------:R0:W-:Y:S04]  /*2200*/  @!P3 STG.E desc[UR8][R22.64+0x800], R5 ;  /* 0x000800051600b986 */ /* 0x0001e8000c101908 */
[----:B------:R0:W-:Y:S04]  /*2210*/  @!P2 STG.E desc[UR8][R22.64+0x880], R4 ;  /* 0x000880041600a986 */ /* 0x0001e8000c101908 */
[----:B------:R0:W-:Y:S01]  /*2220*/  @!P1 STG.E desc[UR8][R22.64+0x900], R3 ;  /* 0x0009000316009986 */ /* 0x0001e2000c101908 */
[----:B------:R-:W-:Y:S05]  /*2230*/  @P0 EXIT ;  /* 0x000000000000094d */ /* 0x000fea0003800000 */
[----:B------:R-:W-:Y:S01]  /*2240*/  STG.E desc[UR8][R22.64+0x980], R2 ;  /* 0x0009800216007986 */ /* 0x000fe2000c101908 */
[----:B------:R-:W-:Y:S05]  /*2250*/  EXIT ;  /* 0x000000000000794d */ /* 0x000fea0003800000 */
.L_x_14:
[----:B------:R-:W-:Y:S01]  /*2260*/  IMAD.MOV.U32 R28, RZ, RZ, RZ ;  /* 0x000000ffff1c7224 */ /* 0x000fe200078e00ff */
[C---:B------:R-:W-:Y:S01]  /*2270*/  ISETP.GT.U32.AND P0, PT, R29.reuse, 0x1f, PT ;  /* 0x0000001f1d00780c */ /* 0x040fe20003f04070 */
[----:B------:R-:W-:Y:S05]  /*2280*/  WARPSYNC.ALL ;  /* 0x0000000000007948 */ /* 0x000fea0003800000 */
[----:B------:R-:W-:-:S05]  /*2290*/  IMAD.HI.U32 R6, R29, 0x15555556, R28 ;  /* 0x155555561d067827 */ /* 0x000fca00078e001c */
[----:B------:R-:W-:-:S05]  /*22a0*/  LEA R6, R6, UR6, 0x2 ;  /* 0x0000000606067c11 */ /* 0x000fca000f8e10ff */
[----:B------:R0:W-:Y:S01]  /*22b0*/  STS [R6+0x3410], R23 ;  /* 0x0034101706007388 */ /* 0x0001e20000000800 */
[----:B------:R-:W-:Y:S06]  /*22c0*/  BAR.SYNC.DEFER_BLOCKING 0x0 ;  /* 0x0000000000007b1d */ /* 0x000fec0000010000 */
[----:B------:R-:W-:Y:S05]  /*22d0*/  @P0 BRA `(.L_x_24) ;  /* 0x0000000000e00947 */ /* 0x000fea0003800000 */
[----:B------:R-:W-:Y:S01]  /*22e0*/  IMAD.MOV.U32 R3, RZ, RZ, 0x34 ;  /* 0x00000034ff037424 */ /* 0x000fe200078e00ff */
[----:B------:R-:W-:-:S03]  /*22f0*/  UMOV UR5, 0xffffffff ;  /* 0xffffffff00057882 */ /* 0x000fc60000000000 */
[----:B------:R-:W-:-:S05]  /*2300*/  IMAD R12, R29, R3, UR6 ;  /* 0x000000061d0c7e24 */ /* 0x000fca000f8e0203 */
[----:B------:R-:W-:Y:S04]  /*2310*/  LDS R13, [R12+0x3410] ;  /* 0x003410000c0d7984 */ /* 0x000fe80000000800 */
[----:B------:R-:W-:Y:S04]  /*2320*/  LDS R26, [R12+0x3414] ;  /* 0x003414000c1a7984 */ /* 0x000fe80000000800 */
[----:B------:R-:W1:Y:S04]  /*2330*/  LDS R11, [R12+0x3418] ;  /* 0x003418000c0b7984 */ /* 0x000e680000000800 */
[----:B------:R-:W-:Y:S04]  /*2340*/  LDS R10, [R12+0x341c] ;  /* 0x00341c000c0a7984 */ /* 0x000fe80000000800 */
[----:B------:R-:W2:Y:S04]  /*2350*/  LDS R9, [R12+0x3420] ;  /* 0x003420000c097984 */ /* 0x000ea80000000800 */
[----:B------:R-:W-:Y:S04]  /*2360*/  LDS R8, [R12+0x3424] ;  /* 0x003424000c087984 */ /* 0x000fe80000000800 */
[----:B------:R-:W3:Y:S04]  /*2370*/  LDS R7, [R12+0x3428] ;  /* 0x003428000c077984 */ /* 0x000ee80000000800 */
[----:B------:R-:W-:Y:S04]  /*2380*/  LDS R5, [R12+0x342c] ;  /* 0x00342c000c057984 */ /* 0x000fe80000000800 */
[----:B------:R-:W4:Y:S04]  /*2390*/  LDS R4, [R12+0x3430] ;  /* 0x003430000c047984 */ /* 0x000f280000000800 */
[----:B------:R-:W-:Y:S04]  /*23a0*/  LDS R3, [R12+0x3434] ;  /* 0x003434000c037984 */ /* 0x000fe80000000800 */
[----:B------:R-:W5:Y:S04]  /*23b0*/  LDS R0, [R12+0x3438] ;  /* 0x003438000c007984 */ /* 0x000f680000000800 */
[----:B------:R-:W0:Y:S01]  /*23c0*/  LDS R27, [R12+0x343c] ;  /* 0x00343c000c1b7984 */ /* 0x000e220000000800 */
[----:B-1----:R-:W-:-:S04]  /*23d0*/  IADD3 R19, PT, PT, R11, R26, R13 ;  /* 0x0000001a0b137210 */ /* 0x002fc80007ffe00d */
[----:B--2---:R-:W-:-:S04]  /*23e0*/  IADD3 R19, PT, PT, R9, R19, R10 ;  /* 0x0000001309137210 */ /* 0x004fc80007ffe00a */
[----:B---3--:R-:W-:-:S04]  /*23f0*/  IADD3 R19, PT, PT, R7, R19, R8 ;  /* 0x0000001307137210 */ /* 0x008fc80007ffe008 */
[----:B----4-:R-:W-:-:S04]  /*2400*/  IADD3 R19, PT, PT, R4, R19, R5 ;  /* 0x0000001304137210 */ /* 0x010fc80007ffe005 */
[----:B-----5:R-:W-:-:S05]  /*2410*/  IADD3 R50, PT, PT, R0, R19, R3 ;  /* 0x0000001300327210 */ /* 0x020fca0007ffe003 */
[----:B0-----:R-:W-:Y:S01]  /*2420*/  IMAD.IADD R27, R27, 0x1, R50 ;  /* 0x000000011b1b7824 */ /* 0x001fe200078e0232 */
[----:B------:R-:W-:Y:S06]  /*2430*/  BRA.DIV UR5, `(.L_x_25) ;  /* 0x0000005e05e87947 */ /* 0x000fec000b800000 */
[----:B------:R-:W0:Y:S02]  /*2440*/  SHFL.UP P0, R52, R27, 0x1, RZ ;  /* 0x042000001b347989 */ /* 0x000e2400000000ff */
[----:B0-----:R-:W-:-:S05]  /*2450*/  @P0 IMAD.IADD R52, R27, 0x1, R52 ;  /* 0x000000011b340824 */ /* 0x001fca00078e0234 */
[----:B------:R-:W0:Y:S02]  /*2460*/  SHFL.UP P0, R51, R52, 0x2, RZ ;  /* 0x0440000034337989 */ /* 0x000e2400000000ff */
[----:B0-----:R-:W-:-:S05]  /*2470*/  @P0 IMAD.IADD R51, R52, 0x1, R51 ;  /* 0x0000000134330824 */ /* 0x001fca00078e0233 */
[----:B------:R-:W0:Y:S02]  /*2480*/  SHFL.UP P0, R52, R51, 0x4, RZ ;  /* 0x0480000033347989 */ /* 0x000e2400000000ff */
[----:B0-----:R-:W-:-:S05]  /*2490*/  @P0 IMAD.IADD R52, R51, 0x1, R52 ;  /* 0x0000000133340824 */ /* 0x001fca00078e0234 */
[----:B------:R-:W0:Y:S02]  /*24a0*/  SHFL.UP P0, R53, R52, 0x8, RZ ;  /* 0x0500000034357989 */ /* 0x000e2400000000ff */
[----:B0-----:R-:W-:-:S05]  /*24b0*/  @P0 IMAD.IADD R53, R52, 0x1, R53 ;  /* 0x0000000134350824 */ /* 0x001fca00078e0235 */
[----:B------:R0:W1:Y:S02]  /*24c0*/  SHFL.UP P0, R51, R53, 0x10, RZ ;  /* 0x0600000035337989 */ /* 0x00006400000000ff */
.L_x_120:
[----:B-1----:R-:W-:-:S04]  /*24d0*/  @P0 IMAD.IADD R51, R53, 0x1, R51 ;  /* 0x0000000135330824 */ /* 0x002fc800078e0233 */
[----:B------:R-:W-:-:S04]  /*24e0*/  IMAD.IADD R27, R51, 0x1, -R27 ;  /* 0x00000001331b7824 */ /* 0x000fc800078e0a1b */
[----:B------:R-:W-:Y:S01]  /*24f0*/  IMAD.IADD R13, R13, 0x1, R27 ;  /* 0x000000010d0d7824 */ /* 0x000fe200078e021b */
[----:B------:R1:W-:Y:S03]  /*2500*/  STS [R12+0x3410], R27 ;  /* 0x0034101b0c007388 */ /* 0x0003e60000000800 */
        /* <DEDUP_REMOVED lines=19> */
[----:B------:R1:W-:Y:S04]  /*2640*/  STS [R12+0x3438], R3 ;  /* 0x003438030c007388 */ /* 0x0003e80000000800 */
[----:B------:R1:W-:Y:S02]  /*2650*/  STS [R12+0x343c], R19 ;  /* 0x00343c130c007388 */ /* 0x0003e40000000800 */
.L_x_24:
[----:B------:R-:W-:Y:S05]  /*2660*/  WARPSYNC.ALL ;  /* 0x0000000000007948 */ /* 0x000fea0003800000 */
[----:B------:R-:W-:Y:S01]  /*2670*/  BAR.SYNC.DEFER_BLOCKING 0x0 ;  /* 0x0000000000007b1d */ /* 0x000fe20000010000 */
[----:B------:R-:W-:Y:S02]  /*2680*/  ISETP.NE.AND P0, PT, R24, RZ, PT ;  /* 0x000000ff1800720c */ /* 0x000fe40003f05270 */
[----:B------:R-:W-:-:S03]  /*2690*/  LOP3.LUT R0, R21, 0x80000000, RZ, 0x3c, !PT ;  /* 0x8000000015007812 */ /* 0x000fc600078e3cff */
[----:B------:R-:W-:Y:S01]  /*26a0*/  BSSY.RECONVERGENT B0, `(.L_x_26) ;  /* 0x0000029000007945 */ /* 0x000fe20003800200 */
[----:B------:R-:W-:-:S04]  /*26b0*/  SHF.R.U32.HI R0, RZ, UR11, R0 ;  /* 0x0000000bff007c19 */ /* 0x000fc80008011600 */
[----:B------:R-:W-:Y:S01]  /*26c0*/  LOP3.LUT R0, R0, UR4, RZ, 0x30, !PT ;  /* 0x0000000400007c12 */ /* 0x000fe2000f8e30ff */
[----:B0-----:R-:W0:Y:S02]  /*26d0*/  LDS R6, [R6+0x3410] ;  /* 0x0034100006067984 */ /* 0x001e240000000800 */
[----:B------:R-:W-:Y:S05]  /*26e0*/  @P0 BRA `(.L_x_27) ;  /* 0x0000000000900947 */ /* 0x000fea0003800000 */
[----:B-1----:R-:W0:Y:S04]  /*26f0*/  LDS R13, [R22] ;  /* 0x00000000160d7984 */ /* 0x002e280000000800 */
[----:B------:R-:W1:Y:S04]  /*2700*/  LDS R19, [R22+0x400] ;  /* 0x0004000016137984 */ /* 0x000e680000000800 */
[----:B------:R-:W2:Y:S04]  /*2710*/  LDS R27, [R22+0x800] ;  /* 0x00080000161b7984 */ /* 0x000ea80000000800 */
[----:B------:R-:W3:Y:S04]  /*2720*/  LDS R49, [R22+0xc00] ;  /* 0x000c000016317984 */ /* 0x000ee80000000800 */
[----:B------:R-:W4:Y:S04]  /*2730*/  LDS R51, [R22+0x1000] ;  /* 0x0010000016337984 */ /* 0x000f280000000800 */
[----:B------:R-:W5:Y:S04]  /*2740*/  LDS R53, [R22+0x1400] ;  /* 0x0014000016357984 */ /* 0x000f680000000800 */
[----:B------:R-:W5:Y:S04]  /*2750*/  LDS R4, [R22+0x1800] ;  /* 0x0018000016047984 */ /* 0x000f680000000800 */
[----:B------:R-:W5:Y:S04]  /*2760*/  LDS R11, [R22+0x1c00] ;  /* 0x001c0000160b7984 */ /* 0x000f680000000800 */
[----:B------:R-:W5:Y:S04]  /*2770*/  LDS R3, [R22+0x2000] ;  /* 0x0020000016037984 */ /* 0x000f680000000800 */
[----:B------:R-:W5:Y:S04]  /*2780*/  LDS R9, [R22+0x2400] ;  /* 0x0024000016097984 */ /* 0x000f680000000800 */
[----:B------:R-:W5:Y:S01]  /*2790*/  LDS R7, [R22+0x2800] ;  /* 0x0028000016077984 */ /* 0x000f620000000800 */
[----:B0-----:R-:W-:-:S03]  /*27a0*/  IMAD.IADD R13, R6, 0x1, R13 ;  /* 0x00000001060d7824 */ /* 0x001fc600078e020d */
[----:B------:R-:W0:Y:S01]  /*27b0*/  LDS R5, [R22+0x2c00] ;  /* 0x002c000016057984 */ /* 0x000e220000000800 */
[C---:B-1----:R-:W-:Y:S02]  /*27c0*/  IMAD.IADD R19, R6.reuse, 0x1, R19 ;  /* 0x0000000106137824 */ /* 0x042fe400078e0213 */
[C---:B--2---:R-:W-:Y:S01]  /*27d0*/  IMAD.IADD R27, R6.reuse, 0x1, R27 ;  /* 0x00000001061b7824 */ /* 0x044fe200078e021b */
[----:B------:R2:W-:Y:S01]  /*27e0*/  STS [R22], R13 ;  /* 0x0000000d16007388 */ /* 0x0005e20000000800 */
[----:B---3--:R-:W-:-:S03]  /*27f0*/  IMAD.IADD R49, R6, 0x1, R49 ;  /* 0x0000000106317824 */ /* 0x008fc600078e0231 */
[----:B------:R2:W-:Y:S01]  /*2800*/  STS [R22+0x400], R19 ;  /* 0x0004001316007388 */ /* 0x0005e20000000800 */
[----:B----4-:R-:W-:-:S03]  /*2810*/  IMAD.IADD R51, R6, 0x1, R51 ;  /* 0x0000000106337824 */ /* 0x010fc600078e0233 */
[----:B------:R2:W-:Y:S01]  /*2820*/  STS [R22+0x800], R27 ;  /* 0x0008001b16007388 */ /* 0x0005e20000000800 */
[----:B-----5:R-:W-:-:S03]  /*2830*/  IMAD.IADD R53, R6, 0x1, R53 ;  /* 0x0000000106357824 */ /* 0x020fc600078e0235 */
[----:B------:R2:W-:Y:S01]  /*2840*/  STS [R22+0xc00], R49 ;  /* 0x000c003116007388 */ /* 0x0005e20000000800 */
[----:B------:R-:W-:-:S03]  /*2850*/  IMAD.IADD R4, R6, 0x1, R4 ;  /* 0x0000000106047824 */ /* 0x000fc600078e0204 */
        /* <DEDUP_REMOVED lines=9> */
[----:B0-----:R-:W-:-:S03]  /*28f0*/  IMAD.IADD R5, R6, 0x1, R5 ;  /* 0x0000000106057824 */ /* 0x001fc600078e0205 */
[----:B------:R2:W-:Y:S04]  /*2900*/  STS [R22+0x2400], R9 ;  /* 0x0024000916007388 */ /* 0x0005e80000000800 */
[----:B------:R2:W-:Y:S04]  /*2910*/  STS [R22+0x2800], R7 ;  /* 0x0028000716007388 */ /* 0x0005e80000000800 */
[----:B------:R2:W-:Y:S02]  /*2920*/  STS [R22+0x2c00], R5 ;  /* 0x002c000516007388 */ /* 0x0005e40000000800 */
.L_x_27:
[----:B------:R-:W-:Y:S05]  /*2930*/  BSYNC.RECONVERGENT B0 ;  /* 0x0000000000007941 */ /* 0x000fea0003800200 */
.L_x_26:
[----:B------:R-:W-:Y:S01]  /*2940*/  BAR.SYNC.DEFER_BLOCKING 0x0 ;  /* 0x0000000000007b1d */ /* 0x000fe20000010000 */
[----:B------:R-:W-:Y:S01]  /*2950*/  R2P PR, R0, 0x7f ;  /* 0x0000007f00007804 */ /* 0x000fe20000000000 */
[----:B-12---:R-:W-:-:S04]  /*2960*/  IMAD.MOV.U32 R27, RZ, RZ, RZ ;  /* 0x000000ffff1b7224 */ /* 0x006fc800078e00ff */
[----:B------:R-:W-:Y:S01]  /*2970*/  BSSY.RECONVERGENT B0, `(.L_x_28) ;  /* 0x0000027000007945 */ /* 0x000fe20003800200 */
[----:B------:R-:W1:Y:S07]  /*2980*/  S2R R51, SR_LEMASK ;  /* 0x0000000000337919 */ /* 0x000e6e0000003a00 */
[----:B------:R-:W-:Y:S02]  /*2990*/  VOTE.ANY R3, PT, P0 ;  /* 0x0000000000037806 */ /* 0x000fe400000e0100 */
[----:B------:R-:W-:-:S02]  /*29a0*/  VOTE.ANY R4, PT, P1 ;  /* 0x0000000000047806 */ /* 0x000fc400008e0100 */
[----:B------:R-:W-:Y:S02]  /*29b0*/  @!P0 LOP3.LUT R3, RZ, R3, RZ, 0x33, !PT ;  /* 0x00000003ff038212 */ /* 0x000fe400078e33ff */
[----:B------:R-:W-:Y:S02]  /*29c0*/  VOTE.ANY R8, PT, P2 ;  /* 0x0000000000087806 */ /* 0x000fe400010e0100 */
[----:B------:R-:W-:Y:S02]  /*29d0*/  @!P1 LOP3.LUT R4, RZ, R4, RZ, 0x33, !PT ;  /* 0x00000004ff049212 */ /* 0x000fe400078e33ff */
[----:B------:R-:W-:Y:S02]  /*29e0*/  VOTE.ANY R10, PT, P3 ;  /* 0x00000000000a7806 */ /* 0x000fe400018e0100 */
[----:B------:R-:W-:Y:S02]  /*29f0*/  @!P2 LOP3.LUT R8, RZ, R8, RZ, 0x33, !PT ;  /* 0x00000008ff08a212 */ /* 0x000fe400078e33ff */
[----:B------:R-:W-:-:S02]  /*2a00*/  LOP3.LUT R3, R4, R3, RZ, 0xc0, !PT ;  /* 0x0000000304037212 */ /* 0x000fc400078ec0ff */
[----:B------:R-:W-:Y:S02]  /*2a10*/  @!P3 LOP3.LUT R10, RZ, R10, RZ, 0x33, !PT ;  /* 0x0000000aff0ab212 */ /* 0x000fe400078e33ff */
[----:B------:R-:W-:Y:S02]  /*2a20*/  LOP3.LUT R3, R8, R3, RZ, 0xc0, !PT ;  /* 0x0000000308037212 */ /* 0x000fe400078ec0ff */
[----:B------:R-:W-:Y:S02]  /*2a30*/  VOTE.ANY R4, PT, P4 ;  /* 0x0000000000047806 */ /* 0x000fe400020e0100 */
[----:B------:R-:W-:Y:S02]  /*2a40*/  LOP3.LUT P0, RZ, R0, 0x80, RZ, 0xc0, !PT ;  /* 0x0000008000ff7812 */ /* 0x000fe4000780c0ff */
[----:B------:R-:W-:Y:S02]  /*2a50*/  LOP3.LUT R3, R10, R3, RZ, 0xc0, !PT ;  /* 0x000000030a037212 */ /* 0x000fe400078ec0ff */
[----:B------:R-:W-:-:S02]  /*2a60*/  VOTE.ANY R8, PT, P5 ;  /* 0x0000000000087806 */ /* 0x000fc400028e0100 */
[----:B------:R-:W-:Y:S02]  /*2a70*/  @!P4 LOP3.LUT R4, RZ, R4, RZ, 0x33, !PT ;  /* 0x00000004ff04c212 */ /* 0x000fe400078e33ff */
[----:B------:R-:W-:Y:S02]  /*2a80*/  @!P5 LOP3.LUT R8, RZ, R8, RZ, 0x33, !PT ;  /* 0x00000008ff08d212 */ /* 0x000fe400078e33ff */
[----:B------:R-:W-:Y:S02]  /*2a90*/  LOP3.LUT R3, R4, R3, RZ, 0xc0, !PT ;  /* 0x0000000304037212 */ /* 0x000fe400078ec0ff */
[----:B------:R-:W-:Y:S02]  /*2aa0*/  VOTE.ANY R4, PT, P6 ;  /* 0x0000000000047806 */ /* 0x000fe400030e0100 */
[----:B------:R-:W-:Y:S02]  /*2ab0*/  LOP3.LUT R3, R8, R3, RZ, 0xc0, !PT ;  /* 0x0000000308037212 */ /* 0x000fe400078ec0ff */
[----:B------:R-:W-:-:S02]  /*2ac0*/  VOTE.ANY R8, PT, P0 ;  /* 0x0000000000087806 */ /* 0x000fc400000e0100 */
[----:B------:R-:W-:Y:S02]  /*2ad0*/  @!P6 LOP3.LUT R4, RZ, R4, RZ, 0x33, !PT ;  /* 0x00000004ff04e212 */ /* 0x000fe400078e33ff */
[----:B------:R-:W-:Y:S02]  /*2ae0*/  @!P0 LOP3.LUT R8, RZ, R8, RZ, 0x33, !PT ;  /* 0x00000008ff088212 */ /* 0x000fe400078e33ff */
[----:B------:R-:W-:-:S04]  /*2af0*/  LOP3.LUT R3, R4, R3, RZ, 0xc0, !PT ;  /* 0x0000000304037212 */ /* 0x000fc800078ec0ff */
[----:B------:R-:W-:Y:S01]  /*2b00*/  LOP3.LUT R4, R8, R3, RZ, 0xc0, !PT ;  /* 0x0000000308047212 */ /* 0x000fe200078ec0ff */
[----:B------:R-:W-:Y:S01]  /*2b10*/  IMAD.SHL.U32 R3, R29, 0x20, RZ ;  /* 0x000000201d037824 */ /* 0x000fe200078e00ff */
[----:B------:R-:W-:Y:S02]  /*2b20*/  LOP3.LUT R8, R20, 0x80000000, RZ, 0x3c, !PT ;  /* 0x8000000014087812 */ /* 0x000fe400078e3cff */
[----:B------:R-:W2:Y:S01]  /*2b30*/  FLO.U32 R10, R4 ;  /* 0x00000004000a7300 */ /* 0x000ea200000e0000 */
[----:B-1----:R-:W-:Y:S02]  /*2b40*/  LOP3.LUT R26, R51, R4, RZ, 0xc0, !PT ;  /* 0x00000004331a7212 */ /* 0x002fe400078ec0ff */
[----:B------:R-:W-:Y:S02]  /*2b50*/  LOP3.LUT R3, R3, 0x7c00, RZ, 0xc0, !PT ;  /* 0x00007c0003037812 */ /* 0x000fe400078ec0ff */
[----:B------:R-:W-:-:S03]  /*2b60*/  SHF.R.U32.HI R8, RZ, UR11, R8 ;  /* 0x0000000bff087c19 */ /* 0x000fc60008011608 */
[----:B------:R-:W1:Y:S01]  /*2b70*/  POPC R26, R26 ;  /* 0x0000001a001a7309 */ /* 0x000e620000000000 */
[----:B------:R-:W-:Y:S01]  /*2b80*/  VIADD R5, R3, UR6 ;  /* 0x0000000603057c36 */ /* 0x000fe20008000000 */
[----:B------:R-:W-:Y:S02]  /*2b90*/  LOP3.LUT R8, R8, UR4, RZ, 0x30, !PT ;  /* 0x0000000408087c12 */ /* 0x000fe4000f8e30ff */
[----:B--2---:R-:W-:-:S13]  /*2ba0*/  ISETP.NE.AND P0, PT, R47, R10, PT ;  /* 0x0000000a2f00720c */ /* 0x004fda0003f05270 */
[----:B-1----:R-:W-:Y:S05]  /*2bb0*/  @P0 BRA `(.L_x_29) ;  /* 0x0000000000080947 */ /* 0x002fea0003800000 */
[----:B------:R-:W-:-:S06]  /*2bc0*/  IMAD R27, R0, 0x4, R5 ;  /* 0x00000004001b7824 */ /* 0x000fcc00078e0205 */
[----:B------:R1:W2:Y:S02]  /*2bd0*/  ATOMS.ADD R27, [R27], R26 ;  /* 0x0000001a1b1b738c */ /* 0x0002a40000000000 */
.L_x_29:
[----:B------:R-:W-:Y:S05]  /*2be0*/  BSYNC.RECONVERGENT B0 ;  /* 0x0000000000007941 */ /* 0x000fea0003800200 */
.L_x_28:
[----:B------:R-:W-:Y:S01]  /*2bf0*/  R2P PR, R8, 0x7f ;  /* 0x0000007f08007804 */ /* 0x000fe20000000000 */
[----:B--2---:R2:W3:Y:S01]  /*2c00*/  SHFL.IDX PT, R27, R27, R10, 0x1f ;  /* 0x00001f0a1b1b7589 */ /* 0x0044e200000e0000 */
[----:B------:R-:W-:Y:S01]  /*2c10*/  SHF.R.U32.HI R12, RZ, UR11, R33 ;  /* 0x0000000bff0c7c19 */ /* 0x000fe20008011621 */
[----:B------:R-:W-:Y:S03]  /*2c20*/  BSSY.RECONVERGENT B0, `(.L_x_30) ;  /* 0x0000022000007945 */ /* 0x000fe60003800200 */
[----:B------:R-:W-:-:S07]  /*2c30*/  LOP3.LUT R12, R12, UR4, RZ, 0x30, !PT ;  /* 0x000000040c0c7c12 */ /* 0x000fce000f8e30ff */
[----:B------:R-:W-:Y:S02]  /*2c40*/  VOTE.ANY R0, PT, P0 ;  /* 0x0000000000007806 */ /* 0x000fe400000e0100 */
[----:B------:R-:W-:Y:S02]  /*2c50*/  VOTE.ANY R3, PT, P1 ;  /* 0x0000000000037806 */ /* 0x000fe400008e0100 */
[----:B------:R-:W-:Y:S02]  /*2c60*/  @!P0 LOP3.LUT R0, RZ, R0, RZ, 0x33, !PT ;  /* 0x00000000ff008212 */ /* 0x000fe400078e33ff */
[----:B------:R-:W-:Y:S02]  /*2c70*/  VOTE.ANY R7, PT, P2 ;  /* 0x0000000000077806 */ /* 0x000fe400010e0100 */
[----:B------:R-:W-:Y:S02]  /*2c80*/  @!P1 LOP3.LUT R3, RZ, R3, RZ, 0x33, !PT ;  /* 0x00000003ff039212 */ /* 0x000fe400078e33ff */
[----:B------:R-:W-:-:S02]  /*2c90*/  @!P2 LOP3.LUT R7, RZ, R7, RZ, 0x33, !PT ;  /* 0x00000007ff07a212 */ /* 0x000fc400078e33ff */
[----:B------:R-:W-:Y:S02]  /*2ca0*/  LOP3.LUT R0, R3, R0, RZ, 0xc0, !PT ;  /* 0x0000000003007212 */ /* 0x000fe400078ec0ff */
[----:B------:R-:W-:Y:S02]  /*2cb0*/  VOTE.ANY R3, PT, P3 ;  /* 0x0000000000037806 */ /* 0x000fe400018e0100 */
[----:B------:R-:W-:Y:S02]  /*2cc0*/  LOP3.LUT R0, R7, R0, RZ, 0xc0, !PT ;  /* 0x0000000007007212 */ /* 0x000fe400078ec0ff */
[----:B------:R-:W-:Y:S02]  /*2cd0*/  LOP3.LUT P0, RZ, R8, 0x80, RZ, 0xc0, !PT ;  /* 0x0000008008ff7812 */ /* 0x000fe4000780c0ff */
[----:B------:R-:W-:Y:S02]  /*2ce0*/  VOTE.ANY R7, PT, P4 ;  /* 0x0000000000077806 */ /* 0x000fe400020e0100 */
[----:B------:R-:W-:-:S02]  /*2cf0*/  @!P3 LOP3.LUT R3, RZ, R3, RZ, 0x33, !PT ;  /* 0x00000003ff03b212 */ /* 0x000fc400078e33ff */
[----:B------:R-:W-:Y:S02]  /*2d00*/  @!P4 LOP3.LUT R7, RZ, R7, RZ, 0x33, !PT ;  /* 0x00000007ff07c212 */ /* 0x000fe400078e33ff */
[----:B------:R-:W-:Y:S02]  /*2d10*/  LOP3.LUT R0, R3, R0, RZ, 0xc0, !PT ;  /* 0x0000000003007212 */ /* 0x000fe400078ec0ff */
[----:B------:R-:W-:Y:S02]  /*2d20*/  VOTE.ANY R3, PT, P5 ;  /* 0x0000000000037806 */ /* 0x000fe400028e0100 */
[----:B------:R-:W-:Y:S02]  /*2d30*/  LOP3.LUT R0, R7, R0, RZ, 0xc0, !PT ;  /* 0x0000000007007212 */ /* 0x000fe400078ec0ff */
[----:B------:R-:W-:Y:S02]  /*2d40*/  VOTE.ANY R7, PT, P6 ;  /* 0x0000000000077806 */ /* 0x000fe400030e0100 */
[----:B------:R-:W-:-:S02]  /*2d50*/  @!P5 LOP3.LUT R3, RZ, R3, RZ, 0x33, !PT ;  /* 0x00000003ff03d212 */ /* 0x000fc400078e33ff */
[----:B------:R-:W-:Y:S02]  /*2d60*/  VOTE.ANY R9, PT, P0 ;  /* 0x0000000000097806 */ /* 0x000fe400000e0100 */
[----:B------:R-:W-:Y:S02]  /*2d70*/  @!P6 LOP3.LUT R7, RZ, R7, RZ, 0x33, !PT ;  /* 0x00000007ff07e212 */ /* 0x000fe400078e33ff */
[----:B------:R-:W-:Y:S01]  /*2d80*/  LOP3.LUT R0, R3, R0, RZ, 0xc0, !PT ;  /* 0x0000000003007212 */ /* 0x000fe200078ec0ff */
[----:B------:R-:W-:Y:S01]  /*2d90*/  IMAD.MOV.U32 R3, RZ, RZ, RZ ;  /* 0x000000ffff037224 */ /* 0x000fe200078e00ff */
[----:B------:R-:W-:Y:S02]  /*2da0*/  @!P0 LOP3.LUT R9, RZ, R9, RZ, 0x33, !PT ;  /* 0x00000009ff098212 */ /* 0x000fe400078e33ff */
[----:B------:R-:W-:-:S04]  /*2db0*/  LOP3.LUT R0, R7, R0, RZ, 0xc0, !PT ;  /* 0x0000000007007212 */ /* 0x000fc800078ec0ff */
[----:B------:R-:W-:-:S04]  /*2dc0*/  LOP3.LUT R0, R9, R0, RZ, 0xc0, !PT ;  /* 0x0000000009007212 */ /* 0x000fc800078ec0ff */
[----:B------:R-:W4:Y:S01]  /*2dd0*/  FLO.U32 R50, R0 ;  /* 0x0000000000327300 */ /* 0x000f2200000e0000 */
[----:B------:R-:W-:-:S07]  /*2de0*/  LOP3.LUT R4, R51, R0, RZ, 0xc0, !PT ;  /* 0x0000000033047212 */ /* 0x000fce00078ec0ff */
[----:B------:R-:W0:Y:S01]  /*2df0*/  POPC R4, R4 ;  /* 0x0000000400047309 */ /* 0x000e220000000000 */
[----:B----4-:R-:W-:-:S13]  /*2e00*/  ISETP.NE.AND P0, PT, R47, R50, PT ;  /* 0x000000322f00720c */ /* 0x010fda0003f05270 */
[----:B0-23--:R-:W-:Y:S05]  /*2e10*/  @P0 BRA `(.L_x_31) ;  /* 0x0000000000080947 */ /* 0x00dfea0003800000 */
[----:B------:R-:W-:-:S06]  /*2e20*/  IMAD R3, R8, 0x4, R5 ;  /* 0x0000000408037824 */ /* 0x000fcc00078e0205 */
[----:B------:R0:W2:Y:S02]  /*2e30*/  ATOMS.ADD R3, [R3], R4 ;  /* 0x000000040303738c */ /* 0x0000a40000000000 */
.L_x_31:
[----:B------:R-:W-:Y:S05]  /*2e40*/  BSYNC.RECONVERGENT B0 ;  /* 0x0000000000007941 */ /* 0x000fea0003800200 */
.L_x_30:
[----:B------:R-:W-:Y:S01]  /*2e50*/  R2P PR, R12, 0x7f ;  /* 0x0000007f0c007804 */ /* 0x000fe20000000000 */
[----:B--2---:R2:W3:Y:S01]  /*2e60*/  SHFL.IDX PT, R3, R3, R50, 0x1f ;  /* 0x00001f3203037589 */ /* 0x0044e200000e0000 */
[----:B------:R-:W-:Y:S01]  /*2e70*/  LOP3.LUT R10, R18, 0x80000000, RZ, 0x3c, !PT ;  /* 0x80000000120a7812 */ /* 0x000fe200078e3cff */
[----:B------:R-:W-:Y:S03]  /*2e80*/  BSSY.RECONVERGENT B0, `(.L_x_32) ;  /* 0x0000023000007945 */ /* 0x000fe60003800200 */
[----:B------:R-:W-:-:S04]  /*2e90*/  SHF.R.U32.HI R10, RZ, UR11, R10 ;  /* 0x0000000bff0a7c19 */ /* 0x000fc8000801160a */
[----:B------:R-:W-:-:S03]  /*2ea0*/  LOP3.LUT R10, R10, UR4, RZ, 0x30, !PT ;  /* 0x000000040a0a7c12 */ /* 0x000fc6000f8e30ff */
        /* <DEDUP_REMOVED lines=20> */
[----:B------:R-:W-:Y:S02]  /*2ff0*/  LOP3.LUT R0, R7, R0, RZ, 0xc0, !PT ;  /* 0x0000000007007212 */ /* 0x000fe400078ec0ff */
[----:B------:R-:W-:Y:S02]  /*3000*/  @!P0 LOP3.LUT R11, RZ, R11, RZ, 0x33, !PT ;  /* 0x0000000bff0b8212 */ /* 0x000fe400078e33ff */
[----:B------:R-:W-:Y:S01]  /*3010*/  LOP3.LUT R0, R9, R0, RZ, 0xc0, !PT ;  /* 0x0000000009007212 */ /* 0x000fe200078ec0ff */
[----:B------:R-:W-:-:S03]  /*3020*/  IMAD.MOV.U32 R9, RZ, RZ, RZ ;  /* 0x000000ffff097224 */ /* 0x000fc600078e00ff */
        /* <DEDUP_REMOVED lines=8> */
.L_x_33:
[----:B------:R-:W-:Y:S05]  /*30b0*/  BSYNC.RECONVERGENT B0 ;  /* 0x0000000000007941 */ /* 0x000fea0003800200 */
.L_x_32:
[----:B------:R-:W-:Y:S01]  /*30c0*/  R2P PR, R10, 0x7f ;  /* 0x0000007f0a007804 */ /* 0x000fe20000000000 */
[----:B--2---:R2:W3:Y:S01]  /*30d0*/  SHFL.IDX PT, R8, R9, R8, 0x1f ;  /* 0x00001f0809087589 */ /* 0x0044e200000e0000 */
[----:B------:R-:W-:Y:S01]  /*30e0*/  SHF.R.U32.HI R48, RZ, UR11, R48 ;  /* 0x0000000bff307c19 */ /* 0x000fe20008011630 */
[----:B------:R-:W-:Y:S01]  /*30f0*/  BSSY.RECONVERGENT B0, `(.L_x_34) ;  /* 0x0000022000007945 */ /* 0x000fe20003800200 */
[----:B------:R-:W-:Y:S02]  /*3100*/  IMAD.MOV.U32 R11, RZ, RZ, RZ ;  /* 0x000000ffff0b7224 */ /* 0x000fe400078e00ff */
        /* <DEDUP_REMOVED lines=30> */
[----:B------:R-:W-:-:S05]  /*32f0*/  IMAD R10, R10, 0x4, R5 ;  /* 0x000000040a0a7824 */ /* 0x000fca00078e0205 */
[----:B------:R0:W2:Y:S02]  /*3300*/  ATOMS.ADD R11, [R10], R7 ;  /* 0x000000070a0b738c */ /* 0x0000a40000000000 */
.L_x_35:
[----:B------:R-:W-:Y:S05]  /*3310*/  BSYNC.RECONVERGENT B0 ;  /* 0x0000000000007941 */ /* 0x000fea0003800200 */
.L_x_34:
[----:B------:R-:W-:Y:S01]  /*3320*/  R2P PR, R48, 0x7f ;  /* 0x0000007f30007804 */ /* 0x000fe20000000000 */
[----:B------:R-:W-:Y:S01]  /*3330*/  BSSY.RECONVERGENT B0, `(.L_x_36) ;  /* 0x0000024000007945 */ /* 0x000fe20003800200 */
[----:B------:R-:W-:Y:S01]  /*3340*/  SHF.R.U32.HI R46, RZ, UR11, R46 ;  /* 0x0000000bff2e7c19 */ /* 0x000fe2000801162e */
[----:B------:R-:W-:-:S03]  /*3350*/  IMAD.MOV.U32 R13, RZ, RZ, RZ ;  /* 0x000000ffff0d7224 */ /* 0x000fc600078e00ff */
[----:B------:R-:W-:-:S07]  /*3360*/  LOP3.LUT R46, R46, UR4, RZ, 0x30, !PT ;  /* 0x000000042e2e7c12 */ /* 0x000fce000f8e30ff */
[----:B------:R-:W-:Y:S02]  /*3370*/  VOTE.ANY R9, PT, P0 ;  /* 0x0000000000097806 */ /* 0x000fe400000e0100 */
[----:B0-----:R-:W-:Y:S02]  /*3380*/  VOTE.ANY R10, PT, P1 ;  /* 0x00000000000a7806 */ /* 0x001fe400008e0100 */
[----:B------:R-:W-:Y:S02]  /*3390*/  @!P0 LOP3.LUT R9, RZ, R9, RZ, 0x33, !PT ;  /* 0x00000009ff098212 */ /* 0x000fe400078e33ff */
[----:B------:R-:W-:Y:S02]  /*33a0*/  @!P1 LOP3.LUT R10, RZ, R10, RZ, 0x33, !PT ;  /* 0x0000000aff0a9212 */ /* 0x000fe400078e33ff */
[----:B------:R-:W-:Y:S02]  /*33b0*/  VOTE.ANY R50, PT, P2 ;  /* 0x0000000000327806 */ /* 0x000fe400010e0100 */
[----:B------:R-:W-:-:S02]  /*33c0*/  LOP3.LUT R9, R10, R9, RZ, 0xc0, !PT ;  /* 0x000000090a097212 */ /* 0x000fc400078ec0ff */
[----:B------:R-:W-:Y:S02]  /*33d0*/  VOTE.ANY R10, PT, P3 ;  /* 0x00000000000a7806 */ /* 0x000fe400018e0100 */
[----:B------:R-:W-:Y:S02]  /*33e0*/  @!P2 LOP3.LUT R50, RZ, R50, RZ, 0x33, !PT ;  /* 0x00000032ff32a212 */ /* 0x000fe400078e33ff */
[----:B------:R-:W-:Y:S02]  /*33f0*/  @!P3 LOP3.LUT R10, RZ, R10, RZ, 0x33, !PT ;  /* 0x0000000aff0ab212 */ /* 0x000fe400078e33ff */
[----:B------:R-:W-:Y:S02]  /*3400*/  LOP3.LUT R9, R50, R9, RZ, 0xc0, !PT ;  /* 0x0000000932097212 */ /* 0x000fe400078ec0ff */
[----:B------:R-:W-:Y:S02]  /*3410*/  LOP3.LUT P0, RZ, R48, 0x80, RZ, 0xc0, !PT ;  /* 0x0000008030ff7812 */ /* 0x000fe4000780c0ff */
[----:B------:R-:W-:-:S02]  /*3420*/  VOTE.ANY R50, PT, P4 ;  /* 0x0000000000327806 */ /* 0x000fc400020e0100 */
[----:B------:R-:W-:Y:S02]  /*3430*/  LOP3.LUT R9, R10, R9, RZ, 0xc0, !PT ;  /* 0x000000090a097212 */ /* 0x000fe400078ec0ff */
[----:B------:R-:W-:Y:S02]  /*3440*/  VOTE.ANY R10, PT, P5 ;  /* 0x00000000000a7806 */ /* 0x000fe400028e0100 */
[----:B------:R-:W-:Y:S02]  /*3450*/  @!P4 LOP3.LUT R50, RZ, R50, RZ, 0x33, !PT ;  /* 0x00000032ff32c212 */ /* 0x000fe400078e33ff */
[----:B------:R-:W-:Y:S02]  /*3460*/  @!P5 LOP3.LUT R10, RZ, R10, RZ, 0x33, !PT ;  /* 0x0000000aff0ad212 */ /* 0x000fe400078e33ff */
[----:B------:R-:W-:Y:S02]  /*3470*/  LOP3.LUT R9, R50, R9, RZ, 0xc0, !PT ;  /* 0x0000000932097212 */ /* 0x000fe400078ec0ff */
[----:B------:R-:W-:-:S02]  /*3480*/  VOTE.ANY R50, PT, P6 ;  /* 0x0000000000327806 */ /* 0x000fc400030e0100 */
[----:B------:R-:W-:Y:S02]  /*3490*/  LOP3.LUT R9, R10, R9, RZ, 0xc0, !PT ;  /* 0x000000090a097212 */ /* 0x000fe400078ec0ff */
[----:B------:R-:W-:Y:S02]  /*34a0*/  VOTE.ANY R10, PT, P0 ;  /* 0x00000000000a7806 */ /* 0x000fe400000e0100 */
[----:B------:R-:W-:Y:S02]  /*34b0*/  @!P6 LOP3.LUT R50, RZ, R50, RZ, 0x33, !PT ;  /* 0x00000032ff32e212 */ /* 0x000fe400078e33ff */
[----:B------:R-:W-:Y:S02]  /*34c0*/  @!P0 LOP3.LUT R10, RZ, R10, RZ, 0x33, !PT ;  /* 0x0000000aff0a8212 */ /* 0x000fe400078e33ff */
[----:B------:R-:W-:-:S04]  /*34d0*/  LOP3.LUT R9, R50, R9, RZ, 0xc0, !PT ;  /* 0x0000000932097212 */ /* 0x000fc800078ec0ff */
[----:B------:R-:W-:Y:S02]  /*34e0*/  LOP3.LUT R19, R10, R9, RZ, 0xc0, !PT ;  /* 0x000000090a137212 */ /* 0x000fe400078ec0ff */
[----:B--2---:R0:W2:Y:S02]  /*34f0*/  SHFL.IDX PT, R10, R11, R12, 0x1f ;  /* 0x00001f0c0b0a7589 */ /* 0x0040a400000e0000 */
[----:B------:R-:W3:Y:S01]  /*3500*/  FLO.U32 R50, R19 ;  /* 0x0000001300327300 */ /* 0x000ee200000e0000 */
[----:B------:R-:W-:-:S07]  /*3510*/  LOP3.LUT R9, R51, R19, RZ, 0xc0, !PT ;  /* 0x0000001333097212 */ /* 0x000fce00078ec0ff */
[----:B------:R-:W4:Y:S01]  /*3520*/  POPC R9, R9 ;  /* 0x0000000900097309 */ /* 0x000f220000000000 */
[----:B---3--:R-:W-:-:S13]  /*3530*/  ISETP.NE.AND P0, PT, R47, R50, PT ;  /* 0x000000322f00720c */ /* 0x008fda0003f05270 */
[----:B0-2-4-:R-:W-:Y:S05]  /*3540*/  @P0 BRA `(.L_x_37) ;  /* 0x0000000000080947 */ /* 0x015fea0003800000 */
[----:B------:R-:W-:-:S05]  /*3550*/  IMAD R48, R48, 0x4, R5 ;  /* 0x0000000430307824 */ /* 0x000fca00078e0205 */
[----:B------:R0:W2:Y:S02]  /*3560*/  ATOMS.ADD R13, [R48], R9 ;  /* 0x00000009300d738c */ /* 0x0000a40000000000 */
.L_x_37:
[----:B------:R-:W-:Y:S05]  /*3570*/  BSYNC.RECONVERGENT B0 ;  /* 0x0000000000007941 */ /* 0x000fea0003800200 */
.L_x_36:
[----:B------:R-:W-:Y:S01]  /*3580*/  R2P PR, R46, 0x7f ;  /* 0x0000007f2e007804 */ /* 0x000fe20000000000 */
[----:B------:R-:W-:Y:S01]  /*3590*/  BSSY.RECONVERGENT B0, `(.L_x_38) ;  /* 0x0000024000007945 */ /* 0x000fe20003800200 */
[----:B------:R-:W-:Y:S01]  /*35a0*/  SHF.R.U32.HI R52, RZ, UR11, R45 ;  /* 0x0000000bff347c19 */ /* 0x000fe2000801162d */
[----:B------:R-:W-:-:S03]  /*35b0*/  IMAD.MOV.U32 R19, RZ, RZ, RZ ;  /* 0x000000ffff137224 */ /* 0x000fc600078e00ff */
[----:B------:R-:W-:-:S07]  /*35c0*/  LOP3.LUT R52, R52, UR4, RZ, 0x30, !PT ;  /* 0x0000000434347c12 */ /* 0x000fce000f8e30ff */
[----:B------:R-:W-:Y:S02]  /*35d0*/  VOTE.ANY R11, PT, P0 ;  /* 0x00000000000b7806 */ /* 0x000fe400000e0100 */
[----:B------:R-:W-:Y:S02]  /*35e0*/  VOTE.ANY R12, PT, P1 ;  /* 0x00000000000c7806 */ /* 0x000fe400008e0100 */
[----:B------:R-:W-:Y:S02]  /*35f0*/  @!P0 LOP3.LUT R11, RZ, R11, RZ, 0x33, !PT ;  /* 0x0000000bff0b8212 */ /* 0x000fe400078e33ff */
[----:B------:R-:W-:Y:S02]  /*3600*/  @!P1 LOP3.LUT R12, RZ, R12, RZ, 0x33, !PT ;  /* 0x0000000cff0c9212 */ /* 0x000fe400078e33ff */
[----:B0-----:R-:W-:Y:S02]  /*3610*/  VOTE.ANY R48, PT, P2 ;  /* 0x0000000000307806 */ /* 0x001fe400010e0100 */
[----:B------:R-:W-:-:S02]  /*3620*/  LOP3.LUT R11, R12, R11, RZ, 0xc0, !PT ;  /* 0x0000000b0c0b7212 */ /* 0x000fc400078ec0ff */
[----:B------:R-:W-:Y:S02]  /*3630*/  @!P2 LOP3.LUT R48, RZ, R48, RZ, 0x33, !PT ;  /* 0x00000030ff30a212 */ /* 0x000fe400078e33ff */
[----:B------:R-:W-:Y:S02]  /*3640*/  VOTE.ANY R12, PT, P3 ;  /* 0x00000000000c7806 */ /* 0x000fe400018e0100 */
[----:B------:R-:W-:Y:S02]  /*3650*/  LOP3.LUT R11, R48, R11, RZ, 0xc0, !PT ;  /* 0x0000000b300b7212 */ /* 0x000fe400078ec0ff */
[----:B------:R-:W-:Y:S02]  /*3660*/  @!P3 LOP3.LUT R12, RZ, R12, RZ, 0x33, !PT ;  /* 0x0000000cff0cb212 */ /* 0x000fe400078e33ff */
[----:B------:R-:W-:Y:S02]  /*3670*/  LOP3.LUT P0, RZ, R46, 0x80, RZ, 0xc0, !PT ;  /* 0x000000802eff7812 */ /* 0x000fe4000780c0ff */
[----:B------:R-:W-:-:S02]  /*3680*/  LOP3.LUT R11, R12, R11, RZ, 0xc0, !PT ;  /* 0x0000000b0c0b7212 */ /* 0x000fc400078ec0ff */
[----:B------:R-:W-:Y:S02]  /*3690*/  VOTE.ANY R12, PT, P4 ;  /* 0x00000000000c7806 */ /* 0x000fe400020e0100 */
[----:B------:R-:W-:Y:S02]  /*36a0*/  VOTE.ANY R48, PT, P5 ;  /* 0x0000000000307806 */ /* 0x000fe400028e0100 */
[----:B------:R-:W-:Y:S02]  /*36b0*/  @!P4 LOP3.LUT R12, RZ, R12, RZ, 0x33, !PT ;  /* 0x0000000cff0cc212 */ /* 0x000fe400078e33ff */
[----:B------:R-:W-:Y:S02]  /*36c0*/  @!P5 LOP3.LUT R48, RZ, R48, RZ, 0x33, !PT ;  /* 0x00000030ff30d212 */ /* 0x000fe400078e33ff */
[----:B------:R-:W-:Y:S02]  /*36d0*/  LOP3.LUT R11, R12, R11, RZ, 0xc0, !PT ;  /* 0x0000000b0c0b7212 */ /* 0x000fe400078ec0ff */
[----:B------:R-:W-:-:S02]  /*36e0*/  VOTE.ANY R12, PT, P6 ;  /* 0x00000000000c7806 */ /* 0x000fc400030e0100 */
[----:B------:R-:W-:Y:S02]  /*36f0*/  LOP3.LUT R11, R48, R11, RZ, 0xc0, !PT ;  /* 0x0000000b300b7212 */ /* 0x000fe400078ec0ff */
[----:B------:R-:W-:Y:S02]  /*3700*/  @!P6 LOP3.LUT R12, RZ, R12, RZ, 0x33, !PT ;  /* 0x0000000cff0ce212 */ /* 0x000fe400078e33ff */
[----:B------:R-:W-:Y:S02]  /*3710*/  VOTE.ANY R48, PT, P0 ;  /* 0x0000000000307806 */ /* 0x000fe400000e0100 */
[----:B------:R-:W-:Y:S02]  /*3720*/  LOP3.LUT R11, R12, R11, RZ, 0xc0, !PT ;  /* 0x0000000b0c0b7212 */ /* 0x000fe400078ec0ff */
[----:B------:R-:W-:Y:S01]  /*3730*/  @!P0 LOP3.LUT R48, RZ, R48, RZ, 0x33, !PT ;  /* 0x00000030ff308212 */ /* 0x000fe200078e33ff */
[----:B--2---:R0:W2:Y:S03]  /*3740*/  SHFL.IDX PT, R12, R13, R50, 0x1f ;  /* 0x00001f320d0c7589 */ /* 0x0040a600000e0000 */
[----:B------:R-:W-:-:S04]  /*3750*/  LOP3.LUT R49, R48, R11, RZ, 0xc0, !PT ;  /* 0x0000000b30317212 */ /* 0x000fc800078ec0ff */
[----:B------:R-:W3:Y:S01]  /*3760*/  FLO.U32 R48, R49 ;  /* 0x0000003100307300 */ /* 0x000ee200000e0000 */
[----:B------:R-:W-:-:S07]  /*3770*/  LOP3.LUT R11, R51, R49, RZ, 0xc0, !PT ;  /* 0x00000031330b7212 */ /* 0x000fce00078ec0ff */
[----:B------:R-:W4:Y:S01]  /*3780*/  POPC R11, R11 ;  /* 0x0000000b000b7309 */ /* 0x000f220000000000 */
[----:B---3--:R-:W-:-:S13]  /*3790*/  ISETP.NE.AND P0, PT, R47, R48, PT ;  /* 0x000000302f00720c */ /* 0x008fda0003f05270 */
[----:B0-2-4-:R-:W-:Y:S05]  /*37a0*/  @P0 BRA `(.L_x_39) ;  /* 0x0000000000080947 */ /* 0x015fea0003800000 */
[----:B------:R-:W-:-:S05]  /*37b0*/  IMAD R46, R46, 0x4, R5 ;  /* 0x000000042e2e7824 */ /* 0x000fca00078e0205 */
[----:B------:R0:W2:Y:S02]  /*37c0*/  ATOMS.ADD R19, [R46], R11 ;  /* 0x0000000b2e13738c */ /* 0x0000a40000000000 */
.L_x_39:
[----:B------:R-:W-:Y:S05]  /*37d0*/  BSYNC.RECONVERGENT B0 ;  /* 0x0000000000007941 */ /* 0x000fea0003800200 */
.L_x_38:
[----:B------:R-:W-:Y:S01]  /*37e0*/  R2P PR, R52, 0x7f ;  /* 0x0000007f34007804 */ /* 0x000fe20000000000 */
[----:B--2---:R2:W3:Y:S01]  /*37f0*/  SHFL.IDX PT, R48, R19, R48, 0x1f ;  /* 0x00001f3013307589 */ /* 0x0044e200000e0000 */
[----:B------:R-:W-:Y:S01]  /*3800*/  BSSY.RECONVERGENT B0, `(.L_x_40) ;  /* 0x0000023000007945 */ /* 0x000fe20003800200 */
[----:B------:R-:W-:-:S10]  /*3810*/  IMAD.MOV.U32 R49, RZ, RZ, RZ ;  /* 0x000000ffff317224 */ /* 0x000fd400078e00ff */
[----:B------:R-:W-:Y:S02]  /*3820*/  VOTE.ANY R13, PT, P0 ;  /* 0x00000000000d7806 */ /* 0x000fe400000e0100 */
[----:B0-----:R-:W-:Y:S02]  /*3830*/  VOTE.ANY R46, PT, P1 ;  /* 0x00000000002e7806 */ /* 0x001fe400008e0100 */
[----:B------:R-:W-:Y:S02]  /*3840*/  @!P0 LOP3.LUT R13, RZ, R13, RZ, 0x33, !PT ;  /* 0x0000000dff0d8212 */ /* 0x000fe400078e33ff */
[----:B------:R-:W-:Y:S02]  /*3850*/  @!P1 LOP3.LUT R46, RZ, R46, RZ, 0x33, !PT ;  /* 0x0000002eff2e9212 */ /* 0x000fe400078e33ff */
[----:B------:R-:W-:Y:S02]  /*3860*/  LOP3.LUT P0, RZ, R52, 0x80, RZ, 0xc0, !PT ;  /* 0x0000008034ff7812 */ /* 0x000fe4000780c0ff */
[----:B------:R-:W-:-:S02]  /*3870*/  LOP3.LUT R13, R46, R13, RZ, 0xc0, !PT ;  /* 0x0000000d2e0d7212 */ /* 0x000fc400078ec0ff */
[----:B------:R-:W-:-:S04]  /*3880*/  VOTE.ANY R46, PT, P2 ;  /* 0x00000000002e7806 */ /* 0x000fc800010e0100 */
[----:B------:R-:W-:-:S04]  /*3890*/  @!P2 LOP3.LUT R46, RZ, R46, RZ, 0x33, !PT ;  /* 0x0000002eff2ea212 */ /* 0x000fc800078e33ff */
[----:B------:R-:W-:Y:S02]  /*38a0*/  LOP3.LUT R13, R46, R13, RZ, 0xc0, !PT ;  /* 0x0000000d2e0d7212 */ /* 0x000fe400078ec0ff */
        /* <DEDUP_REMOVED lines=15> */
[----:B------:R-:W-:Y:S02]  /*39a0*/  SHF.R.U32.HI R13, RZ, UR11, R44 ;  /* 0x0000000bff0d7c19 */ /* 0x000fe4000801162c */
[----:B------:R-:W0:Y:S01]  /*39b0*/  FLO.U32 R45, R50 ;  /* 0x00000032002d7300 */ /* 0x000e2200000e0000 */
[----:B------:R-:W-:Y:S02]  /*39c0*/  LOP3.LUT R46, R51, R50, RZ, 0xc0, !PT ;  /* 0x00000032332e7212 */ /* 0x000fe400078ec0ff */
[----:B------:R-:W-:-:S05]  /*39d0*/  LOP3.LUT R13, R13, UR4, RZ, 0x30, !PT ;  /* 0x000000040d0d7c12 */ /* 0x000fca000f8e30ff */
[----:B------:R-:W4:Y:S01]  /*39e0*/  POPC R46, R46 ;  /* 0x0000002e002e7309 */ /* 0x000f220000000000 */
[----:B0-----:R-:W-:-:S13]  /*39f0*/  ISETP.NE.AND P0, PT, R47, R45, PT ;  /* 0x0000002d2f00720c */ /* 0x001fda0003f05270 */
[----:B--234-:R-:W-:Y:S05]  /*3a00*/  @P0 BRA `(.L_x_41) ;  /* 0x0000000000080947 */ /* 0x01cfea0003800000 */
[----:B------:R-:W-:-:S06]  /*3a10*/  IMAD R49, R52, 0x4, R5 ;  /* 0x0000000434317824 */ /* 0x000fcc00078e0205 */
[----:B------:R0:W2:Y:S02]  /*3a20*/  ATOMS.ADD R49, [R49], R46 ;  /* 0x0000002e3131738c */ /* 0x0000a40000000000 */
.L_x_41:
[----:B------:R-:W-:Y:S05]  /*3a30*/  BSYNC.RECONVERGENT B0 ;  /* 0x0000000000007941 */ /* 0x000fea0003800200 */
.L_x_40:
        /* <DEDUP_REMOVED lines=37> */
.L_x_43:
[----:B------:R-:W-:Y:S05]  /*3c90*/  BSYNC.RECONVERGENT B0 ;  /* 0x0000000000007941 */ /* 0x000fea0003800200 */
.L_x_42:
[----:B------:R-:W-:Y:S01]  /*3ca0*/  R2P PR, R52, 0x7f ;  /* 0x0000007f34007804 */ /* 0x000fe20000000000 */
[----:B------:R-:W-:Y:S01]  /*3cb0*/  IMAD.IADD R27, R26, 0x1, R27 ;  /* 0x000000011a1b7824 */ /* 0x000fe200078e021b */
[----:B------:R-:W-:Y:S01]  /*3cc0*/  BSSY.RECONVERGENT B0, `(.L_x_44) ;  /* 0x0000025000007945 */ /* 0x000fe20003800200 */
[----:B-12---:R1:W2:Y:S10]  /*3cd0*/  SHFL.IDX PT, R26, R50, R53, 0x1f ;  /* 0x00001f35321a7589 */ /* 0x0062b400000e0000 */
[----:B0-----:R-:W-:Y:S01]  /*3ce0*/  VOTE.ANY R13, PT, P0 ;  /* 0x00000000000d7806 */ /* 0x001fe200000e0100 */
[----:B-1----:R-:W0:Y:S01]  /*3cf0*/  S2R R53, SR_LEMASK ;  /* 0x0000000000357919 */ /* 0x002e220000003a00 */
[----:B------:R-:W-:Y:S01]  /*3d00*/  VOTE.ANY R19, PT, P1 ;  /* 0x0000000000137806 */ /* 0x000fe200008e0100 */
[----:B------:R-:W-:Y:S01]  /*3d10*/  IMAD.MOV.U32 R50, RZ, RZ, RZ ;  /* 0x000000ffff327224 */ /* 0x000fe200078e00ff */
[----:B------:R-:W-:-:S02]  /*3d20*/  @!P0 LOP3.LUT R13, RZ, R13, RZ, 0x33, !PT ;  /* 0x0000000dff0d8212 */ /* 0x000fc400078e33ff */
[----:B------:R-:W-:Y:S02]  /*3d30*/  @!P1 LOP3.LUT R19, RZ, R19, RZ, 0x33, !PT ;  /* 0x00000013ff139212 */ /* 0x000fe400078e33ff */
[----:B------:R-:W-:Y:S02]  /*3d40*/  LOP3.LUT P0, RZ, R52, 0x80, RZ, 0xc0, !PT ;  /* 0x0000008034ff7812 */ /* 0x000fe4000780c0ff */
[----:B------:R-:W-:Y:S02]  /*3d50*/  LOP3.LUT R13, R19, R13, RZ, 0xc0, !PT ;  /* 0x0000000d130d7212 */ /* 0x000fe400078ec0ff */
[----:B------:R-:W-:-:S04]  /*3d60*/  VOTE.ANY R19, PT, P2 ;  /* 0x0000000000137806 */ /* 0x000fc800010e0100 */
[----:B------:R-:W-:-:S04]  /*3d70*/  @!P2 LOP3.LUT R19, RZ, R19, RZ, 0x33, !PT ;  /* 0x00000013ff13a212 */ /* 0x000fc800078e33ff */
[----:B------:R-:W-:Y:S02]  /*3d80*/  LOP3.LUT R13, R19, R13, RZ, 0xc0, !PT ;  /* 0x0000000d130d7212 */ /* 0x000fe400078ec0ff */
[----:B------:R-:W-:Y:S02]  /*3d90*/  VOTE.ANY R19, PT, P3 ;  /* 0x0000000000137806 */ /* 0x000fe400018e0100 */
[----:B------:R-:W-:Y:S02]  /*3da0*/  VOTE.ANY R51, PT, P0 ;  /* 0x0000000000337806 */ /* 0x000fe400000e0100 */
[----:B------:R-:W-:Y:S02]  /*3db0*/  @!P3 LOP3.LUT R19, RZ, R19, RZ, 0x33, !PT ;  /* 0x00000013ff13b212 */ /* 0x000fe400078e33ff */
[----:B------:R-:W-:Y:S02]  /*3dc0*/  @!P0 LOP3.LUT R51, RZ, R51, RZ, 0x33, !PT ;  /* 0x00000033ff338212 */ /* 0x000fe400078e33ff */
        /* <DEDUP_REMOVED lines=11> */
[----:B------:R-:W-:Y:S02]  /*3e80*/  LOP3.LUT R51, R51, R13, RZ, 0xc0, !PT ;  /* 0x0000000d33337212 */ /* 0x000fe400078ec0ff */
[----:B------:R-:W-:Y:S02]  /*3e90*/  LOP3.LUT R19, R19, UR4, RZ, 0x30, !PT ;  /* 0x0000000413137c12 */ /* 0x000fe4000f8e30ff */
[----:B------:R-:W1:Y:S01]  /*3ea0*/  FLO.U32 R49, R51 ;  /* 0x0000003300317300 */ /* 0x000e6200000e0000 */
[----:B0-----:R-:W-:-:S07]  /*3eb0*/  LOP3.LUT R13, R53, R51, RZ, 0xc0, !PT ;  /* 0x00000033350d7212 */ /* 0x001fce00078ec0ff */
[----:B------:R-:W0:Y:S01]  /*3ec0*/  POPC R13, R13 ;  /* 0x0000000d000d7309 */ /* 0x000e220000000000 */
[----:B-1----:R-:W-:-:S13]  /*3ed0*/  ISETP.NE.AND P0, PT, R47, R49, PT ;  /* 0x000000312f00720c */ /* 0x002fda0003f05270 */
[----:B0-2---:R-:W-:Y:S05]  /*3ee0*/  @P0 BRA `(.L_x_45) ;  /* 0x0000000000080947 */ /* 0x005fea0003800000 */
[----:B------:R-:W-:-:S06]  /*3ef0*/  IMAD R50, R52, 0x4, R5 ;  /* 0x0000000434327824 */ /* 0x000fcc00078e0205 */
[----:B------:R0:W1:Y:S02]  /*3f00*/  ATOMS.ADD R50, [R50], R13 ;  /* 0x0000000d3232738c */ /* 0x0000640000000000 */
.L_x_45:
[----:B------:R-:W-:Y:S05]  /*3f10*/  BSYNC.RECONVERGENT B0 ;  /* 0x0000000000007941 */ /* 0x000fea0003800200 */
.L_x_44:
[----:B------:R-:W-:Y:S01]  /*3f20*/  R2P PR, R19, 0x7f ;  /* 0x0000007f13007804 */ /* 0x000fe20000000000 */
[----:B------:R-:W-:Y:S01]  /*3f30*/  IMAD.IADD R4, R4, 0x1, R3 ;  /* 0x0000000104047824 */ /* 0x000fe200078e0203 */
[----:B------:R-:W-:Y:S01]  /*3f40*/  BSSY.RECONVERGENT B0, `(.L_x_46) ;  /* 0x0000025000007945 */ /* 0x000fe20003800200 */
[----:B------:R-:W-:Y:S01]  /*3f50*/  IMAD.IADD R8, R0, 0x1, R8 ;  /* 0x0000000100087824 */ /* 0x000fe200078e0208 */
[----:B------:R-:W-:-:S09]  /*3f60*/  SHF.R.U32.HI R0, RZ, UR11, R41 ;  /* 0x0000000bff007c19 */ /* 0x000fd20008011629 */
        /* <DEDUP_REMOVED lines=23> */
[----:B-1----:R1:W2:Y:S02]  /*40e0*/  SHFL.IDX PT, R51, R50, R49, 0x1f ;  /* 0x00001f3132337589 */ /* 0x0022a400000e0000 */
[----:B------:R-:W-:-:S04]  /*40f0*/  LOP3.LUT R52, R3, R52, RZ, 0xc0, !PT ;  /* 0x0000003403347212 */ /* 0x000fc800078ec0ff */
[----:B------:R-:W3:Y:S01]  /*4100*/  FLO.U32 R3, R52 ;  /* 0x0000003400037300 */ /* 0x000ee200000e0000 */
[----:B------:R-:W-:Y:S02]  /*4110*/  LOP3.LUT R53, R53, R52, RZ, 0xc0, !PT ;  /* 0x0000003435357212 */ /* 0x000fe400078ec0ff */
[----:B-1----:R-:W-:Y:S01]  /*4120*/  LOP3.LUT R50, R0, UR4, RZ, 0x30, !PT ;  /* 0x0000000400327c12 */ /* 0x002fe2000f8e30ff */
[----:B------:R-:W-:-:S04]  /*4130*/  IMAD.MOV.U32 R0, RZ, RZ, RZ ;  /* 0x000000ffff007224 */ /* 0x000fc800078e00ff */
[----:B------:R1:W4:Y:S01]  /*4140*/  POPC R49, R53 ;  /* 0x0000003500317309 */ /* 0x0003220000000000 */
[----:B---3--:R-:W-:-:S13]  /*4150*/  ISETP.NE.AND P0, PT, R47, R3, PT ;  /* 0x000000032f00720c */ /* 0x008fda0003f05270 */
[----:B-12-4-:R-:W-:Y:S05]  /*4160*/  @P0 BRA `(.L_x_47) ;  /* 0x0000000000080947 */ /* 0x016fea0003800000 */
[----:B------:R-:W-:-:S06]  /*4170*/  IMAD R0, R19, 0x4, R5 ;  /* 0x0000000413007824 */ /* 0x000fcc00078e0205 */
[----:B------:R1:W2:Y:S02]  /*4180*/  ATOMS.ADD R0, [R0], R49 ;  /* 0x000000310000738c */ /* 0x0002a40000000000 */
.L_x_47:
[----:B------:R-:W-:Y:S05]  /*4190*/  BSYNC.RECONVERGENT B0 ;  /* 0x0000000000007941 */ /* 0x000fea0003800200 */
.L_x_46:
[----:B------:R-:W-:Y:S01]  /*41a0*/  R2P PR, R50, 0x7f ;  /* 0x0000007f32007804 */ /* 0x000fe20000000000 */
[----:B------:R-:W3:Y:S01]  /*41b0*/  S2R R53, SR_LEMASK ;  /* 0x0000000000357919 */ /* 0x000ee20000003a00 */
[----:B------:R-:W-:Y:S01]  /*41c0*/  IMAD.IADD R10, R7, 0x1, R10 ;  /* 0x00000001070a7824 */ /* 0x000fe200078e020a */
[----:B------:R-:W-:Y:S01]  /*41d0*/  BSSY.RECONVERGENT B0, `(.L_x_48) ;  /* 0x0000025000007945 */ /* 0x000fe20003800200 */
[----:B------:R-:W-:Y:S01]  /*41e0*/  IMAD.IADD R12, R9, 0x1, R12 ;  /* 0x00000001090c7824 */ /* 0x000fe200078e020c */
[----:B------:R-:W-:-:S04]  /*41f0*/  SHF.R.U32.HI R9, RZ, UR11, R40 ;  /* 0x0000000bff097c19 */ /* 0x000fc80008011628 */
[----:B------:R-:W-:-:S04]  /*4200*/  LOP3.LUT R9, R9, UR4, RZ, 0x30, !PT ;  /* 0x0000000409097c12 */ /* 0x000fc8000f8e30ff */
        /* <DEDUP_REMOVED lines=23> */
[----:B--2---:R2:W4:Y:S02]  /*4380*/  SHFL.IDX PT, R19, R0, R3, 0x1f ;  /* 0x00001f0300137589 */ /* 0x00452400000e0000 */
[----:B------:R-:W-:-:S04]  /*4390*/  LOP3.LUT R52, R7, R52, RZ, 0xc0, !PT ;  /* 0x0000003407347212 */ /* 0x000fc800078ec0ff */
[----:B------:R-:W5:Y:S01]  /*43a0*/  FLO.U32 R7, R52 ;  /* 0x0000003400077300 */ /* 0x000f6200000e0000 */
[----:B---3--:R-:W-:Y:S01]  /*43b0*/  LOP3.LUT R53, R53, R52, RZ, 0xc0, !PT ;  /* 0x0000003435357212 */ /* 0x008fe200078ec0ff */
[----:B--2---:R-:W-:-:S06]  /*43c0*/  IMAD.MOV.U32 R0, RZ, RZ, RZ ;  /* 0x000000ffff007224 */ /* 0x004fcc00078e00ff */
[----:B------:R2:W3:Y:S01]  /*43d0*/  POPC R3, R53 ;  /* 0x0000003500037309 */ /* 0x0004e20000000000 */
[----:B-----5:R-:W-:-:S13]  /*43e0*/  ISETP.NE.AND P0, PT, R47, R7, PT ;  /* 0x000000072f00720c */ /* 0x020fda0003f05270 */
[----:B--234-:R-:W-:Y:S05]  /*43f0*/  @P0 BRA `(.L_x_49) ;  /* 0x0000000000080947 */ /* 0x01cfea0003800000 */
[----:B------:R-:W-:-:S06]  /*4400*/  IMAD R0, R50, 0x4, R5 ;  /* 0x0000000432007824 */ /* 0x000fcc00078e0205 */
[----:B------:R2:W3:Y:S02]  /*4410*/  ATOMS.ADD R0, [R0], R3 ;  /* 0x000000030000738c */ /* 0x0004e40000000000 */
.L_x_49:
[----:B------:R-:W-:Y:S05]  /*4420*/  BSYNC.RECONVERGENT B0 ;  /* 0x0000000000007941 */ /* 0x000fea0003800200 */
.L_x_48:
[----:B------:R-:W-:Y:S01]  /*4430*/  R2P PR, R9, 0x7f ;  /* 0x0000007f09007804 */ /* 0x000fe20000000000 */
[----:B------:R-:W-:Y:S01]  /*4440*/  IMAD.IADD R48, R11, 0x1, R48 ;  /* 0x000000010b307824 */ /* 0x000fe200078e0230 */
[----:B------:R-:W4:Y:S01]  /*4450*/  S2R R53, SR_LEMASK ;  /* 0x0000000000357919 */ /* 0x000f220000003a00 */
[----:B------:R-:W-:Y:S01]  /*4460*/  IMAD.IADD R45, R46, 0x1, R45 ;  /* 0x000000012e2d7824 */ /* 0x000fe200078e022d */
[----:B------:R-:W-:Y:S01]  /*4470*/  SHF.R.U32.HI R46, RZ, UR11, R39 ;  /* 0x0000000bff2e7c19 */ /* 0x000fe20008011627 */
[----:B------:R-:W-:Y:S03]  /*4480*/  BSSY.RECONVERGENT B0, `(.L_x_50) ;  /* 0x0000023000007945 */ /* 0x000fe60003800200 */
[----:B------:R-:W-:-:S05]  /*4490*/  LOP3.LUT R46, R46, UR4, RZ, 0x30, !PT ;  /* 0x000000042e2e7c12 */ /* 0x000fca000f8e30ff */
        /* <DEDUP_REMOVED lines=23> */
[----:B---3--:R3:W0:Y:S02]  /*4610*/  SHFL.IDX PT, R50, R0, R7, 0x1f ;  /* 0x00001f0700327589 */ /* 0x00862400000e0000 */
[----:B------:R-:W-:-:S04]  /*4620*/  LOP3.LUT R52, R52, R11, RZ, 0xc0, !PT ;  /* 0x0000000b34347212 */ /* 0x000fc800078ec0ff */
[----:B------:R-:W5:Y:S01]  /*4630*/  FLO.U32 R11, R52 ;  /* 0x00000034000b7300 */ /* 0x000f6200000e0000 */
[----:B----4-:R-:W-:Y:S01]  /*4640*/  LOP3.LUT R53, R53, R52, RZ, 0xc0, !PT ;  /* 0x0000003435357212 */ /* 0x010fe200078ec0ff */
[----:B---3--:R-:W-:-:S06]  /*4650*/  IMAD.MOV.U32 R0, RZ, RZ, RZ ;  /* 0x000000ffff007224 */ /* 0x008fcc00078e00ff */
[----:B------:R3:W4:Y:S01]  /*4660*/  POPC R7, R53 ;  /* 0x0000003500077309 */ /* 0x0007220000000000 */
[----:B-----5:R-:W-:-:S13]  /*4670*/  ISETP.NE.AND P0, PT, R47, R11, PT ;  /* 0x0000000b2f00720c */ /* 0x020fda0003f05270 */
[----:B0--34-:R-:W-:Y:S05]  /*4680*/  @P0 BRA `(.L_x_51) ;  /* 0x0000000000080947 */ /* 0x019fea0003800000 */
[----:B------:R-:W-:-:S06]  /*4690*/  IMAD R0, R9, 0x4, R5 ;  /* 0x0000000409007824 */ /* 0x000fcc00078e0205 */
[----:B------:R0:W3:Y:S02]  /*46a0*/  ATOMS.ADD R0, [R0], R7 ;  /* 0x000000070000738c */ /* 0x0000e40000000000 */
.L_x_51:
[----:B------:R-:W-:Y:S05]  /*46b0*/  BSYNC.RECONVERGENT B0 ;  /* 0x0000000000007941 */ /* 0x000fea0003800200 */
.L_x_50:
        /* <DEDUP_REMOVED lines=40> */
.L_x_53:
[----:B------:R-:W-:Y:S05]  /*4940*/  BSYNC.RECONVERGENT B0 ;  /* 0x0000000000007941 */ /* 0x000fea0003800200 */
.L_x_52:
[----:B------:R-:W-:Y:S01]  /*4950*/  R2P PR, R13, 0x7f ;  /* 0x0000007f0d007804 */ /* 0x000fe20000000000 */
[----:B------:R-:W-:Y:S01]  /*4960*/  IMAD.IADD R19, R49, 0x1, R19 ;  /* 0x0000000131137824 */ /* 0x000fe200078e0213 */
[----:B------:R-:W2:Y:S01]  /*4970*/  S2R R53, SR_LEMASK ;  /* 0x0000000000357919 */ /* 0x000ea20000003a00 */
[----:B------:R-:W-:Y:S01]  /*4980*/  IMAD.IADD R50, R3, 0x1, R50 ;  /* 0x0000000103327824 */ /* 0x000fe200078e0232 */
[----:B------:R-:W-:Y:S09]  /*4990*/  BSSY.RECONVERGENT B0, `(.L_x_54) ;  /* 0x0000024000007945 */ /* 0x000ff20003800200 */
[----:B------:R-:W-:-:S02]  /*49a0*/  VOTE.ANY R46, PT, P0 ;  /* 0x00000000002e7806 */ /* 0x000fc400000e0100 */
[----:B-1----:R-:W-:Y:S02]  /*49b0*/  VOTE.ANY R49, PT, P1 ;  /* 0x0000000000317806 */ /* 0x002fe400008e0100 */
[----:B------:R-:W-:Y:S02]  /*49c0*/  @!P0 LOP3.LUT R46, RZ, R46, RZ, 0x33, !PT ;  /* 0x0000002eff2e8212 */ /* 0x000fe400078e33ff */
[----:B------:R-:W-:Y:S02]  /*49d0*/  @!P1 LOP3.LUT R49, RZ, R49, RZ, 0x33, !PT ;  /* 0x00000031ff319212 */ /* 0x000fe400078e33ff */
[----:B------:R-:W-:Y:S02]  /*49e0*/  LOP3.LUT P0, RZ, R13, 0x80, RZ, 0xc0, !PT ;  /* 0x000000800dff7812 */ /* 0x000fe4000780c0ff */
        /* <DEDUP_REMOVED lines=19> */
[----:B---3--:R1:W3:Y:S02]  /*4b20*/  SHFL.IDX PT, R49, R0, R9, 0x1f ;  /* 0x00001f0900317589 */ /* 0x0082e400000e0000 */
[----:B------:R-:W4:Y:S01]  /*4b30*/  FLO.U32 R46, R52 ;  /* 0x00000034002e7300 */ /* 0x000f2200000e0000 */
[----:B--2---:R-:W-:Y:S02]  /*4b40*/  LOP3.LUT R3, R53, R52, RZ, 0xc0, !PT ;  /* 0x0000003435037212 */ /* 0x004fe400078ec0ff */
[----:B------:R-:W-:-:S05]  /*4b50*/  SHF.R.U32.HI R53, RZ, UR11, R37 ;  /* 0x0000000bff357c19 */ /* 0x000fca0008011625 */
[----:B------:R-:W2:Y:S01]  /*4b60*/  POPC R3, R3 ;  /* 0x0000000300037309 */ /* 0x000ea20000000000 */
[----:B-1----:R-:W-:Y:S01]  /*4b70*/  LOP3.LUT R0, R53, UR4, RZ, 0x30, !PT ;  /* 0x0000000435007c12 */ /* 0x002fe2000f8e30ff */
[----:B------:R-:W-:Y:S01]  /*4b80*/  IMAD.MOV.U32 R9, RZ, RZ, RZ ;  /* 0x000000ffff097224 */ /* 0x000fe200078e00ff */
[----:B----4-:R-:W-:-:S13]  /*4b90*/  ISETP.NE.AND P0, PT, R47, R46, PT ;  /* 0x0000002e2f00720c */ /* 0x010fda0003f05270 */
[----:B--23--:R-:W-:Y:S05]  /*4ba0*/  @P0 BRA `(.L_x_55) ;  /* 0x0000000000080947 */ /* 0x00cfea0003800000 */
[----:B------:R-:W-:-:S05]  /*4bb0*/  IMAD R52, R13, 0x4, R5 ;  /* 0x000000040d347824 */ /* 0x000fca00078e0205 */
[----:B------:R1:W2:Y:S02]  /*4bc0*/  ATOMS.ADD R9, [R52], R3 ;  /* 0x000000033409738c */ /* 0x0002a40000000000 */
.L_x_55:
[----:B------:R-:W-:Y:S05]  /*4bd0*/  BSYNC.RECONVERGENT B0 ;  /* 0x0000000000007941 */ /* 0x000fea0003800200 */
.L_x_54:
[----:B------:R-:W-:Y:S01]  /*4be0*/  R2P PR, R0, 0x7f ;  /* 0x0000007f00007804 */ /* 0x000fe20000000000 */
[----:B------:R-:W3:Y:S01]  /*4bf0*/  S2R R53, SR_LEMASK ;  /* 0x0000000000357919 */ /* 0x000ee20000003a00 */
[----:B------:R-:W-:Y:S01]  /*4c00*/  IMAD.IADD R44, R7, 0x1, R44 ;  /* 0x00000001072c7824 */ /* 0x000fe200078e022c */
[----:B------:R-:W-:Y:S01]  /*4c10*/  BSSY.RECONVERGENT B0, `(.L_x_56) ;  /* 0x0000025000007945 */ /* 0x000fe20003800200 */
[----:B0-----:R-:W-:Y:S01]  /*4c20*/  IMAD.IADD R11, R11, 0x1, R49 ;  /* 0x000000010b0b7824 */ /* 0x001fe200078e0231 */
[----:B--2---:R0:W2:Y:S08]  /*4c30*/  SHFL.IDX PT, R46, R9, R46, 0x1f ;  /* 0x00001f2e092e7589 */ /* 0x0040b000000e0000 */
        /* <DEDUP_REMOVED lines=21> */
[----:B------:R-:W-:Y:S02]  /*4d90*/  VOTE.ANY R52, PT, P0 ;  /* 0x0000000000347806 */ /* 0x000fe400000e0100 */
[----:B------:R-:W-:Y:S02]  /*4da0*/  SHF.R.U32.HI R13, RZ, UR11, R36 ;  /* 0x0000000bff0d7c19 */ /* 0x000fe40008011624 */
[----:B------:R-:W-:Y:S02]  /*4db0*/  @!P0 LOP3.LUT R52, RZ, R52, RZ, 0x33, !PT ;  /* 0x00000034ff348212 */ /* 0x000fe400078e33ff */
[----:B------:R-:W-:Y:S02]  /*4dc0*/  LOP3.LUT R13, R13, UR4, RZ, 0x30, !PT ;  /* 0x000000040d0d7c12 */ /* 0x000fe4000f8e30ff */
[----:B------:R-:W-:-:S04]  /*4dd0*/  LOP3.LUT R7, R52, R7, RZ, 0xc0, !PT ;  /* 0x0000000734077212 */ /* 0x000fc800078ec0ff */
[----:B------:R-:W1:Y:S01]  /*4de0*/  FLO.U32 R52, R7 ;  /* 0x0000000700347300 */ /* 0x000e6200000e0000 */
[----:B---3--:R-:W-:Y:S01]  /*4df0*/  LOP3.LUT R49, R53, R7, RZ, 0xc0, !PT ;  /* 0x0000000735317212 */ /* 0x008fe200078ec0ff */
[----:B------:R-:W-:-:S06]  /*4e00*/  IMAD.MOV.U32 R53, RZ, RZ, RZ ;  /* 0x000000ffff357224 */ /* 0x000fcc00078e00ff */
[----:B------:R-:W3:Y:S01]  /*4e10*/  POPC R49, R49 ;  /* 0x0000003100317309 */ /* 0x000ee20000000000 */
[----:B-1----:R-:W-:-:S13]  /*4e20*/  ISETP.NE.AND P0, PT, R47, R52, PT ;  /* 0x000000342f00720c */ /* 0x002fda0003f05270 */
[----:B0-23--:R-:W-:Y:S05]  /*4e30*/  @P0 BRA `(.L_x_57) ;  /* 0x0000000000080947 */ /* 0x00dfea0003800000 */
[----:B------:R-:W-:-:S05]  /*4e40*/  IMAD R0, R0, 0x4, R5 ;  /* 0x0000000400007824 */ /* 0x000fca00078e0205 */
[----:B------:R0:W1:Y:S02]  /*4e50*/  ATOMS.ADD R53, [R0], R49 ;  /* 0x000000310035738c */ /* 0x0000640000000000 */
.L_x_57:
[----:B------:R-:W-:Y:S05]  /*4e60*/  BSYNC.RECONVERGENT B0 ;  /* 0x0000000000007941 */ /* 0x000fea0003800200 */
.L_x_56:
[----:B------:R-:W-:Y:S01]  /*4e70*/  R2P PR, R13, 0x7f ;  /* 0x0000007f0d007804 */ /* 0x000fe20000000000 */
[----:B-1----:R1:W2:Y:S01]  /*4e80*/  SHFL.IDX PT, R9, R53, R52, 0x1f ;  /* 0x00001f3435097589 */ /* 0x0022a200000e0000 */
[----:B------:R-:W-:Y:S01]  /*4e90*/  BSSY.RECONVERGENT B0, `(.L_x_58) ;  /* 0x0000026000007945 */ /* 0x000fe20003800200 */
[----:B-1----:R-:W1:Y:S10]  /*4ea0*/  S2R R53, SR_LEMASK ;  /* 0x0000000000357919 */ /* 0x002e740000003a00 */
[----:B0-----:R-:W-:-:S02]  /*4eb0*/  VOTE.ANY R0, PT, P0 ;  /* 0x0000000000007806 */ /* 0x001fc400000e0100 */
[----:B------:R-:W-:Y:S02]  /*4ec0*/  VOTE.ANY R7, PT, P1 ;  /* 0x0000000000077806 */ /* 0x000fe400008e0100 */
        /* <DEDUP_REMOVED lines=21> */
[----:B------:R-:W-:Y:S01]  /*5020*/  LOP3.LUT R7, R0, R7, RZ, 0xc0, !PT ;  /* 0x0000000700077212 */ /* 0x000fe200078ec0ff */
[----:B------:R-:W-:Y:S01]  /*5030*/  IMAD.IADD R0, R3, 0x1, R46 ;  /* 0x0000000103007824 */ /* 0x000fe200078e022e */
[----:B------:R-:W-:Y:S01]  /*5040*/  SHF.R.U32.HI R46, RZ, UR11, R34 ;  /* 0x0000000bff2e7c19 */ /* 0x000fe20008011622 */
[----:B--2---:R-:W-:Y:S01]  /*5050*/  IMAD.IADD R3, R49, 0x1, R9 ;  /* 0x0000000131037824 */ /* 0x004fe200078e0209 */
[----:B------:R-:W0:Y:S01]  /*5060*/  FLO.U32 R52, R7 ;  /* 0x0000000700347300 */ /* 0x000e2200000e0000 */
[----:B-1----:R-:W-:Y:S01]  /*5070*/  LOP3.LUT R9, R53, R7, RZ, 0xc0, !PT ;  /* 0x0000000735097212 */ /* 0x002fe200078ec0ff */
[----:B------:R-:W-:Y:S01]  /*5080*/  IMAD.MOV.U32 R49, RZ, RZ, RZ ;  /* 0x000000ffff317224 */ /* 0x000fe200078e00ff */
[----:B------:R-:W-:-:S05]  /*5090*/  LOP3.LUT R46, R46, UR4, RZ, 0x30, !PT ;  /* 0x000000042e2e7c12 */ /* 0x000fca000f8e30ff */
[----:B------:R-:W1:Y:S01]  /*50a0*/  POPC R9, R9 ;  /* 0x0000000900097309 */ /* 0x000e620000000000 */
[----:B0-----:R-:W-:-:S13]  /*50b0*/  ISETP.NE.AND P0, PT, R47, R52, PT ;  /* 0x000000342f00720c */ /* 0x001fda0003f05270 */
[----:B-1----:R-:W-:Y:S05]  /*50c0*/  @P0 BRA `(.L_x_59) ;  /* 0x0000000000080947 */ /* 0x002fea0003800000 */
[----:B------:R-:W-:-:S05]  /*50d0*/  IMAD R13, R13, 0x4, R5 ;  /* 0x000000040d0d7824 */ /* 0x000fca00078e0205 */
[----:B------:R0:W1:Y:S02]  /*50e0*/  ATOMS.ADD R49, [R13], R9 ;  /* 0x000000090d31738c */ /* 0x0000640000000000 */
.L_x_59:
[----:B------:R-:W-:Y:S05]  /*50f0*/  BSYNC.RECONVERGENT B0 ;  /* 0x0000000000007941 */ /* 0x000fea0003800200 */
.L_x_58:
[----:B------:R-:W-:Y:S01]  /*5100*/  R2P PR, R46, 0x7f ;  /* 0x0000007f2e007804 */ /* 0x000fe20000000000 */
[----:B-1----:R1:W2:Y:S01]  /*5110*/  SHFL.IDX PT, R52, R49, R52, 0x1f ;  /* 0x00001f3431347589 */ /* 0x0022a200000e0000 */
[----:B------:R-:W-:Y:S11]  /*5120*/  BSSY.RECONVERGENT B0, `(.L_x_60) ;  /* 0x0000022000007945 */ /* 0x000ff60003800200 */
[----:B------:R-:W-:-:S02]  /*5130*/  VOTE.ANY R7, PT, P0 ;  /* 0x0000000000077806 */ /* 0x000fc400000e0100 */
[----:B0-----:R-:W-:Y:S02]  /*5140*/  VOTE.ANY R13, PT, P1 ;  /* 0x00000000000d7806 */ /* 0x001fe400008e0100 */
        /* <DEDUP_REMOVED lines=21> */
[----:B-1----:R-:W-:Y:S01]  /*52a0*/  LOP3.LUT R49, R13, R7, RZ, 0xc0, !PT ;  /* 0x000000070d317212 */ /* 0x002fe200078ec0ff */
[----:B--2---:R-:W-:Y:S02]  /*52b0*/  IMAD.IADD R7, R9, 0x1, R52 ;  /* 0x0000000109077824 */ /* 0x004fe400078e0234 */
[----:B------:R-:W-:Y:S01]  /*52c0*/  IMAD.MOV.U32 R52, RZ, RZ, RZ ;  /* 0x000000ffff347224 */ /* 0x000fe200078e00ff */
[----:B------:R-:W0:Y:S01]  /*52d0*/  FLO.U32 R13, R49 ;  /* 0x00000031000d7300 */ /* 0x000e2200000e0000 */
[----:B------:R-:W-:-:S07]  /*52e0*/  LOP3.LUT R53, R53, R49, RZ, 0xc0, !PT ;  /* 0x0000003135357212 */ /* 0x000fce00078ec0ff */
[----:B------:R1:W2:Y:S01]  /*52f0*/  POPC R9, R53 ;  /* 0x0000003500097309 */ /* 0x0002a20000000000 */
[----:B0-----:R-:W-:-:S13]  /*5300*/  ISETP.NE.AND P0, PT, R47, R13, PT ;  /* 0x0000000d2f00720c */ /* 0x001fda0003f05270 */
[----:B-12---:R-:W-:Y:S05]  /*5310*/  @P0 BRA `(.L_x_61) ;  /* 0x0000000000080947 */ /* 0x006fea0003800000 */
[----:B------:R-:W-:-:S05]  /*5320*/  IMAD R46, R46, 0x4, R5 ;  /* 0x000000042e2e7824 */ /* 0x000fca00078e0205 */
[----:B------:R0:W1:Y:S02]  /*5330*/  ATOMS.ADD R52, [R46], R9 ;  /* 0x000000092e34738c */ /* 0x0000640000000000 */
.L_x_61:
[----:B------:R-:W-:Y:S05]  /*5340*/  BSYNC.RECONVERGENT B0 ;  /* 0x0000000000007941 */ /* 0x000fea0003800200 */
.L_x_60:
[----:B0-----:R-:W-:Y:S01]  /*5350*/  SHF.R.U32.HI R46, RZ, UR11, R32 ;  /* 0x0000000bff2e7c19 */ /* 0x001fe20008011620 */
[----:B-1----:R-:W0:Y:S01]  /*5360*/  SHFL.IDX PT, R52, R52, R13, 0x1f ;  /* 0x00001f0d34347589 */ /* 0x002e2200000e0000 */
[----:B------:R-:W-:Y:S02]  /*5370*/  BSSY.RECONVERGENT B0, `(.L_x_62) ;  /* 0x0000025000007945 */ /* 0x000fe40003800200 */
[----:B------:R-:W-:-:S04]  /*5380*/  LOP3.LUT R46, R46, UR4, RZ, 0x30, !PT ;  /* 0x000000042e2e7c12 */ /* 0x000fc8000f8e30ff */
[----:B------:R-:W-:-:S13]  /*5390*/  R2P PR, R46, 0x7f ;  /* 0x0000007f2e007804 */ /* 0x000fda0000000000 */
[----:B------:R-:W-:Y:S02]  /*53a0*/  VOTE.ANY R49, PT, P0 ;  /* 0x0000000000317806 */ /* 0x000fe400000e0100 */
[----:B------:R-:W-:Y:S02]  /*53b0*/  VOTE.ANY R53, PT, P1 ;  /* 0x0000000000357806 */ /* 0x000fe400008e0100 */
[----:B------:R-:W-:Y:S01]  /*53c0*/  @!P0 LOP3.LUT R49, RZ, R49, RZ, 0x33, !PT ;  /* 0x00000031ff318212 */ /* 0x000fe200078e33ff */
[----:B0-----:R-:W-:Y:S01]  /*53d0*/  IMAD.IADD R9, R9, 0x1, R52 ;  /* 0x0000000109097824 */ /* 0x001fe200078e0234 */
[----:B------:R-:W-:Y:S02]  /*53e0*/  @!P1 LOP3.LUT R53, RZ, R53, RZ, 0x33, !PT ;  /* 0x00000035ff359212 */ /* 0x000fe400078e33ff */
[----:B------:R-:W-:Y:S02]  /*53f0*/  VOTE.ANY R52, PT, P3 ;  /* 0x0000000000347806 */ /* 0x000fe400018e0100 */
[----:B------:R-:W-:-:S02]  /*5400*/  LOP3.LUT R49, R53, R49, RZ, 0xc0, !PT ;  /* 0x0000003135317212 */ /* 0x000fc400078ec0ff */
[----:B------:R-:W-:Y:S02]  /*5410*/  VOTE.ANY R53, PT, P2 ;  /* 0x0000000000357806 */ /* 0x000fe400010e0100 */
[----:B------:R-:W-:Y:S02]  /*5420*/  @!P3 LOP3.LUT R52, RZ, R52, RZ, 0x33, !PT ;  /* 0x00000034ff34b212 */ /* 0x000fe400078e33ff */
[----:B------:R-:W-:Y:S02]  /*5430*/  @!P2 LOP3.LUT R53, RZ, R53, RZ, 0x33, !PT ;  /* 0x00000035ff35a212 */ /* 0x000fe400078e33ff */
[----:B------:R-:W-:Y:S02]  /*5440*/  LOP3.LUT P0, RZ, R46, 0x80, RZ, 0xc0, !PT ;  /* 0x000000802eff7812 */ /* 0x000fe4000780c0ff */
[----:B------:R-:W-:Y:S02]  /*5450*/  LOP3.LUT R49, R53, R49, RZ, 0xc0, !PT ;  /* 0x0000003135317212 */ /* 0x000fe400078ec0ff */
[----:B------:R-:W0:Y:S02]  /*5460*/  S2R R53, SR_LEMASK ;  /* 0x0000000000357919 */ /* 0x000e240000003a00 */
        /* <DEDUP_REMOVED lines=13> */
[----:B------:R-:W1:Y:S01]  /*5540*/  FLO.U32 R52, R13 ;  /* 0x0000000d00347300 */ /* 0x000e6200000e0000 */
[----:B0-----:R-:W-:Y:S01]  /*5550*/  LOP3.LUT R49, R53, R13, RZ, 0xc0, !PT ;  /* 0x0000000d35317212 */ /* 0x001fe200078ec0ff */
[----:B------:R-:W-:-:S06]  /*5560*/  IMAD.MOV.U32 R53, RZ, RZ, RZ ;  /* 0x000000ffff357224 */ /* 0x000fcc00078e00ff */
[----:B------:R-:W0:Y:S01]  /*5570*/  POPC R49, R49 ;  /* 0x0000003100317309 */ /* 0x000e220000000000 */
[----:B-1----:R-:W-:-:S13]  /*5580*/  ISETP.NE.AND P0, PT, R47, R52, PT ;  /* 0x000000342f00720c */ /* 0x002fda0003f05270 */
[----:B0-----:R-:W-:Y:S05]  /*5590*/  @P0 BRA `(.L_x_63) ;  /* 0x0000000000080947 */ /* 0x001fea0003800000 */
[----:B------:R-:W-:-:S05]  /*55a0*/  IMAD R46, R46, 0x4, R5 ;  /* 0x000000042e2e7824 */ /* 0x000fca00078e0205 */
[----:B------:R0:W1:Y:S02]  /*55b0*/  ATOMS.ADD R53, [R46], R49 ;  /* 0x000000312e35738c */ /* 0x0000640000000000 */
.L_x_63:
[----:B------:R-:W-:Y:S05]  /*55c0*/  BSYNC.RECONVERGENT B0 ;  /* 0x0000000000007941 */ /* 0x000fea0003800200 */
.L_x_62:
[----:B01----:R0:W1:Y:S01]  /*55d0*/  SHFL.IDX PT, R46, R53, R52, 0x1f ;  /* 0x00001f34352e7589 */ /* 0x00306200000e0000 */
[----:B------:R-:W-:Y:S01]  /*55e0*/  SHF.R.U32.HI R13, RZ, UR11, R25 ;  /* 0x0000000bff0d7c19 */ /* 0x000fe20008011619 */
[----:B------:R-:W-:Y:S03]  /*55f0*/  BSSY.RECONVERGENT B0, `(.L_x_64) ;  /* 0x0000025000007945 */ /* 0x000fe60003800200 */
[----:B------:R-:W-:-:S04]  /*5600*/  LOP3.LUT R13, R13, UR4, RZ, 0x30, !PT ;  /* 0x000000040d0d7c12 */ /* 0x000fc8000f8e30ff */
[----:B------:R-:W-:Y:S01]  /*5610*/  R2P PR, R13, 0x7f ;  /* 0x0000007f0d007804 */ /* 0x000fe20000000000 */
[----:B0-----:R-:W0:-:S12]  /*5620*/  S2R R53, SR_LEMASK ;  /* 0x0000000000357919 */ /* 0x001e180000003a00 */
[----:B------:R-:W-:Y:S01]  /*5630*/  VOTE.ANY R52, PT, P1 ;  /* 0x0000000000347806 */ /* 0x000fe200008e0100 */
[----:B-1----:R-:W-:Y:S01]  /*5640*/  IMAD.IADD R46, R49, 0x1, R46 ;  /* 0x00000001312e7824 */ /* 0x002fe200078e022e */
        /* <DEDUP_REMOVED lines=23> */
[----:B------:R0:W1:Y:S02]  /*57c0*/  FLO.U32 R49, R52 ;  /* 0x0000003400317300 */ /* 0x00006400000e0000 */
[----:B0-----:R-:W-:Y:S01]  /*57d0*/  LOP3.LUT R52, R53, R52, RZ, 0xc0, !PT ;  /* 0x0000003435347212 */ /* 0x001fe200078ec0ff */
[----:B------:R-:W-:Y:S01]  /*57e0*/  IMAD.MOV.U32 R53, RZ, RZ, RZ ;  /* 0x000000ffff357224 */ /* 0x000fe200078e00ff */
[----:B-1----:R-:W-:-:S04]  /*57f0*/  ISETP.NE.AND P0, PT, R47, R49, PT ;  /* 0x000000312f00720c */ /* 0x002fc80003f05270 */
[----:B------:R-:W0:Y:S09]  /*5800*/  POPC R52, R52 ;  /* 0x0000003400347309 */ /* 0x000e320000000000 */
[----:B------:R-:W-:Y:S05]  /*5810*/  @P0 BRA `(.L_x_65) ;  /* 0x0000000000080947 */ /* 0x000fea0003800000 */
[----:B------:R-:W-:-:S05]  /*5820*/  IMAD R13, R13, 0x4, R5 ;  /* 0x000000040d0d7824 */ /* 0x000fca00078e0205 */
[----:B0-----:R1:W2:Y:S02]  /*5830*/  ATOMS.ADD R53, [R13], R52 ;  /* 0x000000340d35738c */ /* 0x0012a40000000000 */
.L_x_65:
[----:B------:R-:W-:Y:S05]  /*5840*/  BSYNC.RECONVERGENT B0 ;  /* 0x0000000000007941 */ /* 0x000fea0003800200 */
.L_x_64:
[----:B------:R-:W-:Y:S01]  /*5850*/  R2P PR, R35, 0x7f ;  /* 0x0000007f23007804 */ /* 0x000fe20000000000 */
[----:B--2---:R2:W0:Y:S01]  /*5860*/  SHFL.IDX PT, R53, R53, R49, 0x1f ;  /* 0x00001f3135357589 */ /* 0x00442200000e0000 */
[----:B------:R-:W-:Y:S11]  /*5870*/  BSSY.RECONVERGENT B0, `(.L_x_66) ;  /* 0x0000023000007945 */ /* 0x000ff60003800200 */
[----:B-1----:R-:W-:-:S02]  /*5880*/  VOTE.ANY R13, PT, P0 ;  /* 0x00000000000d7806 */ /* 0x002fc400000e0100 */
[----:B--2---:R-:W-:Y:S02]  /*5890*/  VOTE.ANY R49, PT, P1 ;  /* 0x0000000000317806 */ /* 0x004fe400008e0100 */
[----:B------:R-:W-:Y:S02]  /*58a0*/  @!P0 LOP3.LUT R13, RZ, R13, RZ, 0x33, !PT ;  /* 0x0000000dff0d8212 */ /* 0x000fe400078e33ff */
[----:B------:R-:W-:Y:S02]  /*58b0*/  @!P1 LOP3.LUT R49, RZ, R49, RZ, 0x33, !PT ;  /* 0x00000031ff319212 */ /* 0x000fe400078e33ff */
[----:B------:R-:W-:Y:S02]  /*58c0*/  LOP3.LUT P0, RZ, R35, 0x80, RZ, 0xc0, !PT ;  /* 0x0000008023ff7812 */ /* 0x000fe4000780c0ff */
[----:B------:R-:W-:Y:S02]  /*58d0*/  LOP3.LUT R13, R49, R13, RZ, 0xc0, !PT ;  /* 0x0000000d310d7212 */ /* 0x000fe400078ec0ff */
[----:B------:R-:W-:Y:S01]  /*58e0*/  VOTE.ANY R49, PT, P2 ;  /* 0x0000000000317806 */ /* 0x000fe200010e0100 */
[----:B0-----:R-:W-:-:S02]  /*58f0*/  IMAD.IADD R52, R52, 0x1, R53 ;  /* 0x0000000134347824 */ /* 0x001fc400078e0235 */
[----:B------:R-:W0:Y:S01]  /*5900*/  S2R R53, SR_LEMASK ;  /* 0x0000000000357919 */ /* 0x000e220000003a00 */
        /* <DEDUP_REMOVED lines=17> */
[----:B------:R-:W1:Y:S02]  /*5a20*/  FLO.U32 R13, R49 ;  /* 0x00000031000d7300 */ /* 0x000e6400000e0000 */
[----:B-1----:R-:W-:Y:S02]  /*5a30*/  ISETP.NE.AND P0, PT, R47, R13, PT ;  /* 0x0000000d2f00720c */ /* 0x002fe40003f05270 */
[----:B0-----:R-:W-:Y:S01]  /*5a40*/  LOP3.LUT R47, R53, R49, RZ, 0xc0, !PT ;  /* 0x00000031352f7212 */ /* 0x001fe200078ec0ff */
[----:B------:R-:W-:-:S05]  /*5a50*/  IMAD.MOV.U32 R53, RZ, RZ, RZ ;  /* 0x000000ffff357224 */ /* 0x000fca00078e00ff */
[----:B------:R-:W0:Y:S05]  /*5a60*/  POPC R47, R47 ;  /* 0x0000002f002f7309 */ /* 0x000e2a0000000000 */
[----:B------:R-:W-:Y:S05]  /*5a70*/  @P0 BRA `(.L_x_67) ;  /* 0x0000000000080947 */ /* 0x000fea0003800000 */
[----:B------:R-:W-:-:S05]  /*5a80*/  IMAD R5, R35, 0x4, R5 ;  /* 0x0000000423057824 */ /* 0x000fca00078e0205 */
[----:B0-----:R1:W2:Y:S02]  /*5a90*/  ATOMS.ADD R53, [R5], R47 ;  /* 0x0000002f0535738c */ /* 0x0012a40000000000 */
.L_x_67:
[----:B------:R-:W-:Y:S05]  /*5aa0*/  BSYNC.RECONVERGENT B0 ;  /* 0x0000000000007941 */ /* 0x000fea0003800200 */
.L_x_66:
[----:B------:R-:W-:Y:S01]  /*5ab0*/  BAR.SYNC.DEFER_BLOCKING 0x0 ;  /* 0x0000000000007b1d */ /* 0x000fe20000010000 */
[----:B------:R-:W-:Y:S02]  /*5ac0*/  ISETP.NE.AND P0, PT, R24, RZ, PT ;  /* 0x000000ff1800720c */ /* 0x000fe40003f05270 */
[----:B------:R-:W-:Y:S02]  /*5ad0*/  LOP3.LUT R35, R21, 0x80000000, RZ, 0x3c, !PT ;  /* 0x8000000015237812 */ /* 0x000fe400078e3cff */
[----:B------:R-:W-:Y:S01]  /*5ae0*/  LEA R27, R27, UR6, 0x2 ;  /* 0x000000061b1b7c11 */ /* 0x000fe2000f8e10ff */
[----:B------:R-:W-:Y:S01]  /*5af0*/  BSSY B1, `(.L_x_68) ;  /* 0x000005b000017945 */ /* 0x000fe20003800000 */
[----:B-1----:R-:W-:Y:S01]  /*5b00*/  LOP3.LUT R5, R20, 0x80000000, RZ, 0x3c, !PT ;  /* 0x8000000014057812 */ /* 0x002fe200078e3cff */
[----:B--2---:R1:W0:Y:S01]  /*5b10*/  SHFL.IDX PT, R24, R53, R13, 0x1f ;  /* 0x00001f0d35187589 */ /* 0x00422200000e0000 */
[----:B------:R-:W-:Y:S02]  /*5b20*/  LEA R4, R4, UR6, 0x2 ;  /* 0x0000000604047c11 */ /* 0x000fe4000f8e10ff */
[----:B------:R-:W-:-:S02]  /*5b30*/  LEA R8, R8, UR6, 0x2 ;  /* 0x0000000608087c11 */ /* 0x000fc4000f8e10ff */
[----:B------:R-:W-:Y:S02]  /*5b40*/  LOP3.LUT R21, R18, 0x80000000, RZ, 0x3c, !PT ;  /* 0x8000000012157812 */ /* 0x000fe400078e3cff */
[----:B------:R-:W-:Y:S02]  /*5b50*/  LEA R10, R10, UR6, 0x2 ;  /* 0x000000060a0a7c11 */ /* 0x000fe4000f8e10ff */
[----:B------:R-:W-:Y:S02]  /*5b60*/  LOP3.LUT R17, R17, 0x80000000, RZ, 0x3c, !PT ;  /* 0x8000000011117812 */ /* 0x000fe400078e3cff */
[----:B------:R-:W-:Y:S02]  /*5b70*/  LEA R12, R12, UR6, 0x2 ;  /* 0x000000060c0c7c11 */ /* 0x000fe4000f8e10ff */
[----:B-1----:R-:W-:Y:S02]  /*5b80*/  LOP3.LUT R13, R16, 0x80000000, RZ, 0x3c, !PT ;  /* 0x80000000100d7812 */ /* 0x002fe400078e3cff */
[----:B------:R-:W-:Y:S01]  /*5b90*/  LEA R48, R48, UR6, 0x2 ;  /* 0x0000000630307c11 */ /* 0x000fe2000f8e10ff */
[----:B------:R-:W-:Y:S01]  /*5ba0*/  STS [R27+-0x4], R35 ;  /* 0xfffffc231b007388 */ /* 0x000fe20000000800 */
[----:B------:R-:W-:-:S02]  /*5bb0*/  LOP3.LUT R16, R15, 0x80000000, RZ, 0x3c, !PT ;  /* 0x800000000f107812 */ /* 0x000fc400078e3cff */
[----:B------:R-:W-:Y:S01]  /*5bc0*/  LEA R45, R45, UR6, 0x2 ;  /* 0x000000062d2d7c11 */ /* 0x000fe2000f8e10ff */
[----:B------:R1:W-:Y:S01]  /*5bd0*/  STS [R4+-0x4], R5 ;  /* 0xfffffc0504007388 */ /* 0x0003e20000000800 */
[----:B------:R-:W-:Y:S02]  /*5be0*/  LOP3.LUT R15, R14, 0x80000000, RZ, 0x3c, !PT ;  /* 0x800000000e0f7812 */ /* 0x000fe400078e3cff */
[----:B------:R-:W-:Y:S01]  /*5bf0*/  LEA R26, R26, UR6, 0x2 ;  /* 0x000000061a1a7c11 */ /* 0x000fe2000f8e10ff */
[----:B------:R2:W-:Y:S01]  /*5c00*/  STS [R8+-0x4], R33 ;  /* 0xfffffc2108007388 */ /* 0x0005e20000000800 */
[----:B------:R-:W-:Y:S01]  /*5c10*/  LEA R14, R51, UR6, 0x2 ;  /* 0x00000006330e7c11 */ /* 0x000fe2000f8e10ff */
[----:B0-----:R-:W-:Y:S01]  /*5c20*/  IMAD.IADD R47, R47, 0x1, R24 ;  /* 0x000000012f2f7824 */ /* 0x001fe200078e0218 */
[----:B------:R-:W-:Y:S01]  /*5c30*/  LEA R19, R19, UR6, 0x2 ;  /* 0x0000000613137c11 */ /* 0x000fe2000f8e10ff */
[----:B------:R2:W-:Y:S01]  /*5c40*/  STS [R10+-0x4], R21 ;  /* 0xfffffc150a007388 */ /* 0x0005e20000000800 */
[----:B------:R-:W-:-:S02]  /*5c50*/  LEA R50, R50, UR6, 0x2 ;  /* 0x0000000632327c11 */ /* 0x000fc4000f8e10ff */
[----:B-1----:R-:W-:Y:S01]  /*5c60*/  LEA R5, R44, UR6, 0x2 ;  /* 0x000000062c057c11 */ /* 0x002fe2000f8e10ff */
[----:B------:R2:W-:Y:S01]  /*5c70*/  STS [R12+-0x4], R17 ;  /* 0xfffffc110c007388 */ /* 0x0005e20000000800 */
[----:B------:R-:W-:Y:S02]  /*5c80*/  LEA R4, R11, UR6, 0x2 ;  /* 0x000000060b047c11 */ /* 0x000fe4000f8e10ff */
[----:B------:R-:W-:Y:S01]  /*5c90*/  LEA R11, R0, UR6, 0x2 ;  /* 0x00000006000b7c11 */ /* 0x000fe2000f8e10ff */
[----:B------:R2:W-:Y:S01]  /*5ca0*/  STS [R48+-0x4], R13 ;  /* 0xfffffc0d30007388 */ /* 0x0005e20000000800 */
[----:B------:R-:W-:Y:S02]  /*5cb0*/  LEA R0, R3, UR6, 0x2 ;  /* 0x0000000603007c11 */ /* 0x000fe4000f8e10ff */
[----:B------:R-:W-:Y:S01]  /*5cc0*/  LEA R7, R7, UR6, 0x2 ;  /* 0x0000000607077c11 */ /* 0x000fe2000f8e10ff */
[----:B------:R2:W-:Y:S01]  /*5cd0*/  STS [R45+-0x4], R16 ;  /* 0xfffffc102d007388 */ /* 0x0005e20000000800 */
[----:B------:R-:W-:-:S02]  /*5ce0*/  LEA R9, R9, UR6, 0x2 ;  /* 0x0000000609097c11 */ /* 0x000fc4000f8e10ff */
[----:B------:R-:W-:Y:S01]  /*5cf0*/  LEA R3, R46, UR6, 0x2 ;  /* 0x000000062e037c11 */ /* 0x000fe2000f8e10ff */
[----:B------:R2:W-:Y:S01]  /*5d00*/  STS [R26+-0x4], R15 ;  /* 0xfffffc0f1a007388 */ /* 0x0005e20000000800 */
[----:B------:R-:W-:Y:S02]  /*5d10*/  LEA R52, R52, UR6, 0x2 ;  /* 0x0000000634347c11 */ /* 0x000fe4000f8e10ff */
[----:B------:R-:W-:Y:S01]  /*5d20*/  LOP3.LUT R2, R2, 0x80000000, RZ, 0x3c, !PT ;  /* 0x8000000002027812 */ /* 0x000fe200078e3cff */
[----:B------:R2:W-:Y:S01]  /*5d30*/  STS [R14+-0x4], R43 ;  /* 0xfffffc2b0e007388 */ /* 0x0005e20000000800 */
[----:B------:R-:W-:-:S03]  /*5d40*/  LEA R47, R47, UR6, 0x2 ;  /* 0x000000062f2f7c11 */ /* 0x000fc6000f8e10ff */
[----:B------:R2:W-:Y:S04]  /*5d50*/  STS [R19+-0x4], R42 ;  /* 0xfffffc2a13007388 */ /* 0x0005e80000000800 */
        /* <DEDUP_REMOVED lines=9> */
[----:B------:R2:W-:Y:S01]  /*5df0*/  STS [R47+-0x4], R2 ;  /* 0xfffffc022f007388 */ /* 0x0005e20000000800 */
[----:B------:R-:W-:Y:S05]  /*5e00*/  @P0 BRA `(.L_x_69) ;  /* 0x0000000000a40947 */ /* 0x000fea0003800000 */
[----:B------:R-:W3:Y:S01]  /*5e10*/  LDG.E R31, desc[UR8][R30.64] ;  /* 0x000000081e1f7981 */ /* 0x000ee2000c1e1900 */
[----:B------:R-:W-:Y:S01]  /*5e20*/  UISETP.GE.AND UP0, UPT, UR10, 0x1, UPT ;  /* 0x000000010a00788c */ /* 0x000fe2000bf06270 */
[----:B--2---:R-:W-:Y:S02]  /*5e30*/  IMAD.MOV.U32 R4, RZ, RZ, R23 ;  /* 0x000000ffff047224 */ /* 0x004fe400078e0017 */
[----:B---3--:R-:W-:-:S05]  /*5e40*/  IMAD.IADD R0, R31, 0x1, -R6 ;  /* 0x000000011f007824 */ /* 0x008fca00078e0a06 */
[----:B------:R0:W-:Y:S01]  /*5e50*/  STS [R22+0x7800], R0 ;  /* 0x0078000016007388 */ /* 0x0001e20000000800 */
[----:B------:R-:W-:Y:S05]  /*5e60*/  BRA.U !UP0, `(.L_x_70) ;  /* 0x00000001086c7547 */ /* 0x000fea000b800000 */
[----:B------:R-:W-:Y:S01]  /*5e70*/  BSSY B0, `(.L_x_71) ;  /* 0x0000019000007945 */ /* 0x000fe20003800000 */
[----:B0-----:R-:W-:Y:S02]  /*5e80*/  IMAD.MOV.U32 R0, RZ, RZ, -0x1 ;  /* 0xffffffffff007424 */ /* 0x001fe400078e00ff */
[----:B------:R-:W-:Y:S02]  /*5e90*/  IMAD.U32 R5, RZ, RZ, UR10 ;  /* 0x0000000aff057e24 */ /* 0x000fe4000f8e00ff */
[----:B------:R-:W-:-:S07]  /*5ea0*/  IMAD.MOV.U32 R4, RZ, RZ, R23 ;  /* 0x000000ffff047224 */ /* 0x000fce00078e0017 */
.L_x_75:
[----:B------:R-:W0:Y:S01]  /*5eb0*/  LDC.64 R2, c[0x0][0x380] ;  /* 0x0000e000ff027b82 */ /* 0x000e220000000a00 */
[----:B------:R-:W-:Y:S01]  /*5ec0*/  VIADD R9, R5, 0xffffffff ;  /* 0xffffffff05097836 */ /* 0x000fe20000000000 */
[----:B------:R-:W-:Y:S03]  /*5ed0*/  BSSY B2, `(.L_x_72) ;  /* 0x0000008000027945 */ /* 0x000fe60003800000 */
[----:B------:R-:W-:-:S04]  /*5ee0*/  IMAD R7, R9, 0x100, R29 ;  /* 0x0000010009077824 */ /* 0x000fc800078e021d */
[----:B0-----:R-:W-:-:S07]  /*5ef0*/  IMAD.WIDE R2, R7, 0x4, R2 ;  /* 0x0000000407027825 */ /* 0x001fce00078e0202 */
.L_x_73:
[----:B------:R-:W-:Y:S05]  /*5f00*/  YIELD ;  /* 0x0000000000007946 */ /* 0x000fea0003800000 */
[----:B------:R0:W-:Y:S06]  /*5f10*/  MEMBAR.SC.CTA ;  /* 0x0000000000007992 */ /* 0x0001ec0000000000 */
[----:B0-----:R-:W2:Y:S02]  /*5f20*/  LDG.E.STRONG.SYS R7, desc[UR8][R2.64] ;  /* 0x0000000802077981 */ /* 0x001ea4000c1f5900 */
[----:B--2---:R-:W-:-:S13]  /*5f30*/  ISETP.NE.AND P0, PT, R7, RZ, PT ;  /* 0x000000ff0700720c */ /* 0x004fda0003f05270 */
[----:B------:R-:W-:Y:S05]  /*5f40*/  @!P0 BRA `(.L_x_73) ;  /* 0xfffffffc00ec8947 */ /* 0x000fea000383ffff */
[----:B------:R-:W-:Y:S05]  /*5f50*/  BSYNC B2 ;  /* 0x0000000000027941 */ /* 0x000fea0003800000 */
.L_x_72:
[----:B------:R-:W-:Y:S01]  /*5f60*/  BSSY.RECONVERGENT B2, `(.L_x_74) ;  /* 0x0000006000027945 */ /* 0x000fe20003800200 */
[C---:B------:R-:W-:Y:S02]  /*5f70*/  ISETP.GT.AND P0, PT, R7.reuse, -0x1, PT ;  /* 0xffffffff0700780c */ /* 0x040fe40003f04270 */
[----:B------:R-:W-:Y:S01]  /*5f80*/  LOP3.LUT R7, R7, 0x3fffffff, RZ, 0xc0, !PT ;  /* 0x3fffffff07077812 */ /* 0x000fe200078ec0ff */
[----:B------:R-:W-:Y:S05]  /*5f90*/  WARPSYNC.EXCLUSIVE R0 ;  /* 0x0000000000007348 */ /* 0x000fea0003a00000 */
[----:B------:R-:W-:-:S05]  /*5fa0*/  IMAD.IADD R4, R7, 0x1, R4 ;  /* 0x0000000107047824 */ /* 0x000fca00078e0204 */
[----:B------:R-:W-:-:S07]  /*5fb0*/  VOTE.ANY R0, PT, P0 ;  /* 0x0000000000007806 */ /* 0x000fce00000e0100 */
[----:B------:R-:W-:Y:S05]  /*5fc0*/  BSYNC.RECONVERGENT B2 ;  /* 0x0000000000027941 */ /* 0x000fea0003800200 */
.L_x_74:
[----:B------:R-:W-:Y:S01]  /*5fd0*/  ISETP.GT.U32.AND P1, PT, R5, 0x1, PT ;  /* 0x000000010500780c */ /* 0x000fe20003f24070 */
[----:B------:R-:W-:-:S12]  /*5fe0*/  IMAD.MOV.U32 R5, RZ, RZ, R9 ;  /* 0x000000ffff057224 */ /* 0x000fd800078e0009 */
[----:B------:R-:W-:Y:S05]  /*5ff0*/  @P0 BRA P1, `(.L_x_75) ;  /* 0xfffffffc00ac0947 */ /* 0x000fea000083ffff */
[----:B------:R-:W-:Y:S05]  /*6000*/  BSYNC B0 ;  /* 0x0000000000007941 */ /* 0x000fea0003800000 */
.L_x_71:
[----:B------:R1:W2:Y:S02]  /*6010*/  LDS R0, [R22+0x7800] ;  /* 0x0078000016007984 */ /* 0x0002a40000000800 */
.L_x_70:
[----:B------:R-:W3:Y:S01]  /*6020*/  LDC.64 R2, c[0x0][0x380] ;  /* 0x0000e000ff027b82 */ /* 0x000ee20000000a00 */
[----:B------:R-:W-:Y:S01]  /*6030*/  IMAD.U32 R9, RZ, RZ, UR10 ;  /* 0x0000000aff097e24 */ /* 0x000fe2000f8e00ff */
[----:B--2---:R-:W-:Y:S02]  /*6040*/  IADD3 R7, PT, PT, R0, R4, -R23 ;  /* 0x0000000400077210 */ /* 0x004fe40007ffe817 */
[----:B------:R-:W-:Y:S01]  /*6050*/  LOP3.LUT R5, R4, 0x80000000, RZ, 0xfc, !PT ;  /* 0x8000000004057812 */ /* 0x000fe200078efcff */
[----:B------:R-:W-:Y:S02]  /*6060*/  IMAD R9, R9, 0x100, R29 ;  /* 0x0000010009097824 */ /* 0x000fe400078e021d */
[----:B------:R4:W-:Y:S02]  /*6070*/  STS [R22+0x7800], R7 ;  /* 0x0078000716007388 */ /* 0x0009e40000000800 */
[----:B---3--:R-:W-:-:S05]  /*6080*/  IMAD.WIDE R2, R9, 0x4, R2 ;  /* 0x0000000409027825 */ /* 0x008fca00078e0202 */
[----:B------:R4:W-:Y:S02]  /*6090*/  STG.E.STRONG.SYS desc[UR8][R2.64], R5 ;  /* 0x0000000502007986 */ /* 0x0009e4000c115908 */
.L_x_69:
[----:B------:R-:W-:Y:S05]  /*60a0*/  BSYNC B1 ;  /* 0x0000000000017941 */ /* 0x000fea0003800000 */
.L_x_68:
[----:B--2-4-:R-:W2:Y:S01]  /*60b0*/  LDC.64 R2, c[0x0][0x390] ;  /* 0x0000e400ff027b82 */ /* 0x014ea20000000a00 */
        /* <DEDUP_REMOVED lines=8> */
[----:B------:R-:W-:-:S13]  /*6140*/  ISETP.GT.U32.OR P0, PT, R29, 0xff, P0 ;  /* 0x000000ff1d00780c */ /* 0x000fda0000704470 */
[----:B0-----:R-:W0:Y:S01]  /*6150*/  @!P0 LDS R0, [R22+0x7800] ;  /* 0x0078000016008984 */ /* 0x001e220000000800 */
[----:B------:R-:W2:Y:S02]  /*6160*/  @!P0 LDC.64 R2, c[0x0][0x390] ;  /* 0x0000e400ff028b82 */ /* 0x000ea40000000a00 */
[----:B--2---:R-:W-:Y:S01]  /*6170*/  @!P0 IMAD.WIDE.U32 R2, R29, 0x4, R2 ;  /* 0x000000041d028825 */ /* 0x004fe200078e0002 */
[----:B0-----:R-:W-:-:S05]  /*6180*/  @!P0 IADD3 R23, PT, PT, R0, R6, R23 ;  /* 0x0000000600178210 */ /* 0x001fca0007ffe017 */
[----:B------:R0:W-:Y:S01]  /*6190*/  @!P0 STG.E desc[UR8][R2.64], R23 ;  /* 0x0000001702008986 */ /* 0x0001e2000c101908 */
[----:B------:R-:W-:Y:S06]  /*61a0*/  BAR.SYNC.DEFER_BLOCKING 0x0 ;  /* 0x0000000000007b1d */ /* 0x000fec0000010000 */
[----:B------:R-:W-:Y:S05]  /*61b0*/  @P1 BRA `(.L_x_76) ;  /* 0x0000000c002c1947 */ /* 0x000fea0003800000 */
[----:B------:R-:W0:Y:S01]  /*61c0*/  LDS R0, [R22] ;  /* 0x0000000016007984 */ /* 0x000e220000000800 */
[----:B------:R-:W0:Y:S02]  /*61d0*/  LDCU UR5, c[0x0][0x3c4] ;  /* 0x00007880ff0577ac */ /* 0x000e240008000800 */
[----:B0-----:R-:W-:Y:S02]  /*61e0*/  SHF.R.U32.HI R2, RZ, UR5, R0 ;  /* 0x00000005ff027c19 */ /* 0x001fe40008011600 */
[----:B------:R-:W-:Y:S02]  /*61f0*/  LOP3.LUT R9, R0, 0x80000000, RZ, 0x3c, !PT ;  /* 0x8000000000097812 */ /* 0x000fe400078e3cff */
[----:B------:R-:W-:-:S04]  /*6200*/  LOP3.LUT R2, R2, UR4, RZ, 0x30, !PT ;  /* 0x0000000402027c12 */ /* 0x000fc8000f8e30ff */
[----:B------:R-:W-:Y:S02]  /*6210*/  LEA R7, R2, UR6, 0x2 ;  /* 0x0000000602077c11 */ /* 0x000fe4000f8e10ff */
[----:B------:R-:W0:Y:S03]  /*6220*/  LDC.64 R2, c[0x0][0x3a0] ;  /* 0x0000e800ff027b82 */ /* 0x000e260000000a00 */
[----:B------:R-:W2:Y:S02]  /*6230*/  LDS R5, [R7+0x7800] ;  /* 0x0078000007057984 */ /* 0x000ea40000000800 */
[----:B--2---:R-:W-:-:S04]  /*6240*/  IMAD.IADD R5, R5, 0x1, R29 ;  /* 0x0000000105057824 */ /* 0x004fc800078e021d */
[----:B0-----:R-:W-:-:S05]  /*6250*/  IMAD.WIDE.U32 R4, R5, 0x4, R2 ;  /* 0x0000000405047825 */ /* 0x001fca00078e0002 */
[----:B------:R-:W-:Y:S01]  /*6260*/  STG.E desc[UR8][R4.64], R9 ;  /* 0x0000000904007986 */ /* 0x000fe2000c101908 */
[----:B------:R-:W-:-:S03]  /*6270*/  NOP ;  /* 0x0000000000007918 */ /* 0x000fc60000000000 */
[----:B------:R-:W0:Y:S02]  /*6280*/  LDS R0, [R22+0x600] ;  /* 0x0006000016007984 */ /* 0x000e240000000800 */
[----:B0-----:R-:W-:Y:S02]  /*6290*/  SHF.R.U32.HI R6, RZ, UR5, R0 ;  /* 0x00000005ff067c19 */ /* 0x001fe40008011600 */
[----:B------:R-:W-:Y:S02]  /*62a0*/  LOP3.LUT R11, R0, 0x80000000, RZ, 0x3c, !PT ;  /* 0x80000000000b7812 */ /* 0x000fe400078e3cff */
[----:B------:R-:W-:-:S04]  /*62b0*/  LOP3.LUT R6, R6, UR4, RZ, 0x30, !PT ;  /* 0x0000000406067c12 */ /* 0x000fc8000f8e30ff */
[----:B------:R-:W-:-:S05]  /*62c0*/  LEA R8, R6, UR6, 0x2 ;  /* 0x0000000606087c11 */ /* 0x000fca000f8e10ff */
[----:B------:R-:W0:Y:S02]  /*62d0*/  LDS R7, [R8+0x7800] ;  /* 0x0078000008077984 */ /* 0x000e240000000800 */
[----:B0-----:R-:W-:-:S05]  /*62e0*/  IADD3 R7, PT, PT, R29, 0x180, R7 ;  /* 0x000001801d077810 */ /* 0x001fca0007ffe007 */
[----:B------:R-:W-:-:S05]  /*62f0*/  IMAD.WIDE.U32 R6, R7, 0x4, R2 ;  /* 0x0000000407067825 */ /* 0x000fca00078e0002 */
        /* <DEDUP_REMOVED lines=181> */
[----:B------:R-:W-:Y:S01]  /*6e50*/  NOP ;  /* 0x0000000000007918 */ /* 0x000fe20000000000 */
[----:B------:R-:W-:Y:S05]  /*6e60*/  EXIT ;  /* 0x000000000000794d */ /* 0x000fea0003800000 */
.L_x_76:
[----:B0-----:R-:W-:Y:S01]  /*6e70*/  IMAD.U32 R3, RZ, RZ, UR10 ;  /* 0x0000000aff037e24 */ /* 0x001fe2000f8e00ff */
[----:B------:R-:W-:Y:S01]  /*6e80*/  BSSY.RECONVERGENT B0, `(.L_x_77) ;  /* 0x0000014000007945 */ /* 0x000fe20003800200 */
[----:B------:R-:W-:Y:S02]  /*6e90*/  VIADD R8, R29, 0x180 ;  /* 0x000001801d087836 */ /* 0x000fe40000000000 */
[----:B------:R-:W-:Y:S02]  /*6ea0*/  IMAD R3, R3, -0x1e00, R4 ;  /* 0xffffe20003037824 */ /* 0x000fe400078e0204 */
[C---:B------:R-:W-:Y:S02]  /*6eb0*/  VIADD R10, R29.reuse, 0x300 ;  /* 0x000003001d0a7836 */ /* 0x040fe40000000000 */
[C---:B------:R-:W-:Y:S01]  /*6ec0*/  VIADD R6, R29.reuse, 0x480 ;  /* 0x000004801d067836 */ /* 0x040fe20000000000 */
[-C--:B------:R-:W-:Y:S02]  /*6ed0*/  ISETP.GE.AND P0, PT, R29, R3.reuse, PT ;  /* 0x000000031d00720c */ /* 0x080fe40003f06270 */
[----:B------:R-:W-:-:S02]  /*6ee0*/  ISETP.GE.AND P1, PT, R8, R3, PT ;  /* 0x000000030800720c */ /* 0x000fc40003f26270 */
[----:B------:R-:W-:-:S09]  /*6ef0*/  ISETP.GE.AND P2, PT, R10, R3, PT ;  /* 0x000000030a00720c */ /* 0x000fd20003f46270 */
[----:B------:R-:W-:Y:S05]  /*6f00*/  @P0 BRA `(.L_x_78) ;  /* 0x00000000002c0947 */ /* 0x000fea0003800000 */
[----:B------:R-:W0:Y:S01]  /*6f10*/  LDS R0, [R22] ;  /* 0x0000000016007984 */ /* 0x000e220000000800 */
[----:B------:R-:W0:Y:S01]  /*6f20*/  LDCU UR5, c[0x0][0x3c4] ;  /* 0x00007880ff0577ac */ /* 0x000e220008000800 */
[----:B------:R-:W2:Y:S01]  /*6f30*/  LDC.64 R4, c[0x0][0x3a0] ;  /* 0x0000e800ff047b82 */ /* 0x000ea20000000a00 */
[----:B0-----:R-:W-:-:S04]  /*6f40*/  SHF.R.U32.HI R2, RZ, UR5, R0 ;  /* 0x00000005ff027c19 */ /* 0x001fc80008011600 */
[----:B------:R-:W-:-:S04]  /*6f50*/  LOP3.LUT R2, R2, UR4, RZ, 0x30, !PT ;  /* 0x0000000402027c12 */ /* 0x000fc8000f8e30ff */
[----:B------:R-:W-:-:S05]  /*6f60*/  LEA R2, R2, UR6, 0x2 ;  /* 0x0000000602027c11 */ /* 0x000fca000f8e10ff */
[----:B------:R-:W0:Y:S02]  /*6f70*/  LDS R7, [R2+0x7800] ;  /* 0x0078000002077984 */ /* 0x000e240000000800 */
[----:B0-----:R-:W-:Y:S01]  /*6f80*/  IMAD.IADD R9, R7, 0x1, R29 ;  /* 0x0000000107097824 */ /* 0x001fe200078e021d */
[----:B------:R-:W-:-:S03]  /*6f90*/  LOP3.LUT R7, R0, 0x80000000, RZ, 0x3c, !PT ;  /* 0x8000000000077812 */ /* 0x000fc600078e3cff */
[----:B--2---:R-:W-:-:S05]  /*6fa0*/  IMAD.WIDE.U32 R4, R9, 0x4, R4 ;  /* 0x0000000409047825 */ /* 0x004fca00078e0004 */
[----:B------:R0:W-:Y:S02]  /*6fb0*/  STG.E desc[UR8][R4.64], R7 ;  /* 0x0000000704007986 */ /* 0x0001e4000c101908 */
.L_x_78:
[----:B------:R-:W-:Y:S05]  /*6fc0*/  BSYNC.RECONVERGENT B0 ;  /* 0x0000000000007941 */ /* 0x000fea0003800200 */
.L_x_77:
[----:B------:R-:W-:Y:S01]  /*6fd0*/  NOP ;  /* 0x0000000000007918 */ /* 0x000fe20000000000 */
[----:B------:R-:W-:Y:S04]  /*6fe0*/  BSSY.RECONVERGENT B0, `(.L_x_79) ;  /* 0x000000d000007945 */ /* 0x000fe80003800200 */
[----:B------:R-:W-:Y:S05]  /*6ff0*/  @P1 BRA `(.L_x_80) ;  /* 0x00000000002c1947 */ /* 0x000fea0003800000 */
[----:B------:R-:W2:Y:S01]  /*7000*/  LDS R0, [R22+0x600] ;  /* 0x0006000016007984 */ /* 0x000ea20000000800 */
[----:B------:R-:W2:Y:S01]  /*7010*/  LDCU UR5, c[0x0][0x3c4] ;  /* 0x00007880ff0577ac */ /* 0x000ea20008000800 */
[----:B0-----:R-:W0:Y:S01]  /*7020*/  LDC.64 R4, c[0x0][0x3a0] ;  /* 0x0000e800ff047b82 */ /* 0x001e220000000a00 */
[----:B--2---:R-:W-:-:S04]  /*7030*/  SHF.R.U32.HI R2, RZ, UR5, R0 ;  /* 0x00000005ff027c19 */ /* 0x004fc80008011600 */
[----:B------:R-:W-:-:S04]  /*7040*/  LOP3.LUT R2, R2, UR4, RZ, 0x30, !PT ;  /* 0x0000000402027c12 */ /* 0x000fc8000f8e30ff */
[----:B------:R-:W-:-:S05]  /*7050*/  LEA R2, R2, UR6, 0x2 ;  /* 0x0000000602027c11 */ /* 0x000fca000f8e10ff */
[----:B------:R-:W2:Y:S02]  /*7060*/  LDS R7, [R2+0x7800] ;  /* 0x0078000002077984 */ /* 0x000ea40000000800 */
[----:B--2---:R-:W-:Y:S01]  /*7070*/  IMAD.IADD R9, R8, 0x1, R7 ;  /* 0x0000000108097824 */ /* 0x004fe200078e0207 */
[----:B------:R-:W-:-:S03]  /*7080*/  LOP3.LUT R7, R0, 0x80000000, RZ, 0x3c, !PT ;  /* 0x8000000000077812 */ /* 0x000fc600078e3cff */
[----:B0-----:R-:W-:-:S05]  /*7090*/  IMAD.WIDE.U32 R4, R9, 0x4, R4 ;  /* 0x0000000409047825 */ /* 0x001fca00078e0004 */
[----:B------:R2:W-:Y:S02]  /*70a0*/  STG.E desc[UR8][R4.64], R7 ;  /* 0x0000000704007986 */ /* 0x0005e4000c101908 */
.L_x_80:
[----:B------:R-:W-:Y:S05]  /*70b0*/  BSYNC.RECONVERGENT B0 ;  /* 0x0000000000007941 */ /* 0x000fea0003800200 */
.L_x_79:
[----:B------:R-:W-:Y:S01]  /*70c0*/  NOP ;  /* 0x0000000000007918 */ /* 0x000fe20000000000 */
[----:B------:R-:W-:Y:S01]  /*70d0*/  BSSY.RECONVERGENT B0, `(.L_x_81) ;  /* 0x000000e000007945 */ /* 0x000fe20003800200 */
[----:B------:R-:W-:-:S03]  /*70e0*/  VIADD R12, R29, 0x600 ;  /* 0x000006001d0c7836 */ /* 0x000fc60000000000 */
[----:B------:R-:W-:Y:S05]  /*70f0*/  @P2 BRA `(.L_x_82) ;  /* 0x00000000002c2947 */ /* 0x000fea0003800000 */
[----:B------:R-:W3:Y:S01]  /*7100*/  LDS R0, [R22+0xc00] ;  /* 0x000c000016007984 */ /* 0x000ee20000000800 */
[----:B------:R-:W3:Y:S01]  /*7110*/  LDCU UR5, c[0x0][0x3c4] ;  /* 0x00007880ff0577ac */ /* 0x000ee20008000800 */
[----:B0-2---:R-:W0:Y:S01]  /*7120*/  LDC.64 R4, c[0x0][0x3a0] ;  /* 0x0000e800ff047b82 */ /* 0x005e220000000a00 */
[----:B---3--:R-:W-:-:S04]  /*7130*/  SHF.R.U32.HI R2, RZ, UR5, R0 ;  /* 0x00000005ff027c19 */ /* 0x008fc80008011600 */
[----:B------:R-:W-:-:S04]  /*7140*/  LOP3.LUT R2, R2, UR4, RZ, 0x30, !PT ;  /* 0x0000000402027c12 */ /* 0x000fc8000f8e30ff */
[----:B------:R-:W-:-:S05]  /*7150*/  LEA R2, R2, UR6, 0x2 ;  /* 0x0000000602027c11 */ /* 0x000fca000f8e10ff */
[----:B------:R-:W2:Y:S02]  /*7160*/  LDS R7, [R2+0x7800] ;  /* 0x0078000002077984 */ /* 0x000ea40000000800 */
[----:B--2---:R-:W-:Y:S01]  /*7170*/  IMAD.IADD R9, R10, 0x1, R7 ;  /* 0x000000010a097824 */ /* 0x004fe200078e0207 */
[----:B------:R-:W-:-:S03]  /*7180*/  LOP3.LUT R7, R0, 0x80000000, RZ, 0x3c, !PT ;  /* 0x8000000000077812 */ /* 0x000fc600078e3cff */
[----:B0-----:R-:W-:-:S05]  /*7190*/  IMAD.WIDE.U32 R4, R9, 0x4, R4 ;  /* 0x0000000409047825 */ /* 0x001fca00078e0004 */
[----:B------:R3:W-:Y:S02]  /*71a0*/  STG.E desc[UR8][R4.64], R7 ;  /* 0x0000000704007986 */ /* 0x0007e4000c101908 */
.L_x_82:
[----:B------:R-:W-:Y:S05]  /*71b0*/  BSYNC.RECONVERGENT B0 ;  /* 0x0000000000007941 */ /* 0x000fea0003800200 */
.L_x_81:
[-C--:B------:R-:W-:Y:S01]  /*71c0*/  ISETP.GE.AND P6, PT, R6, R3.reuse, PT ;  /* 0x000000030600720c */ /* 0x080fe20003fc6270 */
[C---:B------:R-:W-:Y:S01]  /*71d0*/  VIADD R14, R29.reuse, 0x780 ;  /* 0x000007801d0e7836 */ /* 0x040fe20000000000 */
[----:B------:R-:W-:Y:S01]  /*71e0*/  ISETP.GE.AND P2, PT, R12, R3, PT ;  /* 0x000000030c00720c */ /* 0x000fe20003f46270 */
[C---:B------:R-:W-:Y:S01]  /*71f0*/  VIADD R16, R29.reuse, 0x900 ;  /* 0x000009001d107836 */ /* 0x040fe20000000000 */
[C---:B0-23--:R-:W-:Y:S01]  /*7200*/  LOP3.LUT R4, R29.reuse, 0xc00, RZ, 0xfc, !PT ;  /* 0x00000c001d047812 */ /* 0x04dfe200078efcff */
[C---:B------:R-:W-:Y:S01]  /*7210*/  VIADD R8, R29.reuse, 0xa80 ;  /* 0x00000a801d087836 */ /* 0x040fe20000000000 */
[----:B------:R-:W-:Y:S01]  /*7220*/  NOP ;  /* 0x0000000000007918 */ /* 0x000fe20000000000 */
[C---:B------:R-:W-:Y:S01]  /*7230*/  VIADD R2, R29.reuse, 0xd80 ;  /* 0x00000d801d027836 */ /* 0x040fe20000000000 */
[----:B------:R-:W-:Y:S01]  /*7240*/  BSSY.RECONVERGENT B0, `(.L_x_83) ;  /* 0x0000015000007945 */ /* 0x000fe20003800200 */
[----:B------:R-:W-:Y:S01]  /*7250*/  VIADD R0, R29, 0xf00 ;  /* 0x00000f001d007836 */ /* 0x000fe20000000000 */
[----:B------:R-:W-:-:S02]  /*7260*/  P2R R13, PR, RZ, 0x4 ;  /* 0x00000004ff0d7803 */ /* 0x000fc40000000000 */
[-C--:B------:R-:W-:Y:S02]  /*7270*/  ISETP.GE.AND P0, PT, R14, R3.reuse, PT ;  /* 0x000000030e00720c */ /* 0x080fe40003f06270 */
[-C--:B------:R-:W-:Y:S02]  /*7280*/  ISETP.GE.AND P1, PT, R16, R3.reuse, PT ;  /* 0x000000031000720c */ /* 0x080fe40003f26270 */
[-C--:B------:R-:W-:Y:S02]  /*7290*/  ISETP.GE.AND P2, PT, R8, R3.reuse, PT ;  /* 0x000000030800720c */ /* 0x080fe40003f46270 */
[-C--:B------:R-:W-:Y:S02]  /*72a0*/  ISETP.GE.AND P3, PT, R4, R3.reuse, PT ;  /* 0x000000030400720c */ /* 0x080fe40003f66270 */
[-C--:B------:R-:W-:Y:S02]  /*72b0*/  ISETP.GE.AND P4, PT, R2, R3.reuse, PT ;  /* 0x000000030200720c */ /* 0x080fe40003f86270 */
[----:B------:R-:W-:Y:S01]  /*72c0*/  ISETP.GE.AND P5, PT, R0, R3, PT ;  /* 0x000000030000720c */ /* 0x000fe20003fa6270 */
[----:B------:R-:W-:-:S12]  /*72d0*/  @P6 BRA `(.L_x_84) ;  /* 0x00000000002c6947 */ /* 0x000fd80003800000 */
[----:B------:R-:W0:Y:S01]  /*72e0*/  LDS R5, [R22+0x1200] ;  /* 0x0012000016057984 */ /* 0x000e220000000800 */
[----:B------:R-:W0:Y:S01]  /*72f0*/  LDCU UR5, c[0x0][0x3c4] ;  /* 0x00007880ff0577ac */ /* 0x000e220008000800 */
[----:B------:R-:W2:Y:S01]  /*7300*/  LDC.64 R10, c[0x0][0x3a0] ;  /* 0x0000e800ff0a7b82 */ /* 0x000ea20000000a00 */
[----:B0-----:R-:W-:Y:S02]  /*7310*/  SHF.R.U32.HI R7, RZ, UR5, R5 ;  /* 0x00000005ff077c19 */ /* 0x001fe40008011605 */
[----:B------:R-:W-:Y:S02]  /*7320*/  LOP3.LUT R5, R5, 0x80000000, RZ, 0x3c, !PT ;  /* 0x8000000005057812 */ /* 0x000fe400078e3cff */
[----:B------:R-:W-:-:S04]  /*7330*/  LOP3.LUT R7, R7, UR4, RZ, 0x30, !PT ;  /* 0x0000000407077c12 */ /* 0x000fc8000f8e30ff */
[----:B------:R-:W-:-:S06]  /*7340*/  LEA R9, R7, UR6, 0x2 ;  /* 0x0000000607097c11 */ /* 0x000fcc000f8e10ff */
[----:B------:R-:W0:Y:S02]  /*7350*/  LDS R9, [R9+0x7800] ;  /* 0x0078000009097984 */ /* 0x000e240000000800 */
[----:B0-----:R-:W-:-:S04]  /*7360*/  IMAD.IADD R7, R6, 0x1, R9 ;  /* 0x0000000106077824 */ /* 0x001fc800078e0209 */
[----:B--2---:R-:W-:-:S05]  /*7370*/  IMAD.WIDE.U32 R6, R7, 0x4, R10 ;  /* 0x0000000407067825 */ /* 0x004fca00078e000a */
[----:B------:R0:W-:Y:S02]  /*7380*/  STG.E desc[UR8][R6.64], R5 ;  /* 0x0000000506007986 */ /* 0x0001e4000c101908 */
.L_x_84:
[----:B------:R-:W-:Y:S05]  /*7390*/  BSYNC.RECONVERGENT B0 ;  /* 0x0000000000007941 */ /* 0x000fea0003800200 */
.L_x_83:
[----:B------:R-:W-:Y:S01]  /*73a0*/  ISETP.NE.AND P6, PT, R13, RZ, PT ;  /* 0x000000ff0d00720c */ /* 0x000fe20003fc5270 */
[----:B------:R-:W-:Y:S01]  /*73b0*/  NOP ;  /* 0x0000000000007918 */ /* 0x000fe20000000000 */
[----:B------:R-:W-:Y:S11]  /*73c0*/  BSSY.RECONVERGENT B0, `(.L_x_85) ;  /* 0x000000d000007945 */ /* 0x000ff60003800200 */
[----:B------:R-:W-:Y:S05]  /*73d0*/  @P6 BRA `(.L_x_86) ;  /* 0x00000000002c6947 */ /* 0x000fea0003800000 */
[----:B0-----:R-:W0:Y:S01]  /*73e0*/  LDS R5, [R22+0x1800] ;  /* 0x0018000016057984 */ /* 0x001e220000000800 */
[----:B------:R-:W0:Y:S02]  /*73f0*/  LDCU UR5, c[0x0][0x3c4] ;  /* 0x00007880ff0577ac */ /* 0x000e240008000800 */
[----:B0-----:R-:W-:Y:S02]  /*7400*/  SHF.R.U32.HI R6, RZ, UR5, R5 ;  /* 0x00000005ff067c19 */ /* 0x001fe40008011605 */
[----:B------:R-:W-:Y:S02]  /*7410*/  LOP3.LUT R5, R5, 0x80000000, RZ, 0x3c, !PT ;  /* 0x8000000005057812 */ /* 0x000fe400078e3cff */
[----:B------:R-:W-:-:S04]  /*7420*/  LOP3.LUT R6, R6, UR4, RZ, 0x30, !PT ;  /* 0x0000000406067c12 */ /* 0x000fc8000f8e30ff */
[----:B------:R-:W-:Y:S02]  /*7430*/  LEA R9, R6, UR6, 0x2 ;  /* 0x0000000606097c11 */ /* 0x000fe4000f8e10ff */
[----:B------:R-:W0:Y:S04]  /*7440*/  LDC.64 R6, c[0x0][0x3a0] ;  /* 0x0000e800ff067b82 */ /* 0x000e280000000a00 */
[----:B------:R-:W2:Y:S02]  /*7450*/  LDS R9, [R9+0x7800] ;  /* 0x0078000009097984 */ /* 0x000ea40000000800 */
[----:B--2---:R-:W-:-:S04]  /*7460*/  IMAD.IADD R11, R12, 0x1, R9 ;  /* 0x000000010c0b7824 */ /* 0x004fc800078e0209 */
[----:B0-----:R-:W-:-:S05]  /*7470*/  IMAD.WIDE.U32 R6, R11, 0x4, R6 ;  /* 0x000000040b067825 */ /* 0x001fca00078e0006 */
[----:B------:R2:W-:Y:S02]  /*7480*/  STG.E desc[UR8][R6.64], R5 ;  /* 0x0000000506007986 */ /* 0x0005e4000c101908 */
.L_x_86:
[----:B------:R-:W-:Y:S05]  /*7490*/  BSYNC.RECONVERGENT B0 ;  /* 0x0000000000007941 */ /* 0x000fea0003800200 */
.L_x_85:
[----:B------:R-:W-:Y:S01]  /*74a0*/  NOP ;  /* 0x0000000000007918 */ /* 0x000fe20000000000 */
[----:B------:R-:W-:Y:S04]  /*74b0*/  BSSY.RECONVERGENT B0, `(.L_x_87) ;  /* 0x000000d000007945 */ /* 0x000fe80003800200 */
[----:B------:R-:W-:Y:S05]  /*74c0*/  @P0 BRA `(.L_x_88) ;  /* 0x00000000002c0947 */ /* 0x000fea0003800000 */
[----:B0-2---:R-:W0:Y:S01]  /*74d0*/  LDS R5, [R22+0x1e00] ;  /* 0x001e000016057984 */ /* 0x005e220000000800 */
        /* <DEDUP_REMOVED lines=10> */
.L_x_88:
[----:B------:R-:W-:Y:S05]  /*7580*/  BSYNC.RECONVERGENT B0 ;  /* 0x0000000000007941 */ /* 0x000fea0003800200 */
.L_x_87:
[----:B------:R-:W-:Y:S01]  /*7590*/  NOP ;  /* 0x0000000000007918 */ /* 0x000fe20000000000 */
[----:B------:R-:W-:Y:S04]  /*75a0*/  BSSY.RECONVERGENT B0, `(.L_x_89) ;  /* 0x000000d000007945 */ /* 0x000fe80003800200 */
[----:B------:R-:W-:Y:S05]  /*75b0*/  @P1 BRA `(.L_x_90) ;  /* 0x00000000002c1947 */ /* 0x000fea0003800000 */
[----:B0-23--:R-:W0:Y:S01]  /*75c0*/  LDS R5, [R22+0x2400] ;  /* 0x0024000016057984 */ /* 0x00de220000000800 */
        /* <DEDUP_REMOVED lines=10> */
.L_x_90:
[----:B------:R-:W-:Y:S05]  /*7670*/  BSYNC.RECONVERGENT B0 ;  /* 0x0000000000007941 */ /* 0x000fea0003800200 */
.L_x_89:
[----:B------:R-:W-:Y:S01]  /*7680*/  NOP ;  /* 0x0000000000007918 */ /* 0x000fe20000000000 */
[----:B------:R-:W-:Y:S04]  /*7690*/  BSSY.RECONVERGENT B0, `(.L_x_91) ;  /* 0x000000d000007945 */ /* 0x000fe80003800200 */
[----:B------:R-:W-:Y:S05]  /*76a0*/  @P2 BRA `(.L_x_92) ;  /* 0x00000000002c2947 */ /* 0x000fea0003800000 */
[----:B0-234-:R-:W0:Y:S01]  /*76b0*/  LDS R5, [R22+0x2a00] ;  /* 0x002a000016057984 */ /* 0x01de220000000800 */
        /* <DEDUP_REMOVED lines=10> */
.L_x_92:
[----:B------:R-:W-:Y:S05]  /*7760*/  BSYNC.RECONVERGENT B0 ;  /* 0x0000000000007941 */ /* 0x000fea0003800200 */
.L_x_91:
[----:B------:R-:W-:Y:S01]  /*7770*/  NOP ;  /* 0x0000000000007918 */ /* 0x000fe20000000000 */
[----:B------:R-:W-:Y:S04]  /*7780*/  BSSY.RECONVERGENT B0, `(.L_x_93) ;  /* 0x000000d000007945 */ /* 0x000fe80003800200 */
[----:B------:R-:W-:Y:S05]  /*7790*/  @P3 BRA `(.L_x_94) ;  /* 0x00000000002c3947 */ /* 0x000fea0003800000 */
[----:B0-234-:R-:W0:Y:S01]  /*77a0*/  LDS R5, [R22+0x3000] ;  /* 0x0030000016057984 */ /* 0x01de220000000800 */
[----:B------:R-:W0:Y:S02]  /*77b0*/  LDCU UR5, c[0x0][0x3c4] ;  /* 0x00007880ff0577ac */ /* 0x000e240008000800 */
[----:B0-----:R-:W-:-:S04]  /*77c0*/  SHF.R.U32.HI R6, RZ, UR5, R5 ;  /* 0x00000005ff067c19 */ /* 0x001fc80008011605 */
[----:B------:R-:W-:-:S04]  /*77d0*/  LOP3.LUT R6, R6, UR4, RZ, 0x30, !PT ;  /* 0x0000000406067c12 */ /* 0x000fc8000f8e30ff */
[----:B------:R-:W-:Y:S02]  /*77e0*/  LEA R8, R6, UR6, 0x2 ;  /* 0x0000000606087c11 */ /* 0x000fe4000f8e10ff */
[----:B------:R-:W0:Y:S03]  /*77f0*/  LDC.64 R6, c[0x0][0x3a0] ;  /* 0x0000e800ff067b82 */ /* 0x000e260000000a00 */
[----:B------:R-:W2:Y:S02]  /*7800*/  LDS R9, [R8+0x7800] ;  /* 0x0078000008097984 */ /* 0x000ea40000000800 */
[----:B--2---:R-:W-:Y:S01]  /*7810*/  IMAD.IADD R11, R4, 0x1, R9 ;  /* 0x00000001040b7824 */ /* 0x004fe200078e0209 */
[----:B------:R-:W-:-:S03]  /*7820*/  LOP3.LUT R9, R5, 0x80000000, RZ, 0x3c, !PT ;  /* 0x8000000005097812 */ /* 0x000fc600078e3cff */
[----:B0-----:R-:W-:-:S05]  /*7830*/  IMAD.WIDE.U32 R4, R11, 0x4, R6 ;  /* 0x000000040b047825 */ /* 0x001fca00078e0006 */
[----:B------:R0:W-:Y:S02]  /*7840*/  STG.E desc[UR8][R4.64], R9 ;  /* 0x0000000904007986 */ /* 0x0001e4000c101908 */
.L_x_94:
[----:B------:R-:W-:Y:S05]  /*7850*/  BSYNC.RECONVERGENT B0 ;  /* 0x0000000000007941 */ /* 0x000fea0003800200 */
.L_x_93:
[----:B------:R-:W-:Y:S01]  /*7860*/  NOP ;  /* 0x0000000000007918 */ /* 0x000fe20000000000 */
[----:B------:R-:W-:Y:S01]  /*7870*/  BSSY.RECONVERGENT B0, `(.L_x_95) ;  /* 0x000000e000007945 */ /* 0x000fe20003800200 */
[----:B------:R-:W-:-:S03]  /*7880*/  VIADD R10, R29, 0x1080 ;  /* 0x000010801d0a7836 */ /* 0x000fc60000000000 */
        /* <DEDUP_REMOVED lines=12> */
.L_x_96:
[----:B------:R-:W-:Y:S05]  /*7950*/  BSYNC.RECONVERGENT B0 ;  /* 0x0000000000007941 */ /* 0x000fea0003800200 */
.L_x_95:
[----:B------:R-:W-:Y:S01]  /*7960*/  NOP ;  /* 0x0000000000007918 */ /* 0x000fe20000000000 */
[----:B------:R-:W-:Y:S01]  /*7970*/  BSSY.RECONVERGENT B0, `(.L_x_97) ;  /* 0x000000e000007945 */ /* 0x000fe20003800200 */
[----:B------:R-:W-:-:S03]  /*7980*/  VIADD R12, R29, 0x1200 ;  /* 0x000012001d0c7836 */ /* 0x000fc60000000000 */
[----:B------:R-:W-:Y:S05]  /*7990*/  @P5 BRA `(.L_x_98) ;  /* 0x00000000002c5947 */ /* 0x000fea0003800000 */
[----:B------:R-:W0:Y:S01]  /*79a0*/  LDS R2, [R22+0x3c00] ;  /* 0x003c000016027984 */ /* 0x000e220000000800 */
[----:B------:R-:W0:Y:S02]  /*79b0*/  LDCU UR5, c[0x0][0x3c4] ;  /* 0x00007880ff0577ac */ /* 0x000e240008000800 */
[----:B0-----:R-:W-:-:S04]  /*79c0*/  SHF.R.U32.HI R4, RZ, UR5, R2 ;  /* 0x00000005ff047c19 */ /* 0x001fc80008011602 */
[----:B------:R-:W-:-:S04]  /*79d0*/  LOP3.LUT R4, R4, UR4, RZ, 0x30, !PT ;  /* 0x0000000404047c12 */ /* 0x000fc8000f8e30ff */
[----:B--234-:R-:W-:Y:S02]  /*79e0*/  LEA R6, R4, UR6, 0x2 ;  /* 0x0000000604067c11 */ /* 0x01cfe4000f8e10ff */
[----:B------:R-:W0:Y:S03]  /*79f0*/  LDC.64 R4, c[0x0][0x3a0] ;  /* 0x0000e800ff047b82 */ /* 0x000e260000000a00 */
[----:B------:R-:W2:Y:S02]  /*7a00*/  LDS R7, [R6+0x7800] ;  /* 0x0078000006077984 */ /* 0x000ea40000000800 */
[----:B--2---:R-:W-:Y:S01]  /*7a10*/  IMAD.IADD R9, R0, 0x1, R7 ;  /* 0x0000000100097824 */ /* 0x004fe200078e0207 */
[----:B------:R-:W-:-:S03]  /*7a20*/  LOP3.LUT R7, R2, 0x80000000, RZ, 0x3c, !PT ;  /* 0x8000000002077812 */ /* 0x000fc600078e3cff */
[----:B0-----:R-:W-:-:S05]  /*7a30*/  IMAD.WIDE.U32 R4, R9, 0x4, R4 ;  /* 0x0000000409047825 */ /* 0x001fca00078e0004 */
[----:B------:R0:W-:Y:S02]  /*7a40*/  STG.E desc[UR8][R4.64], R7 ;  /* 0x0000000704007986 */ /* 0x0001e4000c101908 */
.L_x_98:
[----:B------:R-:W-:Y:S05]  /*7a50*/  BSYNC.RECONVERGENT B0 ;  /* 0x0000000000007941 */ /* 0x000fea0003800200 */
.L_x_97:
[-C--:B------:R-:W-:Y:S01]  /*7a60*/  ISETP.GE.AND P6, PT, R10, R3.reuse, PT ;  /* 0x000000030a00720c */ /* 0x080fe20003fc6270 */
[C---:B------:R-:W-:Y:S01]  /*7a70*/  VIADD R14, R29.reuse, 0x1380 ;  /* 0x000013801d0e7836 */ /* 0x040fe20000000000 */
[----:B------:R-:W-:Y:S01]  /*7a80*/  ISETP.GE.AND P2, PT, R12, R3, PT ;  /* 0x000000030c00720c */ /* 0x000fe20003f46270 */
[C---:B------:R-:W-:Y:S01]  /*7a90*/  VIADD R16, R29.reuse, 0x1500 ;  /* 0x000015001d107836 */ /* 0x040fe20000000000 */
[C---:B0-----:R-:W-:Y:S01]  /*7aa0*/  LOP3.LUT R4, R29.reuse, 0x1800, RZ, 0xfc, !PT ;  /* 0x000018001d047812 */ /* 0x041fe200078efcff */
[C---:B--234-:R-:W-:Y:S01]  /*7ab0*/  VIADD R6, R29.reuse, 0x1680 ;  /* 0x000016801d067836 */ /* 0x05cfe20000000000 */
        /* <DEDUP_REMOVED lines=23> */
.L_x_100:
[----:B------:R-:W-:Y:S05]  /*7c30*/  BSYNC.RECONVERGENT B0 ;  /* 0x0000000000007941 */ /* 0x000fea0003800200 */
.L_x_99:
[----:B------:R-:W-:Y:S01]  /*7c40*/  ISETP.NE.AND P6, PT, R13, RZ, PT ;  /* 0x000000ff0d00720c */ /* 0x000fe20003fc5270 */
[----:B------:R-:W-:Y:S01]  /*7c50*/  NOP ;  /* 0x0000000000007918 */ /* 0x000fe20000000000 */
[----:B------:R-:W-:Y:S11]  /*7c60*/  BSSY.RECONVERGENT B0, `(.L_x_101) ;  /* 0x000000d000007945 */ /* 0x000ff60003800200 */
[----:B------:R-:W-:Y:S05]  /*7c70*/  @P6 BRA `(.L_x_102) ;  /* 0x00000000002c6947 */ /* 0x000fea0003800000 */
[----:B0-----:R-:W0:Y:S01]  /*7c80*/  LDS R5, [R22+0x4800] ;  /* 0x0048000016057984 */ /* 0x001e220000000800 */
        /* <DEDUP_REMOVED lines=10> */
.L_x_102:
[----:B------:R-:W-:Y:S05]  /*7d30*/  BSYNC.RECONVERGENT B0 ;  /* 0x0000000000007941 */ /* 0x000fea0003800200 */
.L_x_101:
[----:B------:R-:W-:Y:S01]  /*7d40*/  NOP ;  /* 0x0000000000007918 */ /* 0x000fe20000000000 */
[----:B------:R-:W-:Y:S04]  /*7d50*/  BSSY.RECONVERGENT B0, `(.L_x_103) ;  /* 0x000000d000007945 */ /* 0x000fe80003800200 */
[----:B------:R-:W-:Y:S05]  /*7d60*/  @P0 BRA `(.L_x_104) ;  /* 0x00000000002c0947 */ /* 0x000fea0003800000 */
[----:B0-2---:R-:W0:Y:S01]  /*7d70*/  LDS R5, [R22+0x4e00] ;  /* 0x004e000016057984 */ /* 0x005e220000000800 */
        /* <DEDUP_REMOVED lines=10> */
.L_x_104:
[----:B------:R-:W-:Y:S05]  /*7e20*/  BSYNC.RECONVERGENT B0 ;  /* 0x0000000000007941 */ /* 0x000fea0003800200 */
.L_x_103:
[----:B------:R-:W-:Y:S01]  /*7e30*/  NOP ;  /* 0x0000000000007918 */ /* 0x000fe20000000000 */
[----:B------:R-:W-:Y:S04]  /*7e40*/  BSSY.RECONVERGENT B0, `(.L_x_105) ;  /* 0x000000d000007945 */ /* 0x000fe80003800200 */
[----:B------:R-:W-:Y:S05]  /*7e50*/  @P1 BRA `(.L_x_106) ;  /* 0x00000000002c1947 */ /* 0x000fea0003800000 */
[----:B0-23--:R-:W0:Y:S01]  /*7e60*/  LDS R5, [R22+0x5400] ;  /* 0x0054000016057984 */ /* 0x00de220000000800 */
        /* <DEDUP_REMOVED lines=10> */
.L_x_106:
[----:B------:R-:W-:Y:S05]  /*7f10*/  BSYNC.RECONVERGENT B0 ;  /* 0x0000000000007941 */ /* 0x000fea0003800200 */
.L_x_105:
[----:B------:R-:W-:Y:S01]  /*7f20*/  NOP ;  /* 0x0000000000007918 */ /* 0x000fe20000000000 */
[----:B------:R-:W-:Y:S04]  /*7f30*/  BSSY.RECONVERGENT B0, `(.L_x_107) ;  /* 0x000000d000007945 */ /* 0x000fe80003800200 */
[----:B------:R-:W-:Y:S05]  /*7f40*/  @P2 BRA `(.L_x_108) ;  /* 0x00000000002c2947 */ /* 0x000fea0003800000 */
[----:B0-234-:R-:W0:Y:S01]  /*7f50*/  LDS R5, [R22+0x5a00] ;  /* 0x005a000016057984 */ /* 0x01de220000000800 */
[----:B------:R-:W0:Y:S01]  /*7f60*/  LDCU UR5, c[0x0][0x3c4] ;  /* 0x00007880ff0577ac */ /* 0x000e220008000800 */
[----:B------:R-:W2:Y:S01]  /*7f70*/  LDC.64 R8, c[0x0][0x3a0] ;  /* 0x0000e800ff087b82 */ /* 0x000ea20000000a00 */
[----:B0-----:R-:W-:Y:S02]  /*7f80*/  SHF.R.U32.HI R7, RZ, UR5, R5 ;  /* 0x00000005ff077c19 */ /* 0x001fe40008011605 */
[----:B------:R-:W-:Y:S02]  /*7f90*/  LOP3.LUT R5, R5, 0x80000000, RZ, 0x3c, !PT ;  /* 0x8000000005057812 */ /* 0x000fe400078e3cff */
[----:B------:R-:W-:-:S04]  /*7fa0*/  LOP3.LUT R7, R7, UR4, RZ, 0x30, !PT ;  /* 0x0000000407077c12 */ /* 0x000fc8000f8e30ff */
[----:B------:R-:W-:-:S05]  /*7fb0*/  LEA R10, R7, UR6, 0x2 ;  /* 0x00000006070a7c11 */ /* 0x000fca000f8e10ff */
[----:B------:R-:W0:Y:S02]  /*7fc0*/  LDS R7, [R10+0x7800] ;  /* 0x007800000a077984 */ /* 0x000e240000000800 */
[----:B0-----:R-:W-:-:S04]  /*7fd0*/  IMAD.IADD R7, R6, 0x1, R7 ;  /* 0x0000000106077824 */ /* 0x001fc800078e0207 */
[----:B--2---:R-:W-:-:S05]  /*7fe0*/  IMAD.WIDE.U32 R6, R7, 0x4, R8 ;  /* 0x0000000407067825 */ /* 0x004fca00078e0008 */
[----:B------:R0:W-:Y:S02]  /*7ff0*/  STG.E desc[UR8][R6.64], R5 ;  /* 0x0000000506007986 */ /* 0x0001e4000c101908 */
.L_x_108:
[----:B------:R-:W-:Y:S05]  /*8000*/  BSYNC.RECONVERGENT B0 ;  /* 0x0000000000007941 */ /* 0x000fea0003800200 */
.L_x_107:
        /* <DEDUP_REMOVED lines=14> */
.L_x_110:
[----:B------:R-:W-:Y:S05]  /*80f0*/  BSYNC.RECONVERGENT B0 ;  /* 0x0000000000007941 */ /* 0x000fea0003800200 */
.L_x_109:
[----:B------:R-:W-:Y:S01]  /*8100*/  NOP ;  /* 0x0000000000007918 */ /* 0x000fe20000000000 */
[----:B------:R-:W-:Y:S04]  /*8110*/  BSSY.RECONVERGENT B0, `(.L_x_111) ;  /* 0x000000d000007945 */ /* 0x000fe80003800200 */
[----:B------:R-:W-:Y:S05]  /*8120*/  @P4 BRA `(.L_x_112) ;  /* 0x00000000002c4947 */ /* 0x000fea0003800000 */
[----:B0-----:R-:W0:Y:S01]  /*8130*/  LDS R6, [R22+0x6600] ;  /* 0x0066000016067984 */ /* 0x001e220000000800 */
[----:B------:R-:W0:Y:S02]  /*8140*/  LDCU UR5, c[0x0][0x3c4] ;  /* 0x00007880ff0577ac */ /* 0x000e240008000800 */
[----:B0-----:R-:W-:Y:S02]  /*8150*/  SHF.R.U32.HI R4, RZ, UR5, R6 ;  /* 0x00000005ff047c19 */ /* 0x001fe40008011606 */
[----:B--234-:R-:W-:Y:S02]  /*8160*/  LOP3.LUT R9, R6, 0x80000000, RZ, 0x3c, !PT ;  /* 0x8000000006097812 */ /* 0x01cfe400078e3cff */
[----:B------:R-:W-:-:S04]  /*8170*/  LOP3.LUT R4, R4, UR4, RZ, 0x30, !PT ;  /* 0x0000000404047c12 */ /* 0x000fc8000f8e30ff */
[----:B------:R-:W-:Y:S02]  /*8180*/  LEA R7, R4, UR6, 0x2 ;  /* 0x0000000604077c11 */ /* 0x000fe4000f8e10ff */
[----:B------:R-:W0:Y:S04]  /*8190*/  LDC.64 R4, c[0x0][0x3a0] ;  /* 0x0000e800ff047b82 */ /* 0x000e280000000a00 */
[----:B------:R-:W2:Y:S02]  /*81a0*/  LDS R7, [R7+0x7800] ;  /* 0x0078000007077984 */ /* 0x000ea40000000800 */
[----:B--2---:R-:W-:-:S04]  /*81b0*/  IMAD.IADD R11, R2, 0x1, R7 ;  /* 0x00000001020b7824 */ /* 0x004fc800078e0207 */
[----:B0-----:R-:W-:-:S05]  /*81c0*/  IMAD.WIDE.U32 R4, R11, 0x4, R4 ;  /* 0x000000040b047825 */ /* 0x001fca00078e0004 */
[----:B------:R0:W-:Y:S02]  /*81d0*/  STG.E desc[UR8][R4.64], R9 ;  /* 0x0000000904007986 */ /* 0x0001e4000c101908 */
.L_x_112:
[----:B------:R-:W-:Y:S05]  /*81e0*/  BSYNC.RECONVERGENT B0 ;  /* 0x0000000000007941 */ /* 0x000fea0003800200 */
.L_x_111:
[----:B------:R-:W-:Y:S01]  /*81f0*/  NOP ;  /* 0x0000000000007918 */ /* 0x000fe20000000000 */
[----:B------:R-:W-:Y:S04]  /*8200*/  BSSY.RECONVERGENT B0, `(.L_x_113) ;  /* 0x000000d000007945 */ /* 0x000fe80003800200 */
[----:B------:R-:W-:Y:S05]  /*8210*/  @P5 BRA `(.L_x_114) ;  /* 0x00000000002c5947 */ /* 0x000fea0003800000 */
[----:B------:R-:W0:Y:S01]  /*8220*/  LDS R2, [R22+0x6c00] ;  /* 0x006c000016027984 */ /* 0x000e220000000800 */
[----:B------:R-:W0:Y:S02]  /*8230*/  LDCU UR5, c[0x0][0x3c4] ;  /* 0x00007880ff0577ac */ /* 0x000e240008000800 */
[----:B0-----:R-:W-:-:S04]  /*8240*/  SHF.R.U32.HI R4, RZ, UR5, R2 ;  /* 0x00000005ff047c19 */ /* 0x001fc80008011602 */
[----:B------:R-:W-:-:S04]  /*8250*/  LOP3.LUT R4, R4, UR4, RZ, 0x30, !PT ;  /* 0x0000000404047c12 */ /* 0x000fc8000f8e30ff */
[----:B------:R-:W-:Y:S02]  /*8260*/  LEA R6, R4, UR6, 0x2 ;  /* 0x0000000604067c11 */ /* 0x000fe4000f8e10ff */
[----:B--234-:R-:W0:Y:S03]  /*8270*/  LDC.64 R4, c[0x0][0x3a0] ;  /* 0x0000e800ff047b82 */ /* 0x01ce260000000a00 */
[----:B------:R-:W2:Y:S02]  /*8280*/  LDS R7, [R6+0x7800] ;  /* 0x0078000006077984 */ /* 0x000ea40000000800 */
[----:B--2---:R-:W-:Y:S01]  /*8290*/  IMAD.IADD R9, R0, 0x1, R7 ;  /* 0x0000000100097824 */ /* 0x004fe200078e0207 */
[----:B------:R-:W-:-:S03]  /*82a0*/  LOP3.LUT R7, R2, 0x80000000, RZ, 0x3c, !PT ;  /* 0x8000000002077812 */ /* 0x000fc600078e3cff */
[----:B0-----:R-:W-:-:S05]  /*82b0*/  IMAD.WIDE.U32 R4, R9, 0x4, R4 ;  /* 0x0000000409047825 */ /* 0x001fca00078e0004 */
[----:B------:R0:W-:Y:S02]  /*82c0*/  STG.E desc[UR8][R4.64], R7 ;  /* 0x0000000704007986 */ /* 0x0001e4000c101908 */
.L_x_114:
[----:B------:R-:W-:Y:S05]  /*82d0*/  BSYNC.RECONVERGENT B0 ;  /* 0x0000000000007941 */ /* 0x000fea0003800200 */
.L_x_113:
[----:B------:R-:W-:Y:S01]  /*82e0*/  NOP ;  /* 0x0000000000007918 */ /* 0x000fe20000000000 */
[----:B-1----:R-:W1:Y:S01]  /*82f0*/  LDS R22, [R22+0x7200] ;  /* 0x0072000016167984 */ /* 0x002e620000000800 */
[----:B------:R-:W1:Y:S01]  /*8300*/  LDCU UR5, c[0x0][0x3c4] ;  /* 0x00007880ff0577ac */ /* 0x000e620008000800 */
[----:B------:R-:W-:-:S05]  /*8310*/  VIADD R28, R29, 0x1c80 ;  /* 0x00001c801d1c7836 */ /* 0x000fca0000000000 */
[----:B------:R-:W-:-:S13]  /*8320*/  ISETP.GE.AND P0, PT, R28, R3, PT ;  /* 0x000000031c00720c */ /* 0x000fda0003f06270 */
[----:B------:R-:W5:Y:S01]  /*8330*/  @!P0 LDC.64 R2, c[0x0][0x3a0] ;  /* 0x0000e800ff028b82 */ /* 0x000f620000000a00 */
[----:B-1----:R-:W-:Y:S02]  /*8340*/  SHF.R.U32.HI R0, RZ, UR5, R22 ;  /* 0x00000005ff007c19 */ /* 0x002fe40008011616 */
[----:B0-----:R-:W-:Y:S02]  /*8350*/  @!P0 LOP3.LUT R7, R22, 0x80000000, RZ, 0x3c, !PT ;  /* 0x8000000016078812 */ /* 0x001fe400078e3cff */
[----:B------:R-:W-:-:S04]  /*8360*/  LOP3.LUT R0, R0, UR4, RZ, 0x30, !PT ;  /* 0x0000000400007c12 */ /* 0x000fc8000f8e30ff */
[----:B------:R-:W-:-:S05]  /*8370*/  LEA R0, R0, UR6, 0x2 ;  /* 0x0000000600007c11 */ /* 0x000fca000f8e10ff */
[----:B--234-:R-:W0:Y:S02]  /*8380*/  LDS R5, [R0+0x7800] ;  /* 0x0078000000057984 */ /* 0x01ce240000000800 */
[----:B0-----:R-:W-:-:S04]  /*8390*/  IMAD.IADD R5, R28, 0x1, R5 ;  /* 0x000000011c057824 */ /* 0x001fc800078e0205 */
[----:B-----5:R-:W-:-:S05]  /*83a0*/  @!P0 IMAD.WIDE.U32 R2, R5, 0x4, R2 ;  /* 0x0000000405028825 */ /* 0x020fca00078e0002 */
[----:B------:R-:W-:Y:S01]  /*83b0*/  @!P0 STG.E desc[UR8][R2.64], R7 ;  /* 0x0000000702008986 */ /* 0x000fe2000c101908 */
[----:B------:R-:W-:Y:S01]  /*83c0*/  NOP ;  /* 0x0000000000007918 */ /* 0x000fe20000000000 */
[----:B------:R-:W-:Y:S05]  /*83d0*/  EXIT ;  /* 0x000000000000794d */ /* 0x000fea0003800000 */
.L_x_25:
[----:B------:R-:W-:Y:S02]  /*83e0*/  IMAD.MOV.U32 R19, RZ, RZ, 0x1 ;  /* 0x00000001ff137424 */ /* 0x000fe400078e00ff */
[----:B------:R-:W-:Y:S02]  /*83f0*/  IMAD.MOV.U32 R53, RZ, RZ, R27 ;  /* 0x000000ffff357224 */ /* 0x000fe400078e001b */
[----:B------:R-:W-:Y:S02]  /*8400*/  IMAD.MOV.U32 R50, RZ, RZ, RZ ;  /* 0x000000ffff327224 */ /* 0x000fe400078e00ff */
[----:B------:R-:W-:-:S07]  /*8410*/  IMAD.MOV.U32 R49, RZ, RZ, -0x1 ;  /* 0xffffffffff317424 */ /* 0x000fce00078e00ff */
[----:B------:R-:W-:Y:S05]  /*8420*/  WARPSYNC.COLLECTIVE R49, `(.L_x_115) ;  /* 0x0000000031087348 */ /* 0x000fea0003c00000 */
[----:B------:R0:W1:Y:S02]  /*8430*/  SHFL.UP P0, R19, R53, R19, R50 ;  /* 0x0400001335137389 */ /* 0x0000640000000032 */
[----:B01----:R-:W-:Y:S05]  /*8440*/  ENDCOLLECTIVE ;  /* 0x000000000000791b */ /* 0x003fea0003800000 */
.L_x_115:
[----:B------:R-:W-:Y:S02]  /*8450*/  IMAD.MOV.U32 R52, RZ, RZ, R19 ;  /* 0x000000ffff347224 */ /* 0x000fe400078e0013 */
[----:B------:R-:W-:Y:S02]  /*8460*/  IMAD.MOV.U32 R19, RZ, RZ, 0x2 ;  /* 0x00000002ff137424 */ /* 0x000fe400078e00ff */
[----:B------:R-:W-:-:S04]  /*8470*/  @P0 IMAD.IADD R52, R27, 0x1, R52 ;  /* 0x000000011b340824 */ /* 0x000fc800078e0234 */
[----:B------:R-:W-:-:S07]  /*8480*/  IMAD.MOV.U32 R53, RZ, RZ, R52 ;  /* 0x000000ffff357224 */ /* 0x000fce00078e0034 */
[----:B------:R-:W-:Y:S05]  /*8490*/  WARPSYNC.COLLECTIVE R49, `(.L_x_116) ;  /* 0x0000000031087348 */ /* 0x000fea0003c00000 */
[----:B------:R0:W1:Y:S02]  /*84a0*/  SHFL.UP P0, R19, R53, R19, R50 ;  /* 0x0400001335137389 */ /* 0x0000640000000032 */
[----:B01----:R-:W-:Y:S05]  /*84b0*/  ENDCOLLECTIVE ;  /* 0x000000000000791b */ /* 0x003fea0003800000 */
.L_x_116:
[----:B------:R-:W-:Y:S02]  /*84c0*/  IMAD.MOV.U32 R51, RZ, RZ, R19 ;  /* 0x000000ffff337224 */ /* 0x000fe400078e0013 */
[----:B------:R-:W-:Y:S02]  /*84d0*/  IMAD.MOV.U32 R19, RZ, RZ, 0x4 ;  /* 0x00000004ff137424 */ /* 0x000fe400078e00ff */
[----:B------:R-:W-:-:S04]  /*84e0*/  @P0 IMAD.IADD R51, R52, 0x1, R51 ;  /* 0x0000000134330824 */ /* 0x000fc800078e0233 */
[----:B------:R-:W-:-:S07]  /*84f0*/  IMAD.MOV.U32 R53, RZ, RZ, R51 ;  /* 0x000000ffff357224 */ /* 0x000fce00078e0033 */
[----:B------:R-:W-:Y:S05]  /*8500*/  WARPSYNC.COLLECTIVE R49, `(.L_x_117) ;  /* 0x0000000031087348 */ /* 0x000fea0003c00000 */
[----:B------:R0:W1:Y:S02]  /*8510*/  SHFL.UP P0, R19, R53, R19, R50 ;  /* 0x0400001335137389 */ /* 0x0000640000000032 */
[----:B01----:R-:W-:Y:S05]  /*8520*/  ENDCOLLECTIVE ;  /* 0x000000000000791b */ /* 0x003fea0003800000 */
.L_x_117:
[----:B------:R-:W-:Y:S02]  /*8530*/  IMAD.MOV.U32 R52, RZ, RZ, R19 ;  /* 0x000000ffff347224 */ /* 0x000fe400078e0013 */
[----:B------:R-:W-:Y:S02]  /*8540*/  IMAD.MOV.U32 R19, RZ, RZ, 0x8 ;  /* 0x00000008ff137424 */ /* 0x000fe400078e00ff */
[----:B------:R-:W-:-:S04]  /*8550*/  @P0 IMAD.IADD R52, R51, 0x1, R52 ;  /* 0x0000000133340824 */ /* 0x000fc800078e0234 */
[----:B------:R-:W-:-:S07]  /*8560*/  IMAD.MOV.U32 R53, RZ, RZ, R52 ;  /* 0x000000ffff357224 */ /* 0x000fce00078e0034 */
[----:B------:R-:W-:Y:S05]  /*8570*/  WARPSYNC.COLLECTIVE R49, `(.L_x_118) ;  /* 0x0000000031087348 */ /* 0x000fea0003c00000 */
[----:B------:R0:W1:Y:S02]  /*8580*/  SHFL.UP P0, R19, R53, R19, R50 ;  /* 0x0400001335137389 */ /* 0x0000640000000032 */
[----:B01----:R-:W-:Y:S05]  /*8590*/  ENDCOLLECTIVE ;  /* 0x000000000000791b */ /* 0x003fea0003800000 */
.L_x_118:
[----:B------:R-:W-:Y:S02]  /*85a0*/  IMAD.MOV.U32 R53, RZ, RZ, R19 ;  /* 0x000000ffff357224 */ /* 0x000fe400078e0013 */
[----:B------:R-:W-:Y:S02]  /*85b0*/  IMAD.MOV.U32 R19, RZ, RZ, 0x10 ;  /* 0x00000010ff137424 */ /* 0x000fe400078e00ff */
[----:B------:R-:W-:-:S07]  /*85c0*/  @P0 IMAD.IADD R53, R52, 0x1, R53 ;  /* 0x0000000134350824 */ /* 0x000fce00078e0235 */
[----:B------:R-:W-:Y:S05]  /*85d0*/  WARPSYNC.COLLECTIVE R49, `(.L_x_119) ;  /* 0x0000000031087348 */ /* 0x000fea0003c00000 */
[----:B------:R0:W1:Y:S02]  /*85e0*/  SHFL.UP P0, R19, R53, R19, R50 ;  /* 0x0400001335137389 */ /* 0x0000640000000032 */
[----:B01----:R-:W-:Y:S05]  /*85f0*/  ENDCOLLECTIVE ;  /* 0x000000000000791b */ /* 0x003fea0003800000 */
.L_x_119:
[----:B------:R-:W-:Y:S01]  /*8600*/  IMAD.MOV.U32 R51, RZ, RZ, R19 ;  /* 0x000000ffff337224 */ /* 0x000fe200078e0013 */
[----:B------:R-:W-:Y:S06]  /*8610*/  BRA `(.L_x_120) ;  /* 0xffffff9c00ac7947 */ /* 0x000fec000383ffff */
.L_x_121:
[----:B------:R-:W-:-:S00]  /*8620*/  BRA `(.L_x_121) ;  /* 0xfffffffc00fc7947 */ /* 0x000fc0000383ffff */
[----:B------:R-:W-:-:S00]  /*8630*/  NOP ;  /* 0x0000000000007918 */ /* 0x000fc00000000000 */
        /* <DEDUP_REMOVED lines=12> */
.L_x_260:


//--------------------- .text._ZN3cub18CUB_300001_SM_10006detail10radix_sort33DeviceRadixSortExclusiveSumKernelINS1_5radix10policy_hubIiNS0_8NullTypeEjE10Policy1000EjEEvPT0_ --------------------------
	.section	.text._ZN3cub18CUB_300001_SM_10006detail10radix_sort33DeviceRadixSortExclusiveSumKernelINS1_5radix10policy_hubIiNS0_8NullTypeEjE10Policy1000EjEEvPT0_,"ax",@progbits
	.align	128
        .global         _ZN3cub18CUB_300001_SM_10006detail10radix_sort33DeviceRadixSortExclusiveSumKernelINS1_5radix10policy_hubIiNS0_8NullTypeEjE10Policy1000EjEEvPT0_
        .type           _ZN3cub18CUB_300001_SM_10006detail10radix_sort33DeviceRadixSortExclusiveSumKernelINS1_5radix10policy_hubIiNS0_8NullTypeEjE10Policy1000EjEEvPT0_,@function
        .size           _ZN3cub18CUB_300001_SM_10006detail10radix_sort33DeviceRadixSortExclusiveSumKernelINS1_5radix10policy_hubIiNS0_8NullTypeEjE10Policy1000EjEEvPT0_,(.L_x_261 - _ZN3cub18CUB_300001_SM_10006detail10radix_sort33DeviceRadixSortExclusiveSumKernelINS1_5radix10policy_hubIiNS0_8NullTypeEjE10Policy1000EjEEvPT0_)
        .other          _ZN3cub18CUB_300001_SM_10006detail10radix_sort33DeviceRadixSortExclusiveSumKernelINS1_5radix10policy_hubIiNS0_8NullTypeEjE10Policy1000EjEEvPT0_,@"STO_CUDA_ENTRY STV_DEFAULT"
_ZN3cub18CUB_300001_SM_10006detail10radix_sort33DeviceRadixSortExclusiveSumKernelINS1_5radix10policy_hubIiNS0_8NullTypeEjE10Policy1000EjEEvPT0_:
.text._ZN3cub18CUB_300001_SM_10006detail10radix_sort33DeviceRadixSortExclusiveSumKernelINS1_5radix10policy_hubIiNS0_8NullTypeEjE10Policy1000EjEEvPT0_:
[----:B------:R-:W-:Y:S01]  /*0000*/  LDC R1, c[0x0][0x37c] ;  /* 0x0000df00ff017b82 */ /* 0x000fe20000000800 */
[----:B------:R-:W0:Y:S07]  /*0010*/  S2R R4, SR_TID.X ;  /* 0x0000000000047919 */ /* 0x000e2e0000002100 */
[----:B------:R-:W1:Y:S01]  /*0020*/  LDC.64 R2, c[0x0][0x380] ;  /* 0x0000e000ff027b82 */ /* 0x000e620000000a00 */
[----:B------:R-:W2:Y:S01]  /*0030*/  LDCU.64 UR4, c[0x0][0x358] ;  /* 0x00006b00ff0477ac */ /* 0x000ea20008000a00 */
[----:B------:R-:W3:Y:S01]  /*0040*/  S2R R5, SR_CTAID.X ;  /* 0x0000000000057919 */ /* 0x000ee20000002500 */
[----:B0-----:R-:W-:Y:S01]  /*0050*/  ISETP.GT.U32.AND P1, PT, R4, 0xff, PT ;  /* 0x000000ff0400780c */ /* 0x001fe20003f24070 */
[----:B---3--:R-:W-:-:S04]  /*0060*/  IMAD R5, R5, 0x100, R4 ;  /* 0x0000010005057824 */ /* 0x008fc800078e0204 */
[----:B-1----:R-:W-:-:S08]  /*0070*/  IMAD.WIDE R2, R5, 0x4, R2 ;  /* 0x0000000405027825 */ /* 0x002fd000078e0202 */
[----:B--2---:R-:W2:Y:S01]  /*0080*/  @!P1 LDG.E R7, desc[UR4][R2.64] ;  /* 0x0000000402079981 */ /* 0x004ea2000c1e1900 */
[----:B------:R-:W-:Y:S02]  /*0090*/  MOV R0, 0x400 ;  /* 0x0000040000007802 */ /* 0x000fe40000000f00 */
[C---:B------:R-:W-:Y:S01]  /*00a0*/  ISETP.GT.U32.AND P0, PT, R4.reuse, 0x1f, PT ;  /* 0x0000001f0400780c */ /* 0x040fe20003f04070 */
[----:B------:R-:W0:Y:S02]  /*00b0*/  S2R R5, SR_CgaCtaId ;  /* 0x0000000000057919 */ /* 0x000e240000008800 */
[----:B0-----:R-:W-:Y:S02]  /*00c0*/  LEA R5, R5, R0, 0x18 ;  /* 0x0000000005057211 */ /* 0x001fe400078ec0ff */
[----:B------:R-:W-:-:S05]  /*00d0*/  LEA.HI R0, R4, R4, RZ, 0x1d ;  /* 0x0000000404007211 */ /* 0x000fca00078fe8ff */
[----:B------:R-:W-:-:S05]  /*00e0*/  IMAD R0, R0, 0x4, R5 ;  /* 0x0000000400007824 */ /* 0x000fca00078e0205 */
[----:B--2---:R0:W-:Y:S01]  /*00f0*/  STS [R0+0x10], R7 ;  /* 0x0000100700007388 */ /* 0x0041e20000000800 */
[----:B------:R-:W-:Y:S06]  /*0100*/  BAR.SYNC.DEFER_BLOCKING 0x0 ;  /* 0x0000000000007b1d */ /* 0x000fec0000010000 */
[----:B------:R-:W-:Y:S05]  /*0110*/  @P0 BRA `(.L_x_122) ;  /* 0x0000000000a40947 */ /* 0x000fea0003800000 */
[----:B------:R-:W-:Y:S01]  /*0120*/  IMAD R4, R4, 0x24, R5 ;  /* 0x0000002404047824 */ /* 0x000fe200078e0205 */
[----:B------:R-:W-:-:S04]  /*0130*/  UMOV UR6, 0xffffffff ;  /* 0xffffffff00067882 */ /* 0x000fc80000000000 */
[----:B------:R-:W-:Y:S04]  /*0140*/  LDS R9, [R4+0x10] ;  /* 0x0000100004097984 */ /* 0x000fe80000000800 */
[----:B------:R-:W-:Y:S04]  /*0150*/  LDS R10, [R4+0x14] ;  /* 0x00001400040a7984 */ /* 0x000fe80000000800 */
[----:B------:R-:W1:Y:S04]  /*0160*/  LDS R11, [R4+0x18] ;  /* 0x00001800040b7984 */ /* 0x000e680000000800 */
[----:B------:R-:W-:Y:S04]  /*0170*/  LDS R8, [R4+0x1c] ;  /* 0x00001c0004087984 */ /* 0x000fe80000000800 */
[----:B0-----:R-:W0:Y:S04]  /*0180*/  LDS R7, [R4+0x20] ;  /* 0x0000200004077984 */ /* 0x001e280000000800 */
[----:B------:R-:W-:Y:S04]  /*0190*/  LDS R6, [R4+0x24] ;  /* 0x0000240004067984 */ /* 0x000fe80000000800 */
[----:B------:R-:W2:Y:S04]  /*01a0*/  LDS R5, [R4+0x28] ;  /* 0x0000280004057984 */ /* 0x000ea80000000800 */
[----:B------:R-:W3:Y:S01]  /*01b0*/  LDS R12, [R4+0x2c] ;  /* 0x00002c00040c7984 */ /* 0x000ee20000000800 */
[----:B-1----:R-:W-:-:S04]  /*01c0*/  IADD3 R13, PT, PT, R11, R10, R9 ;  /* 0x0000000a0b0d7210 */ /* 0x002fc80007ffe009 */
[----:B0-----:R-:W-:-:S04]  /*01d0*/  IADD3 R13, PT, PT, R7, R13, R8 ;  /* 0x0000000d070d7210 */ /* 0x001fc80007ffe008 */
[----:B--2---:R-:W-:-:S04]  /*01e0*/  IADD3 R13, PT, PT, R5, R13, R6 ;  /* 0x0000000d050d7210 */ /* 0x004fc80007ffe006 */
[----:B---3--:R-:W-:Y:S01]  /*01f0*/  IADD3 R12, PT, PT, R12, R13, RZ ;  /* 0x0000000d0c0c7210 */ /* 0x008fe20007ffe0ff */
[----:B------:R-:W-:Y:S06]  /*0200*/  BRA.DIV UR6, `(.L_x_123) ;  /* 0x0000000206807947 */ /* 0x000fec000b800000 */
[----:B------:R-:W0:Y:S02]  /*0210*/  SHFL.UP P0, R13, R12, 0x1, RZ ;  /* 0x042000000c0d7989 */ /* 0x000e2400000000ff */
[----:B0-----:R-:W-:-:S05]  /*0220*/  @P0 IMAD.IADD R13, R12, 0x1, R13 ;  /* 0x000000010c0d0824 */ /* 0x001fca00078e020d */
[----:B------:R-:W0:Y:S02]  /*0230*/  SHFL.UP P0, R14, R13, 0x2, RZ ;  /* 0x044000000d0e7989 */ /* 0x000e2400000000ff */
[----:B0-----:R-:W-:-:S05]  /*0240*/  @P0 IMAD.IADD R14, R13, 0x1, R14 ;  /* 0x000000010d0e0824 */ /* 0x001fca00078e020e */
[----:B------:R-:W0:Y:S02]  /*0250*/  SHFL.UP P0, R15, R14, 0x4, RZ ;  /* 0x048000000e0f7989 */ /* 0x000e2400000000ff */
[----:B0-----:R-:W-:-:S05]  /*0260*/  @P0 IADD3 R15, PT, PT, R14, R15, RZ ;  /* 0x0000000f0e0f0210 */ /* 0x001fca0007ffe0ff */
[----:B------:R-:W0:Y:S02]  /*0270*/  SHFL.UP P0, R16, R15, 0x8, RZ ;  /* 0x050000000f107989 */ /* 0x000e2400000000ff */
[----:B0-----:R-:W-:-:S05]  /*0280*/  @P0 IMAD.IADD R16, R15, 0x1, R16 ;  /* 0x000000010f100824 */ /* 0x001fca00078e0210 */
[----:B------:R0:W1:Y:S02]  /*0290*/  SHFL.UP P0, R17, R16, 0x10, RZ ;  /* 0x0600000010117989 */ /* 0x00006400000000ff */
.L_x_129:
[----:B-1----:R-:W-:-:S05]  /*02a0*/  @P0 IMAD.IADD R17, R16, 0x1, R17 ;  /* 0x0000000110110824 */ /* 0x002fca00078e0211 */
[----:B------:R-:W-:-:S05]  /*02b0*/  IADD3 R12, PT, PT, -R12, R17, RZ ;  /* 0x000000110c0c7210 */ /* 0x000fca0007ffe1ff */
[----:B------:R-:W-:Y:S01]  /*02c0*/  IMAD.IADD R9, R9, 0x1, R12 ;  /* 0x0000000109097824 */ /* 0x000fe200078e020c */
[----:B------:R1:W-:Y:S03]  /*02d0*/  STS [R4+0x10], R12 ;  /* 0x0000100c04007388 */ /* 0x0003e60000000800 */
[----:B------:R-:W-:Y:S01]  /*02e0*/  IMAD.IADD R10, R10, 0x1, R9 ;  /* 0x000000010a0a7824 */ /* 0x000fe200078e0209 */
[----:B------:R1:W-:Y:S04]  /*02f0*/  STS [R4+0x14], R9 ;  /* 0x0000140904007388 */ /* 0x0003e80000000800 */
[----:B------:R-:W-:Y:S01]  /*0300*/  IADD3 R11, PT, PT, R11, R10, RZ ;  /* 0x0000000a0b0b7210 */ /* 0x000fe20007ffe0ff */
[----:B------:R1:W-:Y:S04]  /*0310*/  STS [R4+0x18], R10 ;  /* 0x0000180a04007388 */ /* 0x0003e80000000800 */
        /* <DEDUP_REMOVED lines=8> */
[----:B------:R1:W-:Y:S02]  /*03a0*/  STS [R4+0x2c], R5 ;  /* 0x00002c0504007388 */ /* 0x0003e40000000800 */
.L_x_122:
[----:B------:R-:W-:Y:S05]  /*03b0*/  WARPSYNC.ALL ;  /* 0x0000000000007948 */ /* 0x000fea0003800000 */
[----:B------:R-:W-:Y:S06]  /*03c0*/  BAR.SYNC.DEFER_BLOCKING 0x0 ;  /* 0x0000000000007b1d */ /* 0x000fec0000010000 */
[----:B------:R-:W-:Y:S05]  /*03d0*/  @P1 EXIT ;  /* 0x000000000000194d */ /* 0x000fea0003800000 */
[----:B-1----:R-:W1:Y:S04]  /*03e0*/  LDS R5, [R0+0x10] ;  /* 0x0000100000057984 */ /* 0x002e680000000800 */
[----:B-1----:R-:W-:Y:S01]  /*03f0*/  STG.E desc[UR4][R2.64], R5 ;  /* 0x0000000502007986 */ /* 0x002fe2000c101904 */
[----:B------:R-:W-:Y:S05]  /*0400*/  EXIT ;  /* 0x000000000000794d */ /* 0x000fea0003800000 */
.L_x_123:
[----:B------:R-:W-:Y:S02]  /*0410*/  HFMA2 R20, -RZ, RZ, 0, 5.9604644775390625e-08 ;  /* 0x00000001ff147431 */ /* 0x000fe400000001ff */
[----:B------:R-:W-:Y:S01]  /*0420*/  IMAD.MOV.U32 R19, RZ, RZ, R12 ;  /* 0x000000ffff137224 */ /* 0x000fe200078e000c */
[----:B------:R-:W-:Y:S01]  /*0430*/  MOV R18, 0xffffffff ;  /* 0xffffffff00127802 */ /* 0x000fe20000000f00 */
[----:B------:R-:W-:-:S07]  /*0440*/  IMAD.MOV.U32 R21, RZ, RZ, RZ ;  /* 0x000000ffff157224 */ /* 0x000fce00078e00ff */
[----:B------:R-:W-:Y:S05]  /*0450*/  WARPSYNC.COLLECTIVE R18, `(.L_x_124) ;  /* 0x0000000012087348 */ /* 0x000fea0003c00000 */
[----:B------:R0:W1:Y:S02]  /*0460*/  SHFL.UP P0, R17, R19, R20, R21 ;  /* 0x0400001413117389 */ /* 0x0000640000000015 */
[----:B01----:R-:W-:Y:S05]  /*0470*/  ENDCOLLECTIVE ;  /* 0x000000000000791b */ /* 0x003fea0003800000 */
.L_x_124:
[----:B------:R-:W-:Y:S02]  /*0480*/  HFMA2 R20, -RZ, RZ, 0, 1.1920928955078125e-07 ;  /* 0x00000002ff147431 */ /* 0x000fe400000001ff */
[----:B------:R-:W-:-:S05]  /*0490*/  IMAD.MOV.U32 R13, RZ, RZ, R17 ;  /* 0x000000ffff0d7224 */ /* 0x000fca00078e0011 */
[----:B------:R-:W-:-:S05]  /*04a0*/  @P0 IADD3 R13, PT, PT, R12, R13, RZ ;  /* 0x0000000d0c0d0210 */ /* 0x000fca0007ffe0ff */
[----:B------:R-:W-:-:S07]  /*04b0*/  IMAD.MOV.U32 R19, RZ, RZ, R13 ;  /* 0x000000ffff137224 */ /* 0x000fce00078e000d */
[----:B------:R-:W-:Y:S05]  /*04c0*/  WARPSYNC.COLLECTIVE R18, `(.L_x_125) ;  /* 0x0000000012087348 */ /* 0x000fea0003c00000 */
[----:B------:R0:W1:Y:S02]  /*04d0*/  SHFL.UP P0, R17, R19, R20, R21 ;  /* 0x0400001413117389 */ /* 0x0000640000000015 */
[----:B01----:R-:W-:Y:S05]  /*04e0*/  ENDCOLLECTIVE ;  /* 0x000000000000791b */ /* 0x003fea0003800000 */
.L_x_125:
[----:B------:R-:W-:Y:S01]  /*04f0*/  MOV R20, 0x4 ;  /* 0x0000000400147802 */ /* 0x000fe20000000f00 */
[----:B------:R-:W-:-:S05]  /*0500*/  IMAD.MOV.U32 R14, RZ, RZ, R17 ;  /* 0x000000ffff0e7224 */ /* 0x000fca00078e0011 */
[----:B------:R-:W-:-:S05]  /*0510*/  @P0 IADD3 R14, PT, PT, R13, R14, RZ ;  /* 0x0000000e0d0e0210 */ /* 0x000fca0007ffe0ff */
[----:B------:R-:W-:-:S07]  /*0520*/  IMAD.MOV.U32 R19, RZ, RZ, R14 ;  /* 0x000000ffff137224 */ /* 0x000fce00078e000e */
[----:B------:R-:W-:Y:S05]  /*0530*/  WARPSYNC.COLLECTIVE R18, `(.L_x_126) ;  /* 0x0000000012087348 */ /* 0x000fea0003c00000 */
[----:B------:R0:W1:Y:S02]  /*0540*/  SHFL.UP P0, R17, R19, R20, R21 ;  /* 0x0400001413117389 */ /* 0x0000640000000015 */
[----:B01----:R-:W-:Y:S05]  /*0550*/  ENDCOLLECTIVE ;  /* 0x000000000000791b */ /* 0x003fea0003800000 */
.L_x_126:
[----:B------:R-:W-:Y:S02]  /*0560*/  HFMA2 R20, -RZ, RZ, 0, 4.76837158203125e-07 ;  /* 0x00000008ff147431 */ /* 0x000fe400000001ff */
[----:B------:R-:W-:-:S05]  /*0570*/  IMAD.MOV.U32 R15, RZ, RZ, R17 ;  /* 0x000000ffff0f7224 */ /* 0x000fca00078e0011 */
[----:B------:R-:W-:-:S05]  /*0580*/  @P0 IADD3 R15, PT, PT, R14, R15, RZ ;  /* 0x0000000f0e0f0210 */ /* 0x000fca0007ffe0ff */
[----:B------:R-:W-:-:S07]  /*0590*/  IMAD.MOV.U32 R19, RZ, RZ, R15 ;  /* 0x000000ffff137224 */ /* 0x000fce00078e000f */
[----:B------:R-:W-:Y:S05]  /*05a0*/  WARPSYNC.COLLECTIVE R18, `(.L_x_127) ;  /* 0x0000000012087348 */ /* 0x000fea0003c00000 */
[----:B------:R0:W1:Y:S02]  /*05b0*/  SHFL.UP P0, R17, R19, R20, R21 ;  /* 0x0400001413117389 */ /* 0x0000640000000015 */
[----:B01----:R-:W-:Y:S05]  /*05c0*/  ENDCOLLECTIVE ;  /* 0x000000000000791b */ /* 0x003fea0003800000 */
.L_x_127:
[----:B------:R-:W-:Y:S01]  /*05d0*/  MOV R20, 0x10 ;  /* 0x0000001000147802 */ /* 0x000fe20000000f00 */
[----:B------:R-:W-:-:S05]  /*05e0*/  IMAD.MOV.U32 R16, RZ, RZ, R17 ;  /* 0x000000ffff107224 */ /* 0x000fca00078e0011 */
[----:B------:R-:W-:-:S05]  /*05f0*/  @P0 IADD3 R16, PT, PT, R15, R16, RZ ;  /* 0x000000100f100210 */ /* 0x000fca0007ffe0ff */
[----:B------:R-:W-:-:S07]  /*0600*/  IMAD.MOV.U32 R19, RZ, RZ, R16 ;  /* 0x000000ffff137224 */ /* 0x000fce00078e0010 */
[----:B------:R-:W-:Y:S05]  /*0610*/  WARPSYNC.COLLECTIVE R18, `(.L_x_128) ;  /* 0x0000000012087348 */ /* 0x000fea0003c00000 */
[----:B------:R0:W1:Y:S02]  /*0620*/  SHFL.UP P0, R17, R19, R20, R21 ;  /* 0x0400001413117389 */ /* 0x0000640000000015 */
[----:B01----:R-:W-:Y:S05]  /*0630*/  ENDCOLLECTIVE ;  /* 0x000000000000791b */ /* 0x003fea0003800000 */
.L_x_128:
[----:B------:R-:W-:Y:S05]  /*0640*/  BRA `(.L_x_129) ;  /* 0xfffffffc00147947 */ /* 0x000fea000383ffff */
.L_x_130:
        /* <DEDUP_REMOVED lines=11> */
.L_x_261:


//--------------------- .text._ZN3cub18CUB_300001_SM_10006detail10radix_sort30DeviceRadixSortHistogramKernelINS1_5radix10policy_hubIiNS0_8NullTypeEjE10Policy1000ELNS0_9SortOrderE0EijNS1_21identity_decomposer_tEEEvPT2_PKT1_SB_iiT3_ --------------------------
	.section	.text._ZN3cub18CUB_300001_SM_10006detail10radix_sort30DeviceRadixSortHistogramKernelINS1_5radix10policy_hubIiNS0_8NullTypeEjE10Policy1000ELNS0_9SortOrderE0EijNS1_21identity_decomposer_tEEEvPT2_PKT1_SB_iiT3_,"ax",@progbits
	.align	128
        .global         _ZN3cub18CUB_300001_SM_10006detail10radix_sort30DeviceRadixSortHistogramKernelINS1_5radix10policy_hubIiNS0_8NullTypeEjE10Policy1000ELNS0_9SortOrderE0EijNS1_21identity_decomposer_tEEEvPT2_PKT1_SB_iiT3_
        .type           _ZN3cub18CUB_300001_SM_10006detail10radix_sort30DeviceRadixSortHistogramKernelINS1_5radix10policy_hubIiNS0_8NullTypeEjE10Policy1000ELNS0_9SortOrderE0EijNS1_21identity_decomposer_tEEEvPT2_PKT1_SB_iiT3_,@function
        .size           _ZN3cub18CUB_300001_SM_10006detail10radix_sort30DeviceRadixSortHistogramKernelINS1_5radix10policy_hubIiNS0_8NullTypeEjE10Policy1000ELNS0_9SortOrderE0EijNS1_21identity_decomposer_tEEEvPT2_PKT1_SB_iiT3_,(.L_x_262 - _ZN3cub18CUB_300001_SM_10006detail10radix_sort30DeviceRadixSortHistogramKernelINS1_5radix10policy_hubIiNS0_8NullTypeEjE10Policy1000ELNS0_9SortOrderE0EijNS1_21identity_decomposer_tEEEvPT2_PKT1_SB_iiT3_)
        .other          _ZN3cub18CUB_300001_SM_10006detail10radix_sort30DeviceRadixSortHistogramKernelINS1_5radix10policy_hubIiNS0_8NullTypeEjE10Policy1000ELNS0_9SortOrderE0EijNS1_21identity_decomposer_tEEEvPT2_PKT1_SB_iiT3_,@"STO_CUDA_ENTRY STV_DEFAULT"
_ZN3cub18CUB_300001_SM_10006detail10radix_sort30DeviceRadixSortHistogramKernelINS1_5radix10policy_hubIiNS0_8NullTypeEjE10Policy1000ELNS0_9SortOrderE0EijNS1_21identity_decomposer_tEEEvPT2_PKT1_SB_iiT3_:
.text._ZN3cub18CUB_300001_SM_10006detail10radix_sort30DeviceRadixSortHistogramKernelINS1_5radix10policy_hubIiNS0_8NullTypeEjE10Policy1000ELNS0_9SortOrderE0EijNS1_21identity_decomposer_tEEEvPT2_PKT1_SB_iiT3_:
[----:B------:R-:W-:Y:S01]  /*0000*/  LDC R1, c[0x0][0x37c] ;  /* 0x0000df00ff017b82 */ /* 0x000fe20000000800 */
[----:B------:R-:W0:Y:S02]  /*0010*/  LDCU UR4, c[0x0][0x390] ;  /* 0x00007200ff0477ac */ /* 0x000e240008000800 */
[----:B0-----:R-:W-:-:S13]  /*0020*/  ISETP.NE.AND P0, PT, RZ, UR4, PT ;  /* 0x00000004ff007c0c */ /* 0x001fda000bf05270 */
[----:B------:R-:W-:Y:S05]  /*0030*/  @!P0 EXIT ;  /* 0x000000000000894d */ /* 0x000fea0003800000 */
[----:B------:R-:W0:Y:S01]  /*0040*/  LDC R2, c[0x0][0x398] ;  /* 0x0000e600ff027b82 */ /* 0x000e220000000800 */
[----:B------:R-:W1:Y:S01]  /*0050*/  S2R R0, SR_TID.X ;  /* 0x0000000000007919 */ /* 0x000e620000002100 */
[----:B------:R-:W2:Y:S01]  /*0060*/  LDCU.64 UR12, c[0x0][0x358] ;  /* 0x00006b00ff0c77ac */ /* 0x000ea20008000a00 */
[----:B------:R-:W3:Y:S05]  /*0070*/  LDCU UR14, c[0x0][0x370] ;  /* 0x00006e00ff0e77ac */ /* 0x000eea0008000800 */
[----:B------:R-:W0:Y:S01]  /*0080*/  LDC R3, c[0x0][0x394] ;  /* 0x0000e500ff037b82 */ /* 0x000e220000000800 */
[----:B------:R-:W-:-:S07]  /*0090*/  UMOV UR4, URZ ;  /* 0x000000ff00047c82 */ /* 0x000fce0008000000 */
[----:B------:R-:W4:Y:S01]  /*00a0*/  S2UR UR6, SR_CTAID.X ;  /* 0x00000000000679c3 */ /* 0x000f220000002500 */
[----:B0-----:R-:W-:Y:S01]  /*00b0*/  IADD3 R2, PT, PT, R2, 0x7, -R3 ;  /* 0x0000000702027810 */ /* 0x001fe20007ffe803 */
[----:B-1----:R-:W-:-:S03]  /*00c0*/  VIADD R4, R0, 0x780 ;  /* 0x0000078000047836 */ /* 0x002fc60000000000 */
[----:B------:R-:W-:Y:S02]  /*00d0*/  SHF.R.S32.HI R3, RZ, 0x1f, R2 ;  /* 0x0000001fff037819 */ /* 0x000fe40000011402 */
[----:B------:R-:W-:Y:S02]  /*00e0*/  ISETP.GE.AND P0, PT, R2, 0x8, PT ;  /* 0x000000080200780c */ /* 0x000fe40003f06270 */
[----:B------:R-:W-:Y:S01]  /*00f0*/  LEA.HI R3, R3, R2, RZ, 0x3 ;  /* 0x0000000203037211 */ /* 0x000fe200078f18ff */
[C---:B------:R-:W-:Y:S01]  /*0100*/  VIADD R2, R0.reuse, 0x300 ;  /* 0x0000030000027836 */ /* 0x040fe20000000000 */
[C---:B------:R-:W-:Y:S01]  /*0110*/  ISETP.GT.U32.OR P0, PT, R0.reuse, 0xff, !P0 ;  /* 0x000000ff0000780c */ /* 0x040fe20004704470 */
[----:B----4-:R-:W-:Y:S01]  /*0120*/  USHF.L.U32 UR6, UR6, 0xb, URZ ;  /* 0x0000000b06067899 */ /* 0x010fe200080006ff */
[----:B------:R-:W-:Y:S01]  /*0130*/  SHF.R.S32.HI R7, RZ, 0x3, R3 ;  /* 0x00000003ff077819 */ /* 0x000fe20000011403 */
[----:B------:R-:W-:Y:S01]  /*0140*/  VIADD R3, R0, 0x500 ;  /* 0x0000050000037836 */ /* 0x000fe20000000000 */
[----:B------:R-:W-:-:S02]  /*0150*/  P2R R8, PR, RZ, 0x1 ;  /* 0x00000001ff087803 */ /* 0x000fc40000000000 */
[C---:B------:R-:W-:Y:S01]  /*0160*/  LOP3.LUT R6, R7.reuse, 0x7, RZ, 0xc0, !PT ;  /* 0x0000000707067812 */ /* 0x040fe200078ec0ff */
[C---:B------:R-:W-:Y:S01]  /*0170*/  VIADD R5, R7.reuse, 0xffffffff ;  /* 0xffffffff07057836 */ /* 0x040fe20000000000 */
[----:B--23--:R-:W-:-:S07]  /*0180*/  LOP3.LUT R7, R7, 0x3, RZ, 0xc0, !PT ;  /* 0x0000000307077812 */ /* 0x00cfce00078ec0ff */
.L_x_214:
[----:B------:R-:W-:Y:S01]  /*0190*/  ISETP.NE.AND P0, PT, R8, RZ, PT ;  /* 0x000000ff0800720c */ /* 0x000fe20003f05270 */
[----:B------:R-:W-:-:S12]  /*01a0*/  BSSY.RECONVERGENT B0, `(.L_x_131) ;  /* 0x0000083000007945 */ /* 0x000fd80003800200 */
[----:B0-2345:R-:W-:Y:S05]  /*01b0*/  @P0 BRA `(.L_x_132) ;  /* 0x0000000800040947 */ /* 0x03dfea0003800000 */
[----:B------:R-:W0:Y:S01]  /*01c0*/  LDC R9, c[0x0][0x398] ;  /* 0x0000e600ff097b82 */ /* 0x000e220000000800 */
[----:B------:R-:W-:Y:S01]  /*01d0*/  ISETP.GE.U32.AND P0, PT, R5, 0xf, PT ;  /* 0x0000000f0500780c */ /* 0x000fe20003f06070 */
[----:B------:R-:W-:-:S06]  /*01e0*/  UMOV UR5, 0x400 ;  /* 0x0000040000057882 */ /* 0x000fcc0000000000 */
[----:B------:R-:W0:Y:S08]  /*01f0*/  LDC R10, c[0x0][0x394] ;  /* 0x0000e500ff0a7b82 */ /* 0x000e300000000800 */
[----:B------:R-:W1:Y:S01]  /*0200*/  S2UR UR7, SR_CgaCtaId ;  /* 0x00000000000779c3 */ /* 0x000e620000008800 */
[----:B0-----:R-:W-:-:S04]  /*0210*/  IADD3 R9, PT, PT, R9, 0x7, -R10 ;  /* 0x0000000709097810 */ /* 0x001fc80007ffe80a */
[----:B------:R-:W-:Y:S01]  /*0220*/  SHF.R.S32.HI R10, RZ, 0x1f, R9 ;  /* 0x0000001fff0a7819 */ /* 0x000fe20000011409 */
[----:B-1----:R-:W-:-:S03]  /*0230*/  ULEA UR5, UR7, UR5, 0x18 ;  /* 0x0000000507057291 */ /* 0x002fc6000f8ec0ff */
[----:B------:R-:W-:Y:S01]  /*0240*/  LEA.HI R10, R10, R9, RZ, 0x3 ;  /* 0x000000090a0a7211 */ /* 0x000fe200078f18ff */
[----:B------:R-:W-:-:S03]  /*0250*/  IMAD.MOV.U32 R9, RZ, RZ, RZ ;  /* 0x000000ffff097224 */ /* 0x000fc600078e00ff */
[----:B------:R-:W-:Y:S02]  /*0260*/  SHF.R.S32.HI R11, RZ, 0x3, R10 ;  /* 0x00000003ff0b7819 */ /* 0x000fe4000001140a */
[----:B------:R-:W-:Y:S02]  /*0270*/  LEA R14, R0, UR5, 0x2 ;  /* 0x00000005000e7c11 */ /* 0x000fe4000f8e10ff */
[----:B------:R-:W-:Y:S01]  /*0280*/  LOP3.LUT R12, R11, 0xffffff0, RZ, 0xc0, !PT ;  /* 0x0ffffff00b0c7812 */ /* 0x000fe200078ec0ff */
[----:B------:R-:W-:Y:S06]  /*0290*/  @!P0 BRA `(.L_x_133) ;  /* 0x00000000005c8947 */ /* 0x000fec0003800000 */
[----:B------:R-:W-:Y:S02]  /*02a0*/  IMAD.MOV R10, RZ, RZ, -R12 ;  /* 0x000000ffff0a7224 */ /* 0x000fe400078e0a0c */
[----:B------:R-:W-:-:S07]  /*02b0*/  VIADD R9, R14, 0x2000 ;  /* 0x000020000e097836 */ /* 0x000fce0000000000 */
.L_x_134:
[----:B------:R-:W-:Y:S01]  /*02c0*/  VIADD R10, R10, 0x10 ;  /* 0x000000100a0a7836 */ /* 0x000fe20000000000 */
[----:B------:R-:W-:Y:S04]  /*02d0*/  STS [R9+-0x2000], RZ ;  /* 0xffe000ff09007388 */ /* 0x000fe80000000800 */
        /* <DEDUP_REMOVED lines=18> */
[----:B------:R-:W-:-:S07]  /*0400*/  IMAD.MOV.U32 R9, RZ, RZ, R12 ;  /* 0x000000ffff097224 */ /* 0x000fce00078e000c */
.L_x_133:
[----:B------:R-:W-:Y:S01]  /*0410*/  LOP3.LUT R11, R11, 0xf, RZ, 0xc0, !PT ;  /* 0x0000000f0b0b7812 */ /* 0x000fe200078ec0ff */
[----:B------:R-:W-:-:S03]  /*0420*/  VIADD R13, R6, 0xffffffff ;  /* 0xffffffff060d7836 */ /* 0x000fc60000000000 */
[C---:B------:R-:W-:Y:S01]  /*0430*/  ISETP.NE.AND P1, PT, R11.reuse, RZ, PT ;  /* 0x000000ff0b00720c */ /* 0x040fe20003f25270 */
[----:B------:R-:W-:-:S12]  /*0440*/  VIADD R11, R11, 0xffffffff ;  /* 0xffffffff0b0b7836 */ /* 0x000fd80000000000 */
[----:B------:R-:W-:Y:S05]  /*0450*/  @!P1 BRA `(.L_x_135) ;  /* 0x0000000000789947 */ /* 0x000fea0003800000 */
[----:B------:R-:W-:Y:S02]  /*0460*/  ISETP.GE.U32.AND P2, PT, R11, 0x7, PT ;  /* 0x000000070b00780c */ /* 0x000fe40003f46070 */
[----:B------:R-:W-:-:S11]  /*0470*/  ISETP.NE.AND P3, PT, R6, RZ, PT ;  /* 0x000000ff0600720c */ /* 0x000fd60003f65270 */
[----:B------:R-:W-:Y:S05]  /*0480*/  @!P2 BRA `(.L_x_136) ;  /* 0x000000000028a947 */ /* 0x000fea0003800000 */
        /* <DEDUP_REMOVED lines=10> */
.L_x_136:
[----:B------:R-:W-:Y:S05]  /*0530*/  @!P3 BRA `(.L_x_135) ;  /* 0x000000000040b947 */ /* 0x000fea0003800000 */
[----:B------:R-:W-:Y:S02]  /*0540*/  ISETP.GE.U32.AND P2, PT, R13, 0x3, PT ;  /* 0x000000030d00780c */ /* 0x000fe40003f46070 */
[----:B------:R-:W-:-:S11]  /*0550*/  ISETP.NE.AND P3, PT, R7, RZ, PT ;  /* 0x000000ff0700720c */ /* 0x000fd60003f65270 */
[C---:B0-----:R-:W-:Y:S02]  /*0560*/  @P2 IMAD R10, R9.reuse, 0x400, R14 ;  /* 0x00000400090a2824 */ /* 0x041fe400078e020e */
[----:B------:R-:W-:-:S03]  /*0570*/  @P2 VIADD R9, R9, 0x4 ;  /* 0x0000000409092836 */ /* 0x000fc60000000000 */
[----:B------:R1:W-:Y:S04]  /*0580*/  @P2 STS [R10], RZ ;  /* 0x000000ff0a002388 */ /* 0x0003e80000000800 */
[----:B------:R1:W-:Y:S04]  /*0590*/  @P2 STS [R10+0x400], RZ ;  /* 0x000400ff0a002388 */ /* 0x0003e80000000800 */
[----:B------:R1:W-:Y:S04]  /*05a0*/  @P2 STS [R10+0x800], RZ ;  /* 0x000800ff0a002388 */ /* 0x0003e80000000800 */
[----:B------:R1:W-:Y:S01]  /*05b0*/  @P2 STS [R10+0xc00], RZ ;  /* 0x000c00ff0a002388 */ /* 0x0003e20000000800 */
[----:B------:R-:W-:Y:S05]  /*05c0*/  @!P3 BRA `(.L_x_135) ;  /* 0x00000000001cb947 */ /* 0x000fea0003800000 */
[----:B------:R-:W-:Y:S01]  /*05d0*/  IMAD R9, R9, 0x400, R14 ;  /* 0x0000040009097824 */ /* 0x000fe200078e020e */
[----:B------:R-:W-:-:S04]  /*05e0*/  ISETP.NE.AND P2, PT, R7, 0x1, PT ;  /* 0x000000010700780c */ /* 0x000fc80003f45270 */
[----:B------:R2:W-:Y:S09]  /*05f0*/  STS [R9], RZ ;  /* 0x000000ff09007388 */ /* 0x0005f20000000800 */
[----:B--2---:R-:W-:Y:S05]  /*0600*/  @!P2 BRA `(.L_x_135) ;  /* 0x00000000000ca947 */ /* 0x004fea0003800000 */
[----:B------:R-:W-:Y:S01]  /*0610*/  ISETP.NE.AND P2, PT, R7, 0x2, PT ;  /* 0x000000020700780c */ /* 0x000fe20003f45270 */
[----:B------:R2:W-:-:S12]  /*0620*/  STS [R9+0x400], RZ ;  /* 0x000400ff09007388 */ /* 0x0005d80000000800 */
[----:B------:R2:W-:Y:S02]  /*0630*/  @P2 STS [R9+0x800], RZ ;  /* 0x000800ff09002388 */ /* 0x0005e40000000800 */
.L_x_135:
[----:B------:R-:W-:-:S13]  /*0640*/  ISETP.GT.U32.AND P2, PT, R0, 0x7f, PT ;  /* 0x0000007f0000780c */ /* 0x000fda0003f44070 */
[----:B------:R-:W-:Y:S05]  /*0650*/  @P2 BRA `(.L_x_132) ;  /* 0x0000000000dc2947 */ /* 0x000fea0003800000 */
[----:B--2---:R-:W-:Y:S01]  /*0660*/  IMAD.MOV.U32 R9, RZ, RZ, RZ ;  /* 0x000000ffff097224 */ /* 0x004fe200078e00ff */
[----:B------:R-:W-:Y:S06]  /*0670*/  @!P0 BRA `(.L_x_137) ;  /* 0x0000000000588947 */ /* 0x000fec0003800000 */
[----:B------:R-:W-:-:S07]  /*0680*/  IMAD.MOV.U32 R9, RZ, RZ, RZ ;  /* 0x000000ffff097224 */ /* 0x000fce00078e00ff */
.L_x_138:
[C---:B012---:R-:W-:Y:S02]  /*0690*/  IMAD R10, R9.reuse, 0x400, R14 ;  /* 0x00000400090a7824 */ /* 0x047fe400078e020e */
[----:B------:R-:W-:-:S03]  /*06a0*/  VIADD R9, R9, 0x10 ;  /* 0x0000001009097836 */ /* 0x000fc60000000000 */
[----:B------:R2:W-:Y:S02]  /*06b0*/  STS [R10+0x200], RZ ;  /* 0x000200ff0a007388 */ /* 0x0005e40000000800 */
[----:B------:R-:W-:Y:S02]  /*06c0*/  ISETP.NE.AND P0, PT, R9, R12, PT ;  /* 0x0000000c0900720c */ /* 0x000fe40003f05270 */
[----:B------:R2:W-:Y:S04]  /*06d0*/  STS [R10+0x600], RZ ;  /* 0x000600ff0a007388 */ /* 0x0005e80000000800 */
        /* <DEDUP_REMOVED lines=13> */
[----:B------:R2:W-:Y:S01]  /*07b0*/  STS [R10+0x3e00], RZ ;  /* 0x003e00ff0a007388 */ /* 0x0005e20000000800 */
[----:B------:R-:W-:Y:S05]  /*07c0*/  @P0 BRA `(.L_x_138) ;  /* 0xfffffffc00b00947 */ /* 0x000fea000383ffff */
[----:B------:R-:W-:-:S07]  /*07d0*/  IMAD.MOV.U32 R9, RZ, RZ, R12 ;  /* 0x000000ffff097224 */ /* 0x000fce00078e000c */
.L_x_137:
[----:B------:R-:W-:Y:S05]  /*07e0*/  @!P1 BRA `(.L_x_132) ;  /* 0x0000000000789947 */ /* 0x000fea0003800000 */
[----:B------:R-:W-:Y:S02]  /*07f0*/  ISETP.GE.U32.AND P0, PT, R11, 0x7, PT ;  /* 0x000000070b00780c */ /* 0x000fe40003f06070 */
[----:B------:R-:W-:-:S11]  /*0800*/  ISETP.NE.AND P1, PT, R6, RZ, PT ;  /* 0x000000ff0600720c */ /* 0x000fd60003f25270 */
[----:B------:R-:W-:Y:S05]  /*0810*/  @!P0 BRA `(.L_x_139) ;  /* 0x0000000000288947 */ /* 0x000fea0003800000 */
[C---:B012---:R-:W-:Y:S02]  /*0820*/  IMAD R10, R9.reuse, 0x400, R14 ;  /* 0x00000400090a7824 */ /* 0x047fe400078e020e */
[----:B------:R-:W-:-:S03]  /*0830*/  VIADD R9, R9, 0x8 ;  /* 0x0000000809097836 */ /* 0x000fc60000000000 */
[----:B------:R3:W-:Y:S04]  /*0840*/  STS [R10+0x200], RZ ;  /* 0x000200ff0a007388 */ /* 0x0007e80000000800 */
[----:B------:R3:W-:Y:S04]  /*0850*/  STS [R10+0x600], RZ ;  /* 0x000600ff0a007388 */ /* 0x0007e80000000800 */
[----:B------:R3:W-:Y:S04]  /*0860*/  STS [R10+0xa00], RZ ;  /* 0x000a00ff0a007388 */ /* 0x0007e80000000800 */
[----:B------:R3:W-:Y:S04]  /*0870*/  STS [R10+0xe00], RZ ;  /* 0x000e00ff0a007388 */ /* 0x0007e80000000800 */
[----:B------:R3:W-:Y:S04]  /*0880*/  STS [R10+0x1200], RZ ;  /* 0x001200ff0a007388 */ /* 0x0007e80000000800 */
[----:B------:R3:W-:Y:S04]  /*0890*/  STS [R10+0x1600], RZ ;  /* 0x001600ff0a007388 */ /* 0x0007e80000000800 */
[----:B------:R3:W-:Y:S04]  /*08a0*/  STS [R10+0x1a00], RZ ;  /* 0x001a00ff0a007388 */ /* 0x0007e80000000800 */
[----:B------:R3:W-:Y:S02]  /*08b0*/  STS [R10+0x1e00], RZ ;  /* 0x001e00ff0a007388 */ /* 0x0007e40000000800 */
.L_x_139:
[----:B------:R-:W-:Y:S05]  /*08c0*/  @!P1 BRA `(.L_x_132) ;  /* 0x0000000000409947 */ /* 0x000fea0003800000 */
[----:B------:R-:W-:Y:S02]  /*08d0*/  ISETP.GE.U32.AND P0, PT, R13, 0x3, PT ;  /* 0x000000030d00780c */ /* 0x000fe40003f06070 */
[----:B------:R-:W-:-:S11]  /*08e0*/  ISETP.NE.AND P1, PT, R7, RZ, PT ;  /* 0x000000ff0700720c */ /* 0x000fd60003f25270 */
[C---:B0123--:R-:W-:Y:S02]  /*08f0*/  @P0 IMAD R10, R9.reuse, 0x400, R14 ;  /* 0x00000400090a0824 */ /* 0x04ffe400078e020e */
[----:B------:R-:W-:-:S03]  /*0900*/  @P0 VIADD R9, R9, 0x4 ;  /* 0x0000000409090836 */ /* 0x000fc60000000000 */
[----:B------:R4:W-:Y:S04]  /*0910*/  @P0 STS [R10+0x200], RZ ;  /* 0x000200ff0a000388 */ /* 0x0009e80000000800 */
[----:B------:R4:W-:Y:S04]  /*0920*/  @P0 STS [R10+0x600], RZ ;  /* 0x000600ff0a000388 */ /* 0x0009e80000000800 */
[----:B------:R4:W-:Y:S04]  /*0930*/  @P0 STS [R10+0xa00], RZ ;  /* 0x000a00ff0a000388 */ /* 0x0009e80000000800 */
[----:B------:R4:W-:Y:S01]  /*0940*/  @P0 STS [R10+0xe00], RZ ;  /* 0x000e00ff0a000388 */ /* 0x0009e20000000800 */
[----:B------:R-:W-:Y:S05]  /*0950*/  @!P1 BRA `(.L_x_132) ;  /* 0x00000000001c9947 */ /* 0x000fea0003800000 */
[----:B------:R-:W-:Y:S01]  /*0960*/  IMAD R9, R9, 0x400, R14 ;  /* 0x0000040009097824 */ /* 0x000fe200078e020e */
[----:B------:R-:W-:-:S04]  /*0970*/  ISETP.NE.AND P0, PT, R7, 0x1, PT ;  /* 0x000000010700780c */ /* 0x000fc80003f05270 */
[----:B------:R0:W-:Y:S09]  /*0980*/  STS [R9+0x200], RZ ;  /* 0x000200ff09007388 */ /* 0x0001f20000000800 */
[----:B0-----:R-:W-:Y:S05]  /*0990*/  @!P0 BRA `(.L_x_132) ;  /* 0x00000000000c8947 */ /* 0x001fea0003800000 */
[----:B------:R-:W-:Y:S01]  /*09a0*/  ISETP.NE.AND P0, PT, R7, 0x2, PT ;  /* 0x000000020700780c */ /* 0x000fe20003f05270 */
[----:B------:R0:W-:-:S12]  /*09b0*/  STS [R9+0x600], RZ ;  /* 0x000600ff09007388 */ /* 0x0001d80000000800 */
[----:B------:R0:W-:Y:S02]  /*09c0*/  @P0 STS [R9+0xa00], RZ ;  /* 0x000a00ff09000388 */ /* 0x0001e40000000800 */
.L_x_132:
[----:B------:R-:W-:Y:S05]  /*09d0*/  BSYNC.RECONVERGENT B0 ;  /* 0x0000000000007941 */ /* 0x000fea0003800200 */
.L_x_131:
[----:B------:R-:W-:Y:S06]  /*09e0*/  BAR.SYNC.DEFER_BLOCKING 0x0 ;  /* 0x0000000000007b1d */ /* 0x000fec0000010000 */
[----:B------:R-:W5:Y:S02]  /*09f0*/  LDCU UR5, c[0x0][0x390] ;  /* 0x00007200ff0577ac */ /* 0x000f640008000800 */
[----:B-----5:R-:W-:-:S04]  /*0a00*/  UIMAD UR5, UR4, -0x40000000, UR5 ;  /* 0xc0000000040578a4 */ /* 0x020fc8000f8e0205 */
[----:B------:R-:W-:-:S04]  /*0a10*/  UISETP.LT.U32.AND UP0, UPT, UR5, 0x40000000, UPT ;  /* 0x400000000500788c */ /* 0x000fc8000bf01070 */
[----:B------:R-:W-:-:S04]  /*0a20*/  USEL UR8, UR5, 0x40000000, UP0 ;  /* 0x4000000005087887 */ /* 0x000fc80008000000 */
[----:B------:R-:W-:Y:S01]  /*0a30*/  UISETP.GE.U32.AND UP0, UPT, UR6, UR8, UPT ;  /* 0x000000080600728c */ /* 0x000fe2000bf06070 */
[----:B------:R-:W-:Y:S08]  /*0a40*/  BAR.SYNC.DEFER_BLOCKING 0x0 ;  /* 0x0000000000007b1d */ /* 0x000ff00000010000 */
[----:B------:R-:W-:Y:S05]  /*0a50*/  BRA.U UP0, `(.L_x_140) ;  /* 0x0000000900f87547 */ /* 0x000fea000b800000 */
[----:B------:R-:W-:-:S05]  /*0a60*/  UMOV UR7, UR6 ;  /* 0x0000000600077c82 */ /* 0x000fca0008000000 */
.L_x_145:
[----:B-----5:R-:W5:Y:S01]  /*0a70*/  LDCU UR5, c[0x0][0x390] ;  /* 0x00007200ff0577ac */ /* 0x020f620008000800 */
[----:B------:R-:W-:Y:S02]  /*0a80*/  ULEA UR9, UR4, UR7, 0x1e ;  /* 0x0000000704097291 */ /* 0x000fe4000f8ef0ff */
[----:B------:R-:W-:-:S04]  /*0a90*/  ULEA UR7, UR14, UR7, 0xb ;  /* 0x000000070e077291 */ /* 0x000fc8000f8e58ff */
[----:B------:R-:W-:Y:S02]  /*0aa0*/  UISETP.GE.U32.AND UP1, UPT, UR7, UR8, UPT ;  /* 0x000000080700728c */ /* 0x000fe4000bf26070 */
[----:B-----5:R-:W-:-:S04]  /*0ab0*/  UIADD3 UR5, UPT, UPT, -UR9, UR5, URZ ;  /* 0x0000000509057290 */ /* 0x020fc8000fffe1ff */
[----:B------:R-:W-:-:S09]  /*0ac0*/  UISETP.GE.U32.AND UP0, UPT, UR5, 0x800, UPT ;  /* 0x000008000500788c */ /* 0x000fd2000bf06070 */
[----:B0-----:R-:W-:Y:S05]  /*0ad0*/  BRA.U !UP0, `(.L_x_141) ;  /* 0x0000000108507547 */ /* 0x001fea000b800000 */
[----:B01234-:R-:W0:Y:S01]  /*0ae0*/  LDC.64 R10, c[0x0][0x388] ;  /* 0x0000e200ff0a7b82 */ /* 0x01fe220000000a00 */
[----:B------:R-:W-:-:S04]  /*0af0*/  VIADD R9, R0, UR9 ;  /* 0x0000000900097c36 */ /* 0x000fc80008000000 */
[----:B0-----:R-:W-:-:S05]  /*0b00*/  IMAD.WIDE.U32 R10, R9, 0x4, R10 ;  /* 0x00000004090a7825 */ /* 0x001fca00078e000a */
        /* <DEDUP_REMOVED lines=15> */
[----:B------:R0:W5:Y:S01]  /*0c00*/  LDG.E R26, desc[UR12][R10.64+0x1e00] ;  /* 0x001e000c0a1a7981 */ /* 0x000162000c1e1900 */
[----:B------:R-:W-:Y:S05]  /*0c10*/  BRA `(.L_x_142) ;  /* 0x0000000000fc7947 */ /* 0x000fea0003800000 */
.L_x_141:
[----:B01234-:R-:W0:Y:S01]  /*0c20*/  LDC.64 R10, c[0x0][0x388] ;  /* 0x0000e200ff0a7b82 */ /* 0x01fe220000000a00 */
[C---:B------:R-:W-:Y:S01]  /*0c30*/  ISETP.GE.AND P1, PT, R0.reuse, UR5, PT ;  /* 0x0000000500007c0c */ /* 0x040fe2000bf26270 */
[C---:B------:R-:W-:Y:S02]  /*0c40*/  VIADD R12, R0.reuse, 0x80 ;  /* 0x00000080000c7836 */ /* 0x040fe40000000000 */
[C---:B------:R-:W-:Y:S02]  /*0c50*/  VIADD R14, R0.reuse, 0x100 ;  /* 0x00000100000e7836 */ /* 0x040fe40000000000 */
[----:B------:R-:W-:Y:S01]  /*0c60*/  VIADD R13, R0, 0x180 ;  /* 0x00000180000d7836 */ /* 0x000fe20000000000 */
[----:B------:R-:W-:Y:S01]  /*0c70*/  ISETP.GE.AND P2, PT, R12, UR5, PT ;  /* 0x000000050c007c0c */ /* 0x000fe2000bf46270 */
[----:B------:R-:W-:Y:S01]  /*0c80*/  VIADD R9, R0, UR9 ;  /* 0x0000000900097c36 */ /* 0x000fe20008000000 */
[----:B------:R-:W-:Y:S01]  /*0c90*/  ISETP.GE.AND P3, PT, R14, UR5, PT ;  /* 0x000000050e007c0c */ /* 0x000fe2000bf66270 */
[----:B------:R-:W-:Y:S01]  /*0ca0*/  IMAD.MOV.U32 R22, RZ, RZ, 0x7fffffff ;  /* 0x7fffffffff167424 */ /* 0x000fe200078e00ff */
[----:B------:R-:W-:Y:S01]  /*0cb0*/  ISETP.GE.AND P4, PT, R13, UR5, PT ;  /* 0x000000050d007c0c */ /* 0x000fe2000bf86270 */
[----:B------:R-:W-:-:S02]  /*0cc0*/  VIADD R12, R0, 0x200 ;  /* 0x00000200000c7836 */ /* 0x000fc40000000000 */
[----:B------:R-:W-:Y:S02]  /*0cd0*/  VIADD R13, R0, 0x280 ;  /* 0x00000280000d7836 */ /* 0x000fe40000000000 */
[----:B------:R-:W-:Y:S01]  /*0ce0*/  IMAD.MOV.U32 R21, RZ, RZ, 0x7fffffff ;  /* 0x7fffffffff157424 */ /* 0x000fe200078e00ff */
[----:B------:R-:W-:Y:S01]  /*0cf0*/  ISETP.GE.AND P5, PT, R12, UR5, PT ;  /* 0x000000050c007c0c */ /* 0x000fe2000bfa6270 */
[----:B------:R-:W-:Y:S01]  /*0d00*/  IMAD.MOV.U32 R20, RZ, RZ, 0x7fffffff ;  /* 0x7fffffffff147424 */ /* 0x000fe200078e00ff */
[----:B------:R-:W-:Y:S01]  /*0d10*/  ISETP.GE.AND P0, PT, R13, UR5, PT ;  /* 0x000000050d007c0c */ /* 0x000fe2000bf06270 */
[----:B------:R-:W-:Y:S02]  /*0d20*/  IMAD.MOV.U32 R19, RZ, RZ, 0x7fffffff ;  /* 0x7fffffffff137424 */ /* 0x000fe400078e00ff */
[----:B0-----:R-:W-:-:S04]  /*0d30*/  IMAD.WIDE.U32 R10, R9, 0x4, R10 ;  /* 0x00000004090a7825 */ /* 0x001fc800078e000a */
[C---:B------:R-:W-:Y:S01]  /*0d40*/  VIADD R9, R0.reuse, 0x380 ;  /* 0x0000038000097836 */ /* 0x040fe20000000000 */
[----:B------:R1:W5:Y:S01]  /*0d50*/  @!P1 LDG.E R22, desc[UR12][R10.64] ;  /* 0x0000000c0a169981 */ /* 0x000362000c1e1900 */
[----:B------:R-:W-:-:S03]  /*0d60*/  VIADD R12, R0, 0x480 ;  /* 0x00000480000c7836 */ /* 0x000fc60000000000 */
[----:B------:R-:W-:Y:S01]  /*0d70*/  ISETP.GE.AND P1, PT, R9, UR5, PT ;  /* 0x0000000509007c0c */ /* 0x000fe2000bf26270 */
[----:B------:R1:W5:Y:S01]  /*0d80*/  @!P2 LDG.E R21, desc[UR12][R10.64+0x200] ;  /* 0x0002000c0a15a981 */ /* 0x000362000c1e1900 */
[----:B------:R-:W-:Y:S01]  /*0d90*/  LOP3.LUT R9, R0, 0x400, RZ, 0xfc, !PT ;  /* 0x0000040000097812 */ /* 0x000fe200078efcff */
[----:B------:R-:W-:Y:S01]  /*0da0*/  IMAD.MOV.U32 R18, RZ, RZ, 0x7fffffff ;  /* 0x7fffffffff127424 */ /* 0x000fe200078e00ff */
[----:B------:R-:W-:Y:S01]  /*0db0*/  ISETP.GE.AND P2, PT, R2, UR5, PT ;  /* 0x0000000502007c0c */ /* 0x000fe2000bf46270 */
[----:B------:R1:W5:Y:S01]  /*0dc0*/  @!P3 LDG.E R20, desc[UR12][R10.64+0x400] ;  /* 0x0004000c0a14b981 */ /* 0x000362000c1e1900 */
[----:B------:R-:W-:Y:S01]  /*0dd0*/  ISETP.GE.AND P3, PT, R9, UR5, PT ;  /* 0x0000000509007c0c */ /* 0x000fe2000bf66270 */
[----:B------:R-:W-:Y:S02]  /*0de0*/  IMAD.MOV.U32 R17, RZ, RZ, 0x7fffffff ;  /* 0x7fffffffff117424 */ /* 0x000fe400078e00ff */
[----:B------:R1:W5:Y:S01]  /*0df0*/  @!P4 LDG.E R19, desc[UR12][R10.64+0x600] ;  /* 0x0006000c0a13c981 */ /* 0x000362000c1e1900 */
[----:B------:R-:W-:Y:S01]  /*0e00*/  ISETP.GE.AND P4, PT, R12, UR5, PT ;  /* 0x000000050c007c0c */ /* 0x000fe2000bf86270 */
[----:B------:R-:W-:-:S02]  /*0e10*/  VIADD R9, R0, 0x580 ;  /* 0x0000058000097836 */ /* 0x000fc40000000000 */
[----:B------:R-:W-:Y:S01]  /*0e20*/  VIADD R12, R0, 0x600 ;  /* 0x00000600000c7836 */ /* 0x000fe20000000000 */
[----:B------:R1:W5:Y:S01]  /*0e30*/  @!P5 LDG.E R18, desc[UR12][R10.64+0x800] ;  /* 0x0008000c0a12d981 */ /* 0x000362000c1e1900 */
[----:B------:R-:W-:Y:S01]  /*0e40*/  IMAD.MOV.U32 R16, RZ, RZ, 0x7fffffff ;  /* 0x7fffffffff107424 */ /* 0x000fe200078e00ff */
[----:B------:R-:W-:Y:S01]  /*0e50*/  ISETP.GE.AND P5, PT, R9, UR5, PT ;  /* 0x0000000509007c0c */ /* 0x000fe2000bfa6270 */
[----:B------:R-:W-:Y:S01]  /*0e60*/  IMAD.MOV.U32 R15, RZ, RZ, 0x7fffffff ;  /* 0x7fffffffff0f7424 */ /* 0x000fe200078e00ff */
[----:B------:R1:W5:Y:S01]  /*0e70*/  @!P0 LDG.E R17, desc[UR12][R10.64+0xa00] ;  /* 0x000a000c0a118981 */ /* 0x000362000c1e1900 */
[----:B------:R-:W-:Y:S01]  /*0e80*/  IMAD.MOV.U32 R14, RZ, RZ, 0x7fffffff ;  /* 0x7fffffffff0e7424 */ /* 0x000fe200078e00ff */
[----:B------:R-:W-:Y:S01]  /*0e90*/  ISETP.GE.AND P0, PT, R12, UR5, PT ;  /* 0x000000050c007c0c */ /* 0x000fe2000bf06270 */
[----:B------:R-:W-:Y:S01]  /*0ea0*/  IMAD.MOV.U32 R13, RZ, RZ, 0x7fffffff ;  /* 0x7fffffffff0d7424 */ /* 0x000fe200078e00ff */
[----:B------:R1:W5:Y:S01]  /*0eb0*/  @!P2 LDG.E R16, desc[UR12][R10.64+0xc00] ;  /* 0x000c000c0a10a981 */ /* 0x000362000c1e1900 */
[----:B------:R-:W-:-:S02]  /*0ec0*/  VIADD R9, R0, 0x680 ;  /* 0x0000068000097836 */ /* 0x000fc40000000000 */
[----:B------:R-:W-:Y:S01]  /*0ed0*/  VIADD R12, R0, 0x700 ;  /* 0x00000700000c7836 */ /* 0x000fe20000000000 */
[----:B------:R1:W5:Y:S01]  /*0ee0*/  @!P1 LDG.E R15, desc[UR12][R10.64+0xe00] ;  /* 0x000e000c0a0f9981 */ /* 0x000362000c1e1900 */
[----:B------:R-:W-:Y:S02]  /*0ef0*/  ISETP.GE.AND P2, PT, R3, UR5, PT ;  /* 0x0000000503007c0c */ /* 0x000fe4000bf46270 */
[----:B------:R-:W-:Y:S01]  /*0f00*/  ISETP.GE.AND P1, PT, R9, UR5, PT ;  /* 0x0000000509007c0c */ /* 0x000fe2000bf26270 */
[----:B------:R1:W5:Y:S01]  /*0f10*/  @!P3 LDG.E R14, desc[UR12][R10.64+0x1000] ;  /* 0x0010000c0a0eb981 */ /* 0x000362000c1e1900 */
[----:B------:R-:W-:-:S03]  /*0f20*/  ISETP.GE.AND P3, PT, R12, UR5, PT ;  /* 0x000000050c007c0c */ /* 0x000fc6000bf66270 */
[----:B------:R1:W5:Y:S01]  /*0f30*/  @!P4 LDG.E R13, desc[UR12][R10.64+0x1200] ;  /* 0x0012000c0a0dc981 */ /* 0x000362000c1e1900 */
[----:B------:R-:W-:Y:S01]  /*0f40*/  ISETP.GE.AND P4, PT, R4, UR5, PT ;  /* 0x0000000504007c0c */ /* 0x000fe2000bf86270 */
[----:B------:R-:W-:Y:S02]  /*0f50*/  IMAD.MOV.U32 R12, RZ, RZ, 0x7fffffff ;  /* 0x7fffffffff0c7424 */ /* 0x000fe400078e00ff */
[----:B------:R-:W-:Y:S02]  /*0f60*/  IMAD.MOV.U32 R9, RZ, RZ, 0x7fffffff ;  /* 0x7fffffffff097424 */ /* 0x000fe400078e00ff */
[----:B------:R-:W-:Y:S02]  /*0f70*/  IMAD.MOV.U32 R23, RZ, RZ, 0x7fffffff ;  /* 0x7fffffffff177424 */ /* 0x000fe400078e00ff */
[----:B------:R-:W-:Y:S01]  /*0f80*/  IMAD.MOV.U32 R25, RZ, RZ, 0x7fffffff ;  /* 0x7fffffffff197424 */ /* 0x000fe200078e00ff */
[----:B------:R1:W5:Y:S01]  /*0f90*/  @!P2 LDG.E R12, desc[UR12][R10.64+0x1400] ;  /* 0x0014000c0a0ca981 */ /* 0x000362000c1e1900 */
[----:B------:R-:W-:-:S02]  /*0fa0*/  IMAD.MOV.U32 R24, RZ, RZ, 0x7fffffff ;  /* 0x7fffffffff187424 */ /* 0x000fc400078e00ff */
[----:B------:R-:W-:Y:S01]  /*0fb0*/  IMAD.MOV.U32 R26, RZ, RZ, 0x7fffffff ;  /* 0x7fffffffff1a7424 */ /* 0x000fe200078e00ff */
[----:B------:R1:W5:Y:S04]  /*0fc0*/  @!P5 LDG.E R9, desc[UR12][R10.64+0x1600] ;  /* 0x0016000c0a09d981 */ /* 0x000368000c1e1900 */
[----:B------:R1:W5:Y:S04]  /*0fd0*/  @!P0 LDG.E R23, desc[UR12][R10.64+0x1800] ;  /* 0x0018000c0a178981 */ /* 0x000368000c1e1900 */
[----:B------:R1:W5:Y:S04]  /*0fe0*/  @!P1 LDG.E R25, desc[UR12][R10.64+0x1a00] ;  /* 0x001a000c0a199981 */ /* 0x000368000c1e1900 */
[----:B------:R1:W5:Y:S04]  /*0ff0*/  @!P3 LDG.E R24, desc[UR12][R10.64+0x1c00] ;  /* 0x001c000c0a18b981 */ /* 0x000368000c1e1900 */
[----:B------:R1:W5:Y:S02]  /*1000*/  @!P4 LDG.E R26, desc[UR12][R10.64+0x1e00] ;  /* 0x001e000c0a1ac981 */ /* 0x000364000c1e1900 */
.L_x_142:
[----:B01----:R-:W0:Y:S01]  /*1010*/  LDC R10, c[0x0][0x398] ;  /* 0x0000e600ff0a7b82 */ /* 0x003e220000000800 */
[----:B------:R-:W0:Y:S02]  /*1020*/  LDCU UR5, c[0x0][0x394] ;  /* 0x00007280ff0577ac */ /* 0x000e240008000800 */
[----:B0-----:R-:W-:-:S13]  /*1030*/  ISETP.GT.AND P0, PT, R10, UR5, PT ;  /* 0x000000050a007c0c */ /* 0x001fda000bf04270 */
[----:B------:R-:W-:Y:S05]  /*1040*/  @!P0 BRA `(.L_x_143) ;  /* 0x0000000400788947 */ /* 0x000fea0003800000 */
[----:B------:R-:W0:Y:S01]  /*1050*/  S2UR UR9, SR_CgaCtaId ;  /* 0x00000000000979c3 */ /* 0x000e220000008800 */
[----:B-----5:R-:W-:Y:S01]  /*1060*/  LOP3.LUT R11, R26, 0x80000000, RZ, 0x3c, !PT ;  /* 0x800000001a0b7812 */ /* 0x020fe200078e3cff */
[----:B------:R-:W-:Y:S01]  /*1070*/  UMOV UR5, 0x400 ;  /* 0x0000040000057882 */ /* 0x000fe20000000000 */
[----:B------:R-:W-:Y:S01]  /*1080*/  LOP3.LUT R24, R24, 0x80000000, RZ, 0x3c, !PT ;  /* 0x8000000018187812 */ /* 0x000fe200078e3cff */
[----:B------:R-:W1:Y:S01]  /*1090*/  LDCU UR10, c[0x0][0x394] ;  /* 0x00007280ff0a77ac */ /* 0x000e620008000800 */
[----:B------:R-:W-:Y:S02]  /*10a0*/  LOP3.LUT R25, R25, 0x80000000, RZ, 0x3c, !PT ;  /* 0x8000000019197812 */ /* 0x000fe400078e3cff */
[----:B------:R-:W-:Y:S02]  /*10b0*/  LOP3.LUT R23, R23, 0x80000000, RZ, 0x3c, !PT ;  /* 0x8000000017177812 */ /* 0x000fe400078e3cff */
[----:B------:R-:W-:Y:S02]  /*10c0*/  LOP3.LUT R9, R9, 0x80000000, RZ, 0x3c, !PT ;  /* 0x8000000009097812 */ /* 0x000fe400078e3cff */
[----:B------:R-:W-:-:S02]  /*10d0*/  LOP3.LUT R12, R12, 0x80000000, RZ, 0x3c, !PT ;  /* 0x800000000c0c7812 */ /* 0x000fc400078e3cff */
[----:B------:R-:W-:Y:S02]  /*10e0*/  LOP3.LUT R13, R13, 0x80000000, RZ, 0x3c, !PT ;  /* 0x800000000d0d7812 */ /* 0x000fe400078e3cff */
[----:B------:R-:W-:Y:S02]  /*10f0*/  LOP3.LUT R14, R14, 0x80000000, RZ, 0x3c, !PT ;  /* 0x800000000e0e7812 */ /* 0x000fe400078e3cff */
[----:B------:R-:W-:Y:S02]  /*1100*/  LOP3.LUT R15, R15, 0x80000000, RZ, 0x3c, !PT ;  /* 0x800000000f0f7812 */ /* 0x000fe400078e3cff */
[----:B------:R-:W-:Y:S02]  /*1110*/  LOP3.LUT R16, R16, 0x80000000, RZ, 0x3c, !PT ;  /* 0x8000000010107812 */ /* 0x000fe400078e3cff */
[----:B------:R-:W-:Y:S02]  /*1120*/  LOP3.LUT R17, R17, 0x80000000, RZ, 0x3c, !PT ;  /* 0x8000000011117812 */ /* 0x000fe400078e3cff */
[----:B------:R-:W-:Y:S01]  /*1130*/  LOP3.LUT R18, R18, 0x80000000, RZ, 0x3c, !PT ;  /* 0x8000000012127812 */ /* 0x000fe200078e3cff */
[----:B0-----:R-:W-:Y:S01]  /*1140*/  ULEA UR9, UR9, UR5, 0x18 ;  /* 0x0000000509097291 */ /* 0x001fe2000f8ec0ff */
[----:B------:R-:W-:-:S02]  /*1150*/  LOP3.LUT R19, R19, 0x80000000, RZ, 0x3c, !PT ;  /* 0x8000000013137812 */ /* 0x000fc400078e3cff */
[----:B------:R-:W-:Y:S01]  /*1160*/  LOP3.LUT R20, R20, 0x80000000, RZ, 0x3c, !PT ;  /* 0x8000000014147812 */ /* 0x000fe200078e3cff */
[----:B------:R-:W-:Y:S01]  /*1170*/  UMOV UR5, URZ ;  /* 0x000000ff00057c82 */ /* 0x000fe20008000000 */
[----:B------:R-:W-:Y:S02]  /*1180*/  LOP3.LUT R21, R21, 0x80000000, RZ, 0x3c, !PT ;  /* 0x8000000015157812 */ /* 0x000fe400078e3cff */
[----:B-1----:R-:W-:-:S07]  /*1190*/  LOP3.LUT R22, R22, 0x80000000, RZ, 0x3c, !PT ;  /* 0x8000000016167812 */ /* 0x002fce00078e3cff */
.L_x_144:
[----:B------:R-:W-:Y:S01]  /*11a0*/  IMAD R27, RZ, RZ, -UR10 ;  /* 0x8000000aff1b7e24 */ /* 0x000fe2000f8e02ff */
[----:B------:R-:W-:Y:S01]  /*11b0*/  ULEA UR11, UR5, UR9, 0xa ;  /* 0x00000009050b7291 */ /* 0x000fe2000f8e50ff */
[----:B0-----:R-:W-:Y:S01]  /*11c0*/  SHF.R.U32.HI R29, RZ, UR10, R21 ;  /* 0x0000000aff1d7c19 */ /* 0x001fe20008011615 */
[----:B------:R-:W-:Y:S01]  /*11d0*/  UIADD3 UR5, UPT, UPT, UR5, 0x1, URZ ;  /* 0x0000000105057890 */ /* 0x000fe2000fffe0ff */
[----:B------:R-:W-:Y:S02]  /*11e0*/  SHF.R.U32.HI R28, RZ, UR10, R20 ;  /* 0x0000000aff1c7c19 */ /* 0x000fe40008011614 */
[----:B------:R-:W-:Y:S01]  /*11f0*/  VIADDMNMX R26, R27, R10, 0x8, PT ;  /* 0x000000081b1a7446 */ /* 0x000fe2000380010a */
[----:B------:R-:W-:-:S05]  /*1200*/  IMAD.MOV.U32 R27, RZ, RZ, -0x1 ;  /* 0xffffffffff1b7424 */ /* 0x000fca00078e00ff */
[----:B------:R-:W-:Y:S02]  /*1210*/  SHF.L.U32 R26, R27, R26, RZ ;  /* 0x0000001a1b1a7219 */ /* 0x000fe400000006ff */
[----:B------:R-:W-:Y:S02]  /*1220*/  SHF.R.U32.HI R27, RZ, UR10, R22 ;  /* 0x0000000aff1b7c19 */ /* 0x000fe40008011616 */
[-C--:B------:R-:W-:Y:S02]  /*1230*/  LOP3.LUT R29, R29, R26.reuse, RZ, 0x30, !PT ;  /* 0x0000001a1d1d7212 */ /* 0x080fe400078e30ff */
[-C--:B------:R-:W-:Y:S02]  /*1240*/  LOP3.LUT R27, R27, R26.reuse, RZ, 0x30, !PT ;  /* 0x0000001a1b1b7212 */ /* 0x080fe400078e30ff */
[----:B------:R-:W-:Y:S02]  /*1250*/  LOP3.LUT R28, R28, R26, RZ, 0x30, !PT ;  /* 0x0000001a1c1c7212 */ /* 0x000fe400078e30ff */
[----:B------:R-:W-:-:S02]  /*1260*/  LEA R27, R27, UR11, 0x2 ;  /* 0x0000000b1b1b7c11 */ /* 0x000fc4000f8e10ff */
[----:B------:R-:W-:Y:S02]  /*1270*/  LEA R29, R29, UR11, 0x2 ;  /* 0x0000000b1d1d7c11 */ /* 0x000fe4000f8e10ff */
[----:B------:R-:W-:Y:S01]  /*1280*/  LEA R28, R28, UR11, 0x2 ;  /* 0x0000000b1c1c7c11 */ /* 0x000fe2000f8e10ff */
[----:B------:R0:W-:Y:S04]  /*1290*/  ATOMS.POPC.INC.32 RZ, [R27+URZ] ;  /* 0x000000001bff7f8c */ /* 0x0001e8000d8000ff */
[----:B------:R-:W-:Y:S01]  /*12a0*/  ATOMS.POPC.INC.32 RZ, [R29+URZ] ;  /* 0x000000001dff7f8c */ /* 0x000fe2000d8000ff */
[----:B0-----:R-:W-:-:S03]  /*12b0*/  SHF.R.U32.HI R27, RZ, UR10, R19 ;  /* 0x0000000aff1b7c19 */ /* 0x001fc60008011613 */
[----:B------:R-:W-:Y:S01]  /*12c0*/  ATOMS.POPC.INC.32 RZ, [R28+URZ] ;  /* 0x000000001cff7f8c */ /* 0x000fe2000d8000ff */
[----:B------:R-:W-:-:S04]  /*12d0*/  LOP3.LUT R27, R27, R26, RZ, 0x30, !PT ;  /* 0x0000001a1b1b7212 */ /* 0x000fc800078e30ff */
[----:B------:R-:W-:-:S05]  /*12e0*/  LEA R27, R27, UR11, 0x2 ;  /* 0x0000000b1b1b7c11 */ /* 0x000fca000f8e10ff */
[----:B------:R0:W-:Y:S02]  /*12f0*/  ATOMS.POPC.INC.32 RZ, [R27+URZ] ;  /* 0x000000001bff7f8c */ /* 0x0001e4000d8000ff */
[----:B0-----:R-:W-:-:S04]  /*1300*/  SHF.R.U32.HI R27, RZ, UR10, R18 ;  /* 0x0000000aff1b7c19 */ /* 0x001fc80008011612 */
[----:B------:R-:W-:-:S04]  /*1310*/  LOP3.LUT R27, R27, R26, RZ, 0x30, !PT ;  /* 0x0000001a1b1b7212 */ /* 0x000fc800078e30ff */
[----:B------:R-:W-:Y:S02]  /*1320*/  LEA R29, R27, UR11, 0x2 ;  /* 0x0000000b1b1d7c11 */ /* 0x000fe4000f8e10ff */
[----:B------:R-:W-:-:S03]  /*1330*/  SHF.R.U32.HI R27, RZ, UR10, R17 ;  /* 0x0000000aff1b7c19 */ /* 0x000fc60008011611 */
[----:B------:R-:W-:Y:S01]  /*1340*/  ATOMS.POPC.INC.32 RZ, [R29+URZ] ;  /* 0x000000001dff7f8c */ /* 0x000fe2000d8000ff */
[----:B------:R-:W-:-:S04]  /*1350*/  LOP3.LUT R27, R27, R26, RZ, 0x30, !PT ;  /* 0x0000001a1b1b7212 */ /* 0x000fc800078e30ff */
[----:B------:R-:W-:Y:S02]  /*1360*/  LEA R28, R27, UR11, 0x2 ;  /* 0x0000000b1b1c7c11 */ /* 0x000fe4000f8e10ff */
[----:B------:R-:W-:-:S03]  /*1370*/  SHF.R.U32.HI R27, RZ, UR10, R16 ;  /* 0x0000000aff1b7c19 */ /* 0x000fc60008011610 */
        /* <DEDUP_REMOVED lines=32> */
[----:B------:R0:W-:Y:S01]  /*1580*/  ATOMS.POPC.INC.32 RZ, [R29+URZ] ;  /* 0x000000001dff7f8c */ /* 0x0001e2000d8000ff */
[----:B------:R-:W-:-:S04]  /*1590*/  LOP3.LUT R27, R27, R26, RZ, 0x30, !PT ;  /* 0x0000001a1b1b7212 */ /* 0x000fc800078e30ff */
[----:B------:R-:W-:Y:S02]  /*15a0*/  LEA R28, R27, UR11, 0x2 ;  /* 0x0000000b1b1c7c11 */ /* 0x000fe4000f8e10ff */
[----:B------:R-:W-:Y:S01]  /*15b0*/  SHF.R.U32.HI R27, RZ, UR10, R11 ;  /* 0x0000000aff1b7c19 */ /* 0x000fe2000801160b */
[----:B------:R-:W-:Y:S02]  /*15c0*/  UIADD3 UR10, UPT, UPT, UR10, 0x8, URZ ;  /* 0x000000080a0a7890 */ /* 0x000fe4000fffe0ff */
[----:B------:R0:W-:Y:S01]  /*15d0*/  ATOMS.POPC.INC.32 RZ, [R28+URZ] ;  /* 0x000000001cff7f8c */ /* 0x0001e2000d8000ff */
[----:B------:R-:W-:-:S03]  /*15e0*/  LOP3.LUT R26, R27, R26, RZ, 0x30, !PT ;  /* 0x0000001a1b1a7212 */ /* 0x000fc600078e30ff */
[----:B------:R-:W-:Y:S02]  /*15f0*/  ISETP.LE.AND P0, PT, R10, UR10, PT ;  /* 0x0000000a0a007c0c */ /* 0x000fe4000bf03270 */
[----:B------:R-:W-:-:S05]  /*1600*/  LEA R26, R26, UR11, 0x2 ;  /* 0x0000000b1a1a7c11 */ /* 0x000fca000f8e10ff */
[----:B------:R0:W-:Y:S06]  /*1610*/  ATOMS.POPC.INC.32 RZ, [R26+URZ] ;  /* 0x000000001aff7f8c */ /* 0x0001ec000d8000ff */
[----:B------:R-:W-:Y:S05]  /*1620*/  @!P0 BRA `(.L_x_144) ;  /* 0xfffffff800dc8947 */ /* 0x000fea000383ffff */
.L_x_143:
[----:B------:R-:W-:Y:S05]  /*1630*/  BRA.U !UP1, `(.L_x_145) ;  /* 0xfffffff5090c7547 */ /* 0x000fea000b83ffff */
.L_x_140:
[----:B------:R-:W-:Y:S01]  /*1640*/  BAR.SYNC.DEFER_BLOCKING 0x0 ;  /* 0x0000000000007b1d */ /* 0x000fe20000010000 */
[----:B------:R-:W-:-:S05]  /*1650*/  ISETP.NE.AND P0, PT, R8, RZ, PT ;  /* 0x000000ff0800720c */ /* 0x000fca0003f05270 */
[----:B------:R-:W-:Y:S08]  /*1660*/  BSSY.RECONVERGENT B0, `(.L_x_146) ;  /* 0x0000141000007945 */ /* 0x000ff00003800200 */
[----:B------:R-:W-:Y:S05]  /*1670*/  @P0 BRA `(.L_x_147) ;  /* 0x0000001000fc0947 */ /* 0x000fea0003800000 */
[----:B0-2--5:R-:W0:Y:S01]  /*1680*/  LDC R9, c[0x0][0x398] ;  /* 0x0000e600ff097b82 */ /* 0x025e220000000800 */
[----:B------:R-:W-:Y:S01]  /*1690*/  ISETP.GE.U32.AND P0, PT, R5, 0x7, PT ;  /* 0x000000070500780c */ /* 0x000fe20003f06070 */
[----:B------:R-:W-:-:S06]  /*16a0*/  UMOV UR5, 0x400 ;  /* 0x0000040000057882 */ /* 0x000fcc0000000000 */
[----:B-1-34-:R-:W0:Y:S08]  /*16b0*/  LDC R10, c[0x0][0x394] ;  /* 0x0000e500ff0a7b82 */ /* 0x01ae300000000800 */
        /* <DEDUP_REMOVED lines=10> */
[----:B------:R-:W0:Y:S01]  /*1760*/  LDC.64 R14, c[0x0][0x380] ;  /* 0x0000e000ff0e7b82 */ /* 0x000e220000000a00 */
[----:B------:R-:W-:-:S07]  /*1770*/  IMAD.MOV.U32 R9, RZ, RZ, RZ ;  /* 0x000000ffff097224 */ /* 0x000fce00078e00ff */
.L_x_165:
[----:B01234-:R-:W-:Y:S01]  /*1780*/  IMAD R16, R9, 0x400, R10 ;  /* 0x0000040009107824 */ /* 0x01ffe200078e020a */
[----:B------:R-:W-:Y:S04]  /*1790*/  BSSY.RECONVERGENT B1, `(.L_x_149) ;  /* 0x000000e000017945 */ /* 0x000fe80003800200 */
[----:B------:R-:W1:Y:S04]  /*17a0*/  LDS R29, [R16] ;  /* 0x00000000101d7984 */ /* 0x000e680000000800 */
[----:B------:R2:W3:Y:S04]  /*17b0*/  LDS R27, [R16+0x400] ;  /* 0x00040000101b7984 */ /* 0x0004e80000000800 */
[----:B------:R2:W4:Y:S04]  /*17c0*/  LDS R25, [R16+0x800] ;  /* 0x0008000010197984 */ /* 0x0005280000000800 */
[----:B------:R2:W0:Y:S04]  /*17d0*/  LDS R23, [R16+0xc00] ;  /* 0x000c000010177984 */ /* 0x0004280000000800 */
[----:B------:R2:W0:Y:S04]  /*17e0*/  LDS R21, [R16+0x1000] ;  /* 0x0010000010157984 */ /* 0x0004280000000800 */
[----:B------:R2:W0:Y:S04]  /*17f0*/  LDS R19, [R16+0x1400] ;  /* 0x0014000010137984 */ /* 0x0004280000000800 */
[----:B------:R2:W0:Y:S04]  /*1800*/  LDS R13, [R16+0x1800] ;  /* 0x00180000100d7984 */ /* 0x0004280000000800 */
[----:B------:R2:W0:Y:S01]  /*1810*/  LDS R18, [R16+0x1c00] ;  /* 0x001c000010127984 */ /* 0x0004220000000800 */
[----:B-1----:R-:W-:-:S13]  /*1820*/  ISETP.NE.AND P0, PT, R29, RZ, PT ;  /* 0x000000ff1d00720c */ /* 0x002fda0003f05270 */
[----:B--234-:R-:W-:Y:S05]  /*1830*/  @!P0 BRA `(.L_x_150) ;  /* 0x00000000000c8947 */ /* 0x01cfea0003800000 */
[----:B------:R-:W-:-:S04]  /*1840*/  IMAD R17, R9, 0x100, R0 ;  /* 0x0000010009117824 */ /* 0x000fc800078e0200 */
[----:B0-----:R-:W-:-:S05]  /*1850*/  IMAD.WIDE.U32 R16, R17, 0x4, R14 ;  /* 0x0000000411107825 */ /* 0x001fca00078e000e */
[----:B------:R1:W-:Y:S02]  /*1860*/  REDG.E.ADD.STRONG.GPU desc[UR12][R16.64], R29 ;  /* 0x0000001d1000798e */ /* 0x0003e4000c12e10c */
.L_x_150:
[----:B------:R-:W-:Y:S05]  /*1870*/  BSYNC.RECONVERGENT B1 ;  /* 0x0000000000017941 */ /* 0x000fea0003800200 */
.L_x_149:
[----:B------:R-:W-:Y:S01]  /*1880*/  ISETP.NE.AND P6, PT, R27, RZ, PT ;  /* 0x000000ff1b00720c */ /* 0x000fe20003fc5270 */
[----:B------:R-:W-:Y:S01]  /*1890*/  BSSY.RECONVERGENT B1, `(.L_x_151) ;  /* 0x000000c000017945 */ /* 0x000fe20003800200 */
[----:B------:R-:W-:Y:S02]  /*18a0*/  ISETP.NE.AND P0, PT, R25, RZ, PT ;  /* 0x000000ff1900720c */ /* 0x000fe40003f05270 */
[----:B0-----:R-:W-:Y:S02]  /*18b0*/  ISETP.NE.AND P1, PT, R23, RZ, PT ;  /* 0x000000ff1700720c */ /* 0x001fe40003f25270 */
[----:B------:R-:W-:Y:S02]  /*18c0*/  ISETP.NE.AND P2, PT, R21, RZ, PT ;  /* 0x000000ff1500720c */ /* 0x000fe40003f45270 */
[----:B------:R-:W-:Y:S02]  /*18d0*/  ISETP.NE.AND P3, PT, R19, RZ, PT ;  /* 0x000000ff1300720c */ /* 0x000fe40003f65270 */
[----:B------:R-:W-:-:S02]  /*18e0*/  ISETP.NE.AND P4, PT, R13, RZ, PT ;  /* 0x000000ff0d00720c */ /* 0x000fc40003f85270 */
[----:B------:R-:W-:Y:S01]  /*18f0*/  ISETP.NE.AND P5, PT, R18, RZ, PT ;  /* 0x000000ff1200720c */ /* 0x000fe20003fa5270 */
[----:B------:R-:W-:-:S12]  /*1900*/  @!P6 BRA `(.L_x_152) ;  /* 0x000000000010e947 */ /* 0x000fd80003800000 */
[----:B-1----:R-:W-:-:S04]  /*1910*/  IMAD R17, R9, 0x100, R0 ;  /* 0x0000010009117824 */ /* 0x002fc800078e0200 */
[----:B------:R-:W-:-:S04]  /*1920*/  VIADD R17, R17, 0x100 ;  /* 0x0000010011117836 */ /* 0x000fc80000000000 */
[----:B------:R-:W-:-:S05]  /*1930*/  IMAD.WIDE.U32 R16, R17, 0x4, R14 ;  /* 0x0000000411107825 */ /* 0x000fca00078e000e */
[----:B------:R0:W-:Y:S02]  /*1940*/  REDG.E.ADD.STRONG.GPU desc[UR12][R16.64], R27 ;  /* 0x0000001b1000798e */ /* 0x0001e4000c12e10c */
.L_x_152:
[----:B------:R-:W-:Y:S05]  /*1950*/  BSYNC.RECONVERGENT B1 ;  /* 0x0000000000017941 */ /* 0x000fea0003800200 */
.L_x_151:
[----:B------:R-:W-:Y:S04]  /*1960*/  BSSY.RECONVERGENT B1, `(.L_x_153) ;  /* 0x0000006000017945 */ /* 0x000fe80003800200 */
[----:B------:R-:W-:Y:S05]  /*1970*/  @!P0 BRA `(.L_x_154) ;  /* 0x0000000000108947 */ /* 0x000fea0003800000 */
[----:B01----:R-:W-:-:S04]  /*1980*/  IMAD R17, R9, 0x100, R0 ;  /* 0x0000010009117824 */ /* 0x003fc800078e0200 */
[----:B------:R-:W-:-:S04]  /*1990*/  VIADD R17, R17, 0x200 ;  /* 0x0000020011117836 */ /* 0x000fc80000000000 */
[----:B------:R-:W-:-:S05]  /*19a0*/  IMAD.WIDE.U32 R16, R17, 0x4, R14 ;  /* 0x0000000411107825 */ /* 0x000fca00078e000e */
[----:B------:R2:W-:Y:S02]  /*19b0*/  REDG.E.ADD.STRONG.GPU desc[UR12][R16.64], R25 ;  /* 0x000000191000798e */ /* 0x0005e4000c12e10c */
.L_x_154:
[----:B------:R-:W-:Y:S05]  /*19c0*/  BSYNC.RECONVERGENT B1 ;  /* 0x0000000000017941 */ /* 0x000fea0003800200 */
.L_x_153:
[----:B------:R-:W-:Y:S04]  /*19d0*/  BSSY.RECONVERGENT B1, `(.L_x_155) ;  /* 0x0000006000017945 */ /* 0x000fe80003800200 */
[----:B------:R-:W-:Y:S05]  /*19e0*/  @!P1 BRA `(.L_x_156) ;  /* 0x0000000000109947 */ /* 0x000fea0003800000 */
[----:B012---:R-:W-:-:S04]  /*19f0*/  IMAD R17, R9, 0x100, R0 ;  /* 0x0000010009117824 */ /* 0x007fc800078e0200 */
[----:B------:R-:W-:-:S04]  /*1a00*/  VIADD R17, R17, 0x300 ;  /* 0x0000030011117836 */ /* 0x000fc80000000000 */
[----:B------:R-:W-:-:S05]  /*1a10*/  IMAD.WIDE.U32 R16, R17, 0x4, R14 ;  /* 0x0000000411107825 */ /* 0x000fca00078e000e */
[----:B------:R3:W-:Y:S02]  /*1a20*/  REDG.E.ADD.STRONG.GPU desc[UR12][R16.64], R23 ;  /* 0x000000171000798e */ /* 0x0007e4000c12e10c */
.L_x_156:
[----:B------:R-:W-:Y:S05]  /*1a30*/  BSYNC.RECONVERGENT B1 ;  /* 0x0000000000017941 */ /* 0x000fea0003800200 */
.L_x_155:
[----:B------:R-:W-:Y:S04]  /*1a40*/  BSSY.RECONVERGENT B1, `(.L_x_157) ;  /* 0x0000006000017945 */ /* 0x000fe80003800200 */
[----:B------:R-:W-:Y:S05]  /*1a50*/  @!P2 BRA `(.L_x_158) ;  /* 0x000000000010a947 */ /* 0x000fea0003800000 */
[----:B0123--:R-:W-:-:S04]  /*1a60*/  IMAD R17, R9, 0x100, R0 ;  /* 0x0000010009117824 */ /* 0x00ffc800078e0200 */
[----:B------:R-:W-:-:S04]  /*1a70*/  VIADD R17, R17, 0x400 ;  /* 0x0000040011117836 */ /* 0x000fc80000000000 */
[----:B------:R-:W-:-:S05]  /*1a80*/  IMAD.WIDE.U32 R16, R17, 0x4, R14 ;  /* 0x0000000411107825 */ /* 0x000fca00078e000e */
[----:B------:R4:W-:Y:S02]  /*1a90*/  REDG.E.ADD.STRONG.GPU desc[UR12][R16.64], R21 ;  /* 0x000000151000798e */ /* 0x0009e4000c12e10c */
.L_x_158:
[----:B------:R-:W-:Y:S05]  /*1aa0*/  BSYNC.RECONVERGENT B1 ;  /* 0x0000000000017941 */ /* 0x000fea0003800200 */
.L_x_157:
[----:B------:R-:W-:Y:S04]  /*1ab0*/  BSSY.RECONVERGENT B1, `(.L_x_159) ;  /* 0x0000006000017945 */ /* 0x000fe80003800200 */
[----:B------:R-:W-:Y:S05]  /*1ac0*/  @!P3 BRA `(.L_x_160) ;  /* 0x000000000010b947 */ /* 0x000fea0003800000 */
[----:B01234-:R-:W-:-:S04]  /*1ad0*/  IMAD R17, R9, 0x100, R0 ;  /* 0x0000010009117824 */ /* 0x01ffc800078e0200 */
[----:B------:R-:W-:-:S04]  /*1ae0*/  VIADD R17, R17, 0x500 ;  /* 0x0000050011117836 */ /* 0x000fc80000000000 */
[----:B------:R-:W-:-:S05]  /*1af0*/  IMAD.WIDE.U32 R16, R17, 0x4, R14 ;  /* 0x0000000411107825 */ /* 0x000fca00078e000e */
[----:B------:R0:W-:Y:S02]  /*1b00*/  REDG.E.ADD.STRONG.GPU desc[UR12][R16.64], R19 ;  /* 0x000000131000798e */ /* 0x0001e4000c12e10c */
.L_x_160:
[----:B------:R-:W-:Y:S05]  /*1b10*/  BSYNC.RECONVERGENT B1 ;  /* 0x0000000000017941 */ /* 0x000fea0003800200 */
.L_x_159:
[----:B------:R-:W-:Y:S04]  /*1b20*/  BSSY.RECONVERGENT B1, `(.L_x_161) ;  /* 0x0000006000017945 */ /* 0x000fe80003800200 */
[----:B------:R-:W-:Y:S05]  /*1b30*/  @!P4 BRA `(.L_x_162) ;  /* 0x000000000010c947 */ /* 0x000fea0003800000 */
[----:B01234-:R-:W-:-:S04]  /*1b40*/  IMAD R17, R9, 0x100, R0 ;  /* 0x0000010009117824 */ /* 0x01ffc800078e0200 */
[----:B------:R-:W-:-:S04]  /*1b50*/  VIADD R17, R17, 0x600 ;  /* 0x0000060011117836 */ /* 0x000fc80000000000 */
[----:B------:R-:W-:-:S05]  /*1b60*/  IMAD.WIDE.U32 R16, R17, 0x4, R14 ;  /* 0x0000000411107825 */ /* 0x000fca00078e000e */
[----:B------:R0:W-:Y:S02]  /*1b70*/  REDG.E.ADD.STRONG.GPU desc[UR12][R16.64], R13 ;  /* 0x0000000d1000798e */ /* 0x0001e4000c12e10c */
.L_x_162:
[----:B------:R-:W-:Y:S05]  /*1b80*/  BSYNC.RECONVERGENT B1 ;  /* 0x0000000000017941 */ /* 0x000fea0003800200 */
.L_x_161:
[----:B------:R-:W-:Y:S04]  /*1b90*/  BSSY.RECONVERGENT B1, `(.L_x_163) ;  /* 0x0000006000017945 */ /* 0x000fe80003800200 */
[----:B------:R-:W-:Y:S05]  /*1ba0*/  @!P5 BRA `(.L_x_164) ;  /* 0x000000000010d947 */ /* 0x000fea0003800000 */
[----:B01234-:R-:W-:-:S04]  /*1bb0*/  IMAD R17, R9, 0x100, R0 ;  /* 0x0000010009117824 */ /* 0x01ffc800078e0200 */
[----:B------:R-:W-:-:S04]  /*1bc0*/  VIADD R17, R17, 0x700 ;  /* 0x0000070011117836 */ /* 0x000fc80000000000 */
[----:B------:R-:W-:-:S05]  /*1bd0*/  IMAD.WIDE.U32 R16, R17, 0x4, R14 ;  /* 0x0000000411107825 */ /* 0x000fca00078e000e */
[----:B------:R0:W-:Y:S02]  /*1be0*/  REDG.E.ADD.STRONG.GPU desc[UR12][R16.64], R18 ;  /* 0x000000121000798e */ /* 0x0001e4000c12e10c */
.L_x_164:
[----:B------:R-:W-:Y:S05]  /*1bf0*/  BSYNC.RECONVERGENT B1 ;  /* 0x0000000000017941 */ /* 0x000fea0003800200 */
.L_x_163:
[----:B------:R-:W-:-:S05]  /*1c00*/  VIADD R9, R9, 0x8 ;  /* 0x0000000809097836 */ /* 0x000fca0000000000 */
[----:B------:R-:W-:-:S13]  /*1c10*/  ISETP.NE.AND P0, PT, R9, R11, PT ;  /* 0x0000000b0900720c */ /* 0x000fda0003f05270 */
[----:B------:R-:W-:Y:S05]  /*1c20*/  @P0 BRA `(.L_x_165) ;  /* 0xfffffff800d40947 */ /* 0x000fea000383ffff */
[----:B------:R-:W-:-:S07]  /*1c30*/  IMAD.MOV.U32 R9, RZ, RZ, R11 ;  /* 0x000000ffff097224 */ /* 0x000fce00078e000b */
.L_x_148:
[C---:B------:R-:W-:Y:S01]  /*1c40*/  ISETP.NE.AND P0, PT, R6.reuse, RZ, PT ;  /* 0x000000ff0600720c */ /* 0x040fe20003f05270 */
[----:B0-----:R-:W-:Y:S01]  /*1c50*/  VIADD R13, R6, 0xffffffff ;  /* 0xffffffff060d7836 */ /* 0x001fe20000000000 */
[----:B------:R-:W-:Y:S01]  /*1c60*/  LOP3.LUT R12, R12, 0x1, RZ, 0xc0, !PT ;  /* 0x000000010c0c7812 */ /* 0x000fe200078ec0ff */
[----:B-1234-:R-:W-:-:S10]  /*1c70*/  VIADD R16, R7, 0xffffffff ;  /* 0xffffffff07107836 */ /* 0x01efd40000000000 */
[----:B------:R-:W-:Y:S05]  /*1c80*/  @!P0 BRA `(.L_x_166) ;  /* 0x0000000400408947 */ /* 0x000fea0003800000 */
[----:B------:R-:W-:-:S13]  /*1c90*/  ISETP.GE.U32.AND P0, PT, R13, 0x3, PT ;  /* 0x000000030d00780c */ /* 0x000fda0003f06070 */
[----:B------:R-:W-:Y:S05]  /*1ca0*/  @!P0 BRA `(.L_x_167) ;  /* 0x0000000000a48947 */ /* 0x000fea0003800000 */
[----:B------:R-:W-:Y:S01]  /*1cb0*/  IMAD R14, R9, 0x400, R10 ;  /* 0x00000400090e7824 */ /* 0x000fe200078e020a */
[----:B------:R-:W-:Y:S04]  /*1cc0*/  BSSY.RECONVERGENT B1, `(.L_x_168) ;  /* 0x000000e000017945 */ /* 0x000fe80003800200 */
[----:B------:R-:W0:Y:S04]  /*1cd0*/  LDS R25, [R14] ;  /* 0x000000000e197984 */ /* 0x000e280000000800 */
[----:B------:R-:W1:Y:S04]  /*1ce0*/  LDS R21, [R14+0x400] ;  /* 0x000400000e157984 */ /* 0x000e680000000800 */
[----:B------:R-:W2:Y:S04]  /*1cf0*/  LDS R19, [R14+0x800] ;  /* 0x000800000e137984 */ /* 0x000ea80000000800 */
[----:B------:R-:W3:Y:S01]  /*1d00*/  LDS R17, [R14+0xc00] ;  /* 0x000c00000e117984 */ /* 0x000ee20000000800 */
[----:B0-----:R-:W-:-:S02]  /*1d10*/  ISETP.NE.AND P0, PT, R25, RZ, PT ;  /* 0x000000ff1900720c */ /* 0x001fc40003f05270 */
[----:B-1----:R-:W-:Y:S02]  /*1d20*/  ISETP.NE.AND P1, PT, R21, RZ, PT ;  /* 0x000000ff1500720c */ /* 0x002fe40003f25270 */
[----:B--2---:R-:W-:Y:S02]  /*1d30*/  ISETP.NE.AND P2, PT, R19, RZ, PT ;  /* 0x000000ff1300720c */ /* 0x004fe40003f45270 */
[----:B---3--:R-:W-:-:S07]  /*1d40*/  ISETP.NE.AND P3, PT, R17, RZ, PT ;  /* 0x000000ff1100720c */ /* 0x008fce0003f65270 */
[----:B------:R-:W-:Y:S06]  /*1d50*/  @!P0 BRA `(.L_x_169) ;  /* 0x0000000000108947 */ /* 0x000fec0003800000 */
[----:B------:R-:W0:Y:S01]  /*1d60*/  LDC.64 R14, c[0x0][0x380] ;  /* 0x0000e000ff0e7b82 */ /* 0x000e220000000a00 */
[----:B------:R-:W-:-:S04]  /*1d70*/  IMAD R23, R9, 0x100, R0 ;  /* 0x0000010009177824 */ /* 0x000fc800078e0200 */
[----:B0-----:R-:W-:-:S05]  /*1d80*/  IMAD.WIDE.U32 R14, R23, 0x4, R14 ;  /* 0x00000004170e7825 */ /* 0x001fca00078e000e */
[----:B------:R0:W-:Y:S02]  /*1d90*/  REDG.E.ADD.STRONG.GPU desc[UR12][R14.64], R25 ;  /* 0x000000190e00798e */ /* 0x0001e4000c12e10c */
.L_x_169:
[----:B------:R-:W-:Y:S05]  /*1da0*/  BSYNC.RECONVERGENT B1 ;  /* 0x0000000000017941 */ /* 0x000fea0003800200 */
.L_x_168:
[----:B------:R-:W-:Y:S04]  /*1db0*/  BSSY.RECONVERGENT B1, `(.L_x_170) ;  /* 0x0000007000017945 */ /* 0x000fe80003800200 */
[----:B------:R-:W-:Y:S05]  /*1dc0*/  @!P1 BRA `(.L_x_171) ;  /* 0x0000000000149947 */ /* 0x000fea0003800000 */
[----:B0-----:R-:W0:Y:S01]  /*1dd0*/  LDC.64 R14, c[0x0][0x380] ;  /* 0x0000e000ff0e7b82 */ /* 0x001e220000000a00 */
[----:B------:R-:W-:-:S04]  /*1de0*/  IMAD R23, R9, 0x100, R0 ;  /* 0x0000010009177824 */ /* 0x000fc800078e0200 */
[----:B------:R-:W-:-:S04]  /*1df0*/  VIADD R23, R23, 0x100 ;  /* 0x0000010017177836 */ /* 0x000fc80000000000 */
[----:B0-----:R-:W-:-:S05]  /*1e00*/  IMAD.WIDE.U32 R14, R23, 0x4, R14 ;  /* 0x00000004170e7825 */ /* 0x001fca00078e000e */
[----:B------:R1:W-:Y:S02]  /*1e10*/  REDG.E.ADD.STRONG.GPU desc[UR12][R14.64], R21 ;  /* 0x000000150e00798e */ /* 0x0003e4000c12e10c */
.L_x_171:
[----:B------:R-:W-:Y:S05]  /*1e20*/  BSYNC.RECONVERGENT B1 ;  /* 0x0000000000017941 */ /* 0x000fea0003800200 */
.L_x_170:
[----:B------:R-:W-:Y:S04]  /*1e30*/  BSSY.RECONVERGENT B1, `(.L_x_172) ;  /* 0x0000007000017945 */ /* 0x000fe80003800200 */
[----:B------:R-:W-:Y:S05]  /*1e40*/  @!P2 BRA `(.L_x_173) ;  /* 0x000000000014a947 */ /* 0x000fea0003800000 */
[----:B01----:R-:W0:Y:S01]  /*1e50*/  LDC.64 R14, c[0x0][0x380] ;  /* 0x0000e000ff0e7b82 */ /* 0x003e220000000a00 */
[----:B------:R-:W-:-:S04]  /*1e60*/  IMAD R21, R9, 0x100, R0 ;  /* 0x0000010009157824 */ /* 0x000fc800078e0200 */
[----:B------:R-:W-:-:S04]  /*1e70*/  VIADD R21, R21, 0x200 ;  /* 0x0000020015157836 */ /* 0x000fc80000000000 */
[----:B0-----:R-:W-:-:S05]  /*1e80*/  IMAD.WIDE.U32 R14, R21, 0x4, R14 ;  /* 0x00000004150e7825 */ /* 0x001fca00078e000e */
[----:B------:R2:W-:Y:S02]  /*1e90*/  REDG.E.ADD.STRONG.GPU desc[UR12][R14.64], R19 ;  /* 0x000000130e00798e */ /* 0x0005e4000c12e10c */
.L_x_173:
[----:B------:R-:W-:Y:S05]  /*1ea0*/  BSYNC.RECONVERGENT B1 ;  /* 0x0000000000017941 */ /* 0x000fea0003800200 */
.L_x_172:
[----:B------:R-:W-:Y:S04]  /*1eb0*/  BSSY.RECONVERGENT B1, `(.L_x_174) ;  /* 0x0000007000017945 */ /* 0x000fe80003800200 */
[----:B------:R-:W-:Y:S05]  /*1ec0*/  @!P3 BRA `(.L_x_175) ;  /* 0x000000000014b947 */ /* 0x000fea0003800000 */
[----:B012---:R-:W0:Y:S01]  /*1ed0*/  LDC.64 R14, c[0x0][0x380] ;  /* 0x0000e000ff0e7b82 */ /* 0x007e220000000a00 */
[----:B------:R-:W-:-:S04]  /*1ee0*/  IMAD R19, R9, 0x100, R0 ;  /* 0x0000010009137824 */ /* 0x000fc800078e0200 */
[----:B------:R-:W-:-:S04]  /*1ef0*/  VIADD R19, R19, 0x300 ;  /* 0x0000030013137836 */ /* 0x000fc80000000000 */
[----:B0-----:R-:W-:-:S05]  /*1f00*/  IMAD.WIDE.U32 R14, R19, 0x4, R14 ;  /* 0x00000004130e7825 */ /* 0x001fca00078e000e */
[----:B------:R3:W-:Y:S02]  /*1f10*/  REDG.E.ADD.STRONG.GPU desc[UR12][R14.64], R17 ;  /* 0x000000110e00798e */ /* 0x0007e4000c12e10c */
.L_x_175:
[----:B------:R-:W-:Y:S05]  /*1f20*/  BSYNC.RECONVERGENT B1 ;  /* 0x0000000000017941 */ /* 0x000fea0003800200 */
.L_x_174:
[----:B------:R-:W-:-:S07]  /*1f30*/  VIADD R9, R9, 0x4 ;  /* 0x0000000409097836 */ /* 0x000fce0000000000 */
.L_x_167:
[----:B------:R-:W-:Y:S01]  /*1f40*/  ISETP.NE.AND P0, PT, R7, RZ, PT ;  /* 0x000000ff0700720c */ /* 0x000fe20003f05270 */
[----:B------:R-:W-:-:S12]  /*1f50*/  BSSY.RECONVERGENT B1, `(.L_x_166) ;  /* 0x0000023000017945 */ /* 0x000fd80003800200 */
[----:B------:R-:W-:Y:S05]  /*1f60*/  @!P0 BRA `(.L_x_176) ;  /* 0x0000000000848947 */ /* 0x000fea0003800000 */
[----:B------:R-:W-:-:S13]  /*1f70*/  ISETP.NE.AND P0, PT, R16, RZ, PT ;  /* 0x000000ff1000720c */ /* 0x000fda0003f05270 */
[----:B------:R-:W-:Y:S05]  /*1f80*/  @!P0 BRA `(.L_x_177) ;  /* 0x0000000000548947 */ /* 0x000fea0003800000 */
[----:B0123--:R-:W-:Y:S01]  /*1f90*/  IMAD R14, R9, 0x400, R10 ;  /* 0x00000400090e7824 */ /* 0x00ffe200078e020a */
[----:B------:R-:W-:Y:S04]  /*1fa0*/  BSSY.RECONVERGENT B2, `(.L_x_178) ;  /* 0x000000a000027945 */ /* 0x000fe80003800200 */
[----:B------:R-:W0:Y:S04]  /*1fb0*/  LDS R17, [R14] ;  /* 0x000000000e117984 */ /* 0x000e280000000800 */
[----:B------:R-:W1:Y:S01]  /*1fc0*/  LDS R19, [R14+0x400] ;  /* 0x000400000e137984 */ /* 0x000e620000000800 */
[----:B0-----:R-:W-:-:S02]  /*1fd0*/  ISETP.NE.AND P0, PT, R17, RZ, PT ;  /* 0x000000ff1100720c */ /* 0x001fc40003f05270 */
[----:B-1----:R-:W-:-:S11]  /*1fe0*/  ISETP.NE.AND P1, PT, R19, RZ, PT ;  /* 0x000000ff1300720c */ /* 0x002fd60003f25270 */
[----:B------:R-:W-:Y:S05]  /*1ff0*/  @!P0 BRA `(.L_x_179) ;  /* 0x0000000000108947 */ /* 0x000fea0003800000 */
[----:B------:R-:W0:Y:S01]  /*2000*/  LDC.64 R14, c[0x0][0x380] ;  /* 0x0000e000ff0e7b82 */ /* 0x000e220000000a00 */
[----:B------:R-:W-:-:S04]  /*2010*/  IMAD R21, R9, 0x100, R0 ;  /* 0x0000010009157824 */ /* 0x000fc800078e0200 */
[----:B0-----:R-:W-:-:S05]  /*2020*/  IMAD.WIDE.U32 R14, R21, 0x4, R14 ;  /* 0x00000004150e7825 */ /* 0x001fca00078e000e */
[----:B------:R0:W-:Y:S02]  /*2030*/  REDG.E.ADD.STRONG.GPU desc[UR12][R14.64], R17 ;  /* 0x000000110e00798e */ /* 0x0001e4000c12e10c */
.L_x_179:
[----:B------:R-:W-:Y:S05]  /*2040*/  BSYNC.RECONVERGENT B2 ;  /* 0x0000000000027941 */ /* 0x000fea0003800200 */
.L_x_178:
[----:B------:R-:W-:Y:S04]  /*2050*/  BSSY.RECONVERGENT B2, `(.L_x_180) ;  /* 0x0000007000027945 */ /* 0x000fe80003800200 */
[----:B------:R-:W-:Y:S05]  /*2060*/  @!P1 BRA `(.L_x_181) ;  /* 0x0000000000149947 */ /* 0x000fea0003800000 */
[----:B0-----:R-:W0:Y:S01]  /*2070*/  LDC.64 R14, c[0x0][0x380] ;  /* 0x0000e000ff0e7b82 */ /* 0x001e220000000a00 */
[----:B------:R-:W-:-:S04]  /*2080*/  IMAD R17, R9, 0x100, R0 ;  /* 0x0000010009117824 */ /* 0x000fc800078e0200 */
[----:B------:R-:W-:-:S04]  /*2090*/  VIADD R17, R17, 0x100 ;  /* 0x0000010011117836 */ /* 0x000fc80000000000 */
[----:B0-----:R-:W-:-:S05]  /*20a0*/  IMAD.WIDE.U32 R14, R17, 0x4, R14 ;  /* 0x00000004110e7825 */ /* 0x001fca00078e000e */
[----:B------:R1:W-:Y:S02]  /*20b0*/  REDG.E.ADD.STRONG.GPU desc[UR12][R14.64], R19 ;  /* 0x000000130e00798e */ /* 0x0003e4000c12e10c */
.L_x_181:
[----:B------:R-:W-:Y:S05]  /*20c0*/  BSYNC.RECONVERGENT B2 ;  /* 0x0000000000027941 */ /* 0x000fea0003800200 */
.L_x_180:
[----:B------:R-:W-:-:S07]  /*20d0*/  VIADD R9, R9, 0x2 ;  /* 0x0000000209097836 */ /* 0x000fce0000000000 */
.L_x_177:
[----:B------:R-:W-:-:S13]  /*20e0*/  ISETP.NE.AND P0, PT, R12, RZ, PT ;  /* 0x000000ff0c00720c */ /* 0x000fda0003f05270 */
[----:B------:R-:W-:Y:S05]  /*20f0*/  @!P0 BRA `(.L_x_176) ;  /* 0x0000000000208947 */ /* 0x000fea0003800000 */
[----:B0123--:R-:W-:-:S05]  /*2100*/  IMAD R14, R9, 0x400, R10 ;  /* 0x00000400090e7824 */ /* 0x00ffca00078e020a */
[----:B------:R-:W0:Y:S02]  /*2110*/  LDS R17, [R14] ;  /* 0x000000000e117984 */ /* 0x000e240000000800 */
[----:B0-----:R-:W-:-:S13]  /*2120*/  ISETP.NE.AND P0, PT, R17, RZ, PT ;  /* 0x000000ff1100720c */ /* 0x001fda0003f05270 */
[----:B------:R-:W-:Y:S05]  /*2130*/  @!P0 BRA `(.L_x_176) ;  /* 0x0000000000108947 */ /* 0x000fea0003800000 */
[----:B------:R-:W0:Y:S01]  /*2140*/  LDC.64 R14, c[0x0][0x380] ;  /* 0x0000e000ff0e7b82 */ /* 0x000e220000000a00 */
[----:B------:R-:W-:-:S04]  /*2150*/  IMAD R9, R9, 0x100, R0 ;  /* 0x0000010009097824 */ /* 0x000fc800078e0200 */
[----:B0-----:R-:W-:-:S05]  /*2160*/  IMAD.WIDE.U32 R14, R9, 0x4, R14 ;  /* 0x00000004090e7825 */ /* 0x001fca00078e000e */
[----:B------:R4:W-:Y:S02]  /*2170*/  REDG.E.ADD.STRONG.GPU desc[UR12][R14.64], R17 ;  /* 0x000000110e00798e */ /* 0x0009e4000c12e10c */
.L_x_176:
[----:B------:R-:W-:Y:S05]  /*2180*/  BSYNC.RECONVERGENT B1 ;  /* 0x0000000000017941 */ /* 0x000fea0003800200 */
.L_x_166:
[----:B------:R-:W-:-:S13]  /*2190*/  ISETP.GT.U32.AND P0, PT, R0, 0x7f, PT ;  /* 0x0000007f0000780c */ /* 0x000fda0003f04070 */
[----:B------:R-:W-:Y:S05]  /*21a0*/  @P0 BRA `(.L_x_147) ;  /* 0x0000000800300947 */ /* 0x000fea0003800000 */
[----:B------:R-:W-:Y:S01]  /*21b0*/  ISETP.GE.U32.AND P0, PT, R5, 0x7, PT ;  /* 0x000000070500780c */ /* 0x000fe20003f06070 */
[----:B------:R-:W-:-:S12]  /*21c0*/  IMAD.MOV.U32 R9, RZ, RZ, RZ ;  /* 0x000000ffff097224 */ /* 0x000fd800078e00ff */
[----:B------:R-:W-:Y:S05]  /*21d0*/  @!P0 BRA `(.L_x_182) ;  /* 0x0000000000e48947 */ /* 0x000fea0003800000 */
[----:B01234-:R-:W0:Y:S01]  /*21e0*/  LDC.64 R14, c[0x0][0x380] ;  /* 0x0000e000ff0e7b82 */ /* 0x01fe220000000a00 */
[----:B------:R-:W-:-:S07]  /*21f0*/  IMAD.MOV.U32 R9, RZ, RZ, RZ ;  /* 0x000000ffff097224 */ /* 0x000fce00078e00ff */
.L_x_199:
[C---:B------:R-:W-:Y:S01]  /*2200*/  IMAD R17, R9.reuse, 0x400, R10 ;  /* 0x0000040009117824 */ /* 0x040fe200078e020a */
[----:B------:R-:W-:Y:S01]  /*2210*/  BSSY.RECONVERGENT B1, `(.L_x_183) ;  /* 0x000000f000017945 */ /* 0x000fe20003800200 */
[----:B01234-:R-:W-:-:S03]  /*2220*/  IMAD R19, R9, 0x100, R0 ;  /* 0x0000010009137824 */ /* 0x01ffc600078e0200 */
[----:B------:R-:W1:Y:S01]  /*2230*/  LDS R21, [R17+0x200] ;  /* 0x0002000011157984 */ /* 0x000e620000000800 */
[----:B0-----:R-:W-:-:S03]  /*2240*/  IMAD.WIDE.U32 R18, R19, 0x4, R14 ;  /* 0x0000000413127825 */ /* 0x001fc600078e000e */
[----:B------:R-:W0:Y:S04]  /*2250*/  LDS R23, [R17+0x600] ;  /* 0x0006000011177984 */ /* 0x000e280000000800 */
[----:B------:R2:W3:Y:S04]  /*2260*/  LDS R25, [R17+0xa00] ;  /* 0x000a000011197984 */ /* 0x0004e80000000800 */
[----:B------:R2:W4:Y:S04]  /*2270*/  LDS R27, [R17+0xe00] ;  /* 0x000e0000111b7984 */ /* 0x0005280000000800 */
[----:B------:R2:W2:Y:S04]  /*2280*/  LDS R29, [R17+0x1200] ;  /* 0x00120000111d7984 */ /* 0x0004a80000000800 */
[----:B------:R0:W2:Y:S04]  /*2290*/  LDS R20, [R17+0x1600] ;  /* 0x0016000011147984 */ /* 0x0000a80000000800 */
[----:B------:R0:W2:Y:S04]  /*22a0*/  LDS R22, [R17+0x1a00] ;  /* 0x001a000011167984 */ /* 0x0000a80000000800 */
[----:B------:R0:W2:Y:S01]  /*22b0*/  LDS R24, [R17+0x1e00] ;  /* 0x001e000011187984 */ /* 0x0000a20000000800 */
[----:B-1----:R-:W-:-:S02]  /*22c0*/  ISETP.NE.AND P0, PT, R21, RZ, PT ;  /* 0x000000ff1500720c */ /* 0x002fc40003f05270 */
[----:B0-----:R-:W-:-:S11]  /*22d0*/  ISETP.NE.AND P1, PT, R23, RZ, PT ;  /* 0x000000ff1700720c */ /* 0x001fd60003f25270 */
[----:B---34-:R-:W-:Y:S05]  /*22e0*/  @!P0 BRA `(.L_x_184) ;  /* 0x0000000000048947 */ /* 0x018fea0003800000 */
[----:B------:R0:W-:Y:S02]  /*22f0*/  REDG.E.ADD.STRONG.GPU desc[UR12][R18.64+0x200], R21 ;  /* 0x000200151200798e */ /* 0x0001e4000c12e10c */
.L_x_184:
[----:B------:R-:W-:Y:S05]  /*2300*/  BSYNC.RECONVERGENT B1 ;  /* 0x0000000000017941 */ /* 0x000fea0003800200 */
.L_x_183:
[----:B------:R-:W-:Y:S01]  /*2310*/  BSSY.RECONVERGENT B1, `(.L_x_185) ;  /* 0x0000004000017945 */ /* 0x000fe20003800200 */
[----:B------:R-:W-:-:S03]  /*2320*/  VIADD R9, R9, 0x8 ;  /* 0x0000000809097836 */ /* 0x000fc60000000000 */
[----:B------:R-:W-:Y:S05]  /*2330*/  @!P1 BRA `(.L_x_186) ;  /* 0x0000000000049947 */ /* 0x000fea0003800000 */
[----:B------:R1:W-:Y:S02]  /*2340*/  REDG.E.ADD.STRONG.GPU desc[UR12][R18.64+0x600], R23 ;  /* 0x000600171200798e */ /* 0x0003e4000c12e10c */
.L_x_186:
[----:B------:R-:W-:Y:S05]  /*2350*/  BSYNC.RECONVERGENT B1 ;  /* 0x0000000000017941 */ /* 0x000fea0003800200 */
.L_x_185:
[----:B------:R-:W-:Y:S01]  /*2360*/  ISETP.NE.AND P6, PT, R25, RZ, PT ;  /* 0x000000ff1900720c */ /* 0x000fe20003fc5270 */
[----:B------:R-:W-:Y:S01]  /*2370*/  BSSY.RECONVERGENT B1, `(.L_x_187) ;  /* 0x0000009000017945 */ /* 0x000fe20003800200 */
[----:B------:R-:W-:Y:S02]  /*2380*/  ISETP.NE.AND P0, PT, R9, R11, PT ;  /* 0x0000000b0900720c */ /* 0x000fe40003f05270 */
[----:B------:R-:W-:Y:S02]  /*2390*/  ISETP.NE.AND P1, PT, R27, RZ, PT ;  /* 0x000000ff1b00720c */ /* 0x000fe40003f25270 */
[----:B--2---:R-:W-:Y:S02]  /*23a0*/  ISETP.NE.AND P2, PT, R29, RZ, PT ;  /* 0x000000ff1d00720c */ /* 0x004fe40003f45270 */
[----:B------:R-:W-:Y:S02]  /*23b0*/  ISETP.NE.AND P3, PT, R20, RZ, PT ;  /* 0x000000ff1400720c */ /* 0x000fe40003f65270 */
[----:B------:R-:W-:-:S02]  /*23c0*/  ISETP.NE.AND P4, PT, R22, RZ, PT ;  /* 0x000000ff1600720c */ /* 0x000fc40003f85270 */
[----:B------:R-:W-:Y:S01]  /*23d0*/  ISETP.NE.AND P5, PT, R24, RZ, PT ;  /* 0x000000ff1800720c */ /* 0x000fe20003fa5270 */
[----:B------:R-:W-:-:S12]  /*23e0*/  @!P6 BRA `(.L_x_188) ;  /* 0x000000000004e947 */ /* 0x000fd80003800000 */
[----:B------:R2:W-:Y:S02]  /*23f0*/  REDG.E.ADD.STRONG.GPU desc[UR12][R18.64+0xa00], R25 ;  /* 0x000a00191200798e */ /* 0x0005e4000c12e10c */
.L_x_188:
[----:B------:R-:W-:Y:S05]  /*2400*/  BSYNC.RECONVERGENT B1 ;  /* 0x0000000000017941 */ /* 0x000fea0003800200 */
.L_x_187:
[----:B------:R-:W-:Y:S04]  /*2410*/  BSSY.RECONVERGENT B1, `(.L_x_189) ;  /* 0x0000003000017945 */ /* 0x000fe80003800200 */
[----:B------:R-:W-:Y:S05]  /*2420*/  @!P1 BRA `(.L_x_190) ;  /* 0x0000000000049947 */ /* 0x000fea0003800000 */
[----:B------:R3:W-:Y:S02]  /*2430*/  REDG.E.ADD.STRONG.GPU desc[UR12][R18.64+0xe00], R27 ;  /* 0x000e001b1200798e */ /* 0x0007e4000c12e10c */
.L_x_190:
[----:B------:R-:W-:Y:S05]  /*2440*/  BSYNC.RECONVERGENT B1 ;  /* 0x0000000000017941 */ /* 0x000fea0003800200 */
.L_x_189:
[----:B------:R-:W-:Y:S04]  /*2450*/  BSSY.RECONVERGENT B1, `(.L_x_191) ;  /* 0x0000003000017945 */ /* 0x000fe80003800200 */
[----:B------:R-:W-:Y:S05]  /*2460*/  @!P2 BRA `(.L_x_192) ;  /* 0x000000000004a947 */ /* 0x000fea0003800000 */
[----:B------:R4:W-:Y:S02]  /*2470*/  REDG.E.ADD.STRONG.GPU desc[UR12][R18.64+0x1200], R29 ;  /* 0x0012001d1200798e */ /* 0x0009e4000c12e10c */
.L_x_192:
[----:B------:R-:W-:Y:S05]  /*2480*/  BSYNC.RECONVERGENT B1 ;  /* 0x0000000000017941 */ /* 0x000fea0003800200 */
.L_x_191:
[----:B------:R-:W-:Y:S04]  /*2490*/  BSSY.RECONVERGENT B1, `(.L_x_193) ;  /* 0x0000003000017945 */ /* 0x000fe80003800200 */
[----:B------:R-:W-:Y:S05]  /*24a0*/  @!P3 BRA `(.L_x_194) ;  /* 0x000000000004b947 */ /* 0x000fea0003800000 */
[----:B------:R0:W-:Y:S02]  /*24b0*/  REDG.E.ADD.STRONG.GPU desc[UR12][R18.64+0x1600], R20 ;  /* 0x001600141200798e */ /* 0x0001e4000c12e10c */
.L_x_194:
[----:B------:R-:W-:Y:S05]  /*24c0*/  BSYNC.RECONVERGENT B1 ;  /* 0x0000000000017941 */ /* 0x000fea0003800200 */
.L_x_193:
[----:B------:R-:W-:Y:S04]  /*24d0*/  BSSY.RECONVERGENT B1, `(.L_x_195) ;  /* 0x0000003000017945 */ /* 0x000fe80003800200 */
[----:B------:R-:W-:Y:S05]  /*24e0*/  @!P4 BRA `(.L_x_196) ;  /* 0x000000000004c947 */ /* 0x000fea0003800000 */
[----:B------:R0:W-:Y:S02]  /*24f0*/  REDG.E.ADD.STRONG.GPU desc[UR12][R18.64+0x1a00], R22 ;  /* 0x001a00161200798e */ /* 0x0001e4000c12e10c */
.L_x_196:
[----:B------:R-:W-:Y:S05]  /*2500*/  BSYNC.RECONVERGENT B1 ;  /* 0x0000000000017941 */ /* 0x000fea0003800200 */
.L_x_195:
[----:B------:R-:W-:Y:S04]  /*2510*/  BSSY.RECONVERGENT B1, `(.L_x_197) ;  /* 0x0000003000017945 */ /* 0x000fe80003800200 */
[----:B------:R-:W-:Y:S05]  /*2520*/  @!P5 BRA `(.L_x_198) ;  /* 0x000000000004d947 */ /* 0x000fea0003800000 */
[----:B------:R0:W-:Y:S02]  /*2530*/  REDG.E.ADD.STRONG.GPU desc[UR12][R18.64+0x1e00], R24 ;  /* 0x001e00181200798e */ /* 0x0001e4000c12e10c */
.L_x_198:
[----:B------:R-:W-:Y:S05]  /*2540*/  BSYNC.RECONVERGENT B1 ;  /* 0x0000000000017941 */ /* 0x000fea0003800200 */
.L_x_197:
[----:B------:R-:W-:Y:S05]  /*2550*/  @P0 BRA `(.L_x_199) ;  /* 0xfffffffc00280947 */ /* 0x000fea000383ffff */
[----:B------:R-:W-:-:S07]  /*2560*/  IMAD.MOV.U32 R9, RZ, RZ, R11 ;  /* 0x000000ffff097224 */ /* 0x000fce00078e000b */
.L_x_182:
[----:B------:R-:W-:-:S13]  /*2570*/  ISETP.NE.AND P0, PT, R6, RZ, PT ;  /* 0x000000ff0600720c */ /* 0x000fda0003f05270 */
[----:B------:R-:W-:Y:S05]  /*2580*/  @!P0 BRA `(.L_x_147) ;  /* 0x0000000400388947 */ /* 0x000fea0003800000 */
[----:B------:R-:W-:-:S13]  /*2590*/  ISETP.GE.U32.AND P0, PT, R13, 0x3, PT ;  /* 0x000000030d00780c */ /* 0x000fda0003f06070 */
[----:B------:R-:W-:Y:S05]  /*25a0*/  @!P0 BRA `(.L_x_200) ;  /* 0x0000000000a48947 */ /* 0x000fea0003800000 */
[----:B01234-:R-:W-:Y:S01]  /*25b0*/  IMAD R14, R9, 0x400, R10 ;  /* 0x00000400090e7824 */ /* 0x01ffe200078e020a */
[----:B------:R-:W-:Y:S04]  /*25c0*/  BSSY.RECONVERGENT B1, `(.L_x_201) ;  /* 0x000000e000017945 */ /* 0x000fe80003800200 */
[----:B------:R-:W0:Y:S04]  /*25d0*/  LDS R19, [R14+0x200] ;  /* 0x000200000e137984 */ /* 0x000e280000000800 */
        /* <DEDUP_REMOVED lines=12> */
.L_x_202:
[----:B------:R-:W-:Y:S05]  /*26a0*/  BSYNC.RECONVERGENT B1 ;  /* 0x0000000000017941 */ /* 0x000fea0003800200 */
.L_x_201:
[----:B------:R-:W-:Y:S04]  /*26b0*/  BSSY.RECONVERGENT B1, `(.L_x_203) ;  /* 0x0000007000017945 */ /* 0x000fe80003800200 */
[----:B------:R-:W-:Y:S05]  /*26c0*/  @!P1 BRA `(.L_x_204) ;  /* 0x0000000000149947 */ /* 0x000fea0003800000 */
[----:B0-----:R-:W0:Y:S01]  /*26d0*/  LDC.64 R14, c[0x0][0x380] ;  /* 0x0000e000ff0e7b82 */ /* 0x001e220000000a00 */
[----:B------:R-:W-:-:S04]  /*26e0*/  IMAD R17, R9, 0x100, R0 ;  /* 0x0000010009117824 */ /* 0x000fc800078e0200 */
[----:B------:R-:W-:-:S04]  /*26f0*/  VIADD R17, R17, 0x100 ;  /* 0x0000010011117836 */ /* 0x000fc80000000000 */
[----:B0-----:R-:W-:-:S05]  /*2700*/  IMAD.WIDE.U32 R14, R17, 0x4, R14 ;  /* 0x00000004110e7825 */ /* 0x001fca00078e000e */
[----:B------:R1:W-:Y:S02]  /*2710*/  REDG.E.ADD.STRONG.GPU desc[UR12][R14.64+0x200], R21 ;  /* 0x000200150e00798e */ /* 0x0003e4000c12e10c */
.L_x_204:
[----:B------:R-:W-:Y:S05]  /*2720*/  BSYNC.RECONVERGENT B1 ;  /* 0x0000000000017941 */ /* 0x000fea0003800200 */
.L_x_203:
[----:B------:R-:W-:Y:S04]  /*2730*/  BSSY.RECONVERGENT B1, `(.L_x_205) ;  /* 0x0000007000017945 */ /* 0x000fe80003800200 */
[----:B------:R-:W-:Y:S05]  /*2740*/  @!P2 BRA `(.L_x_206) ;  /* 0x000000000014a947 */ /* 0x000fea0003800000 */
[----:B01----:R-:W0:Y:S01]  /*2750*/  LDC.64 R14, c[0x0][0x380] ;  /* 0x0000e000ff0e7b82 */ /* 0x003e220000000a00 */
[----:B------:R-:W-:-:S04]  /*2760*/  IMAD R17, R9, 0x100, R0 ;  /* 0x0000010009117824 */ /* 0x000fc800078e0200 */
[----:B------:R-:W-:-:S04]  /*2770*/  VIADD R17, R17, 0x200 ;  /* 0x0000020011117836 */ /* 0x000fc80000000000 */
[----:B0-----:R-:W-:-:S05]  /*2780*/  IMAD.WIDE.U32 R14, R17, 0x4, R14 ;  /* 0x00000004110e7825 */ /* 0x001fca00078e000e */
[----:B------:R2:W-:Y:S02]  /*2790*/  REDG.E.ADD.STRONG.GPU desc[UR12][R14.64+0x200], R13 ;  /* 0x0002000d0e00798e */ /* 0x0005e4000c12e10c */
.L_x_206:
[----:B------:R-:W-:Y:S05]  /*27a0*/  BSYNC.RECONVERGENT B1 ;  /* 0x0000000000017941 */ /* 0x000fea0003800200 */
.L_x_205:
[----:B------:R-:W-:Y:S04]  /*27b0*/  BSSY.RECONVERGENT B1, `(.L_x_207) ;  /* 0x0000007000017945 */ /* 0x000fe80003800200 */
[----:B------:R-:W-:Y:S05]  /*27c0*/  @!P3 BRA `(.L_x_208) ;  /* 0x000000000014b947 */ /* 0x000fea0003800000 */
[----:B012---:R-:W0:Y:S01]  /*27d0*/  LDC.64 R14, c[0x0][0x380] ;  /* 0x0000e000ff0e7b82 */ /* 0x007e220000000a00 */
[----:B------:R-:W-:-:S04]  /*27e0*/  IMAD R13, R9, 0x100, R0 ;  /* 0x00000100090d7824 */ /* 0x000fc800078e0200 */
[----:B------:R-:W-:-:S04]  /*27f0*/  VIADD R13, R13, 0x300 ;  /* 0x000003000d0d7836 */ /* 0x000fc80000000000 */
[----:B0-----:R-:W-:-:S05]  /*2800*/  IMAD.WIDE.U32 R14, R13, 0x4, R14 ;  /* 0x000000040d0e7825 */ /* 0x001fca00078e000e */
[----:B------:R3:W-:Y:S02]  /*2810*/  REDG.E.ADD.STRONG.GPU desc[UR12][R14.64+0x200], R11 ;  /* 0x0002000b0e00798e */ /* 0x0007e4000c12e10c */
.L_x_208:
[----:B------:R-:W-:Y:S05]  /*2820*/  BSYNC.RECONVERGENT B1 ;  /* 0x0000000000017941 */ /* 0x000fea0003800200 */
.L_x_207:
[----:B------:R-:W-:-:S07]  /*2830*/  VIADD R9, R9, 0x4 ;  /* 0x0000000409097836 */ /* 0x000fce0000000000 */
.L_x_200:
[----:B------:R-:W-:-:S13]  /*2840*/  ISETP.NE.AND P0, PT, R7, RZ, PT ;  /* 0x000000ff0700720c */ /* 0x000fda0003f05270 */
[----:B------:R-:W-:Y:S05]  /*2850*/  @!P0 BRA `(.L_x_147) ;  /* 0x0000000000848947 */ /* 0x000fea0003800000 */
[----:B------:R-:W-:-:S13]  /*2860*/  ISETP.NE.AND P0, PT, R16, RZ, PT ;  /* 0x000000ff1000720c */ /* 0x000fda0003f05270 */
[----:B------:R-:W-:Y:S05]  /*2870*/  @!P0 BRA `(.L_x_209) ;  /* 0x0000000000548947 */ /* 0x000fea0003800000 */
[----:B01234-:R-:W-:Y:S01]  /*2880*/  IMAD R14, R9, 0x400, R10 ;  /* 0x00000400090e7824 */ /* 0x01ffe200078e020a */
[----:B------:R-:W-:Y:S04]  /*2890*/  BSSY.RECONVERGENT B1, `(.L_x_210) ;  /* 0x000000a000017945 */ /* 0x000fe80003800200 */
[----:B------:R-:W0:Y:S04]  /*28a0*/  LDS R11, [R14+0x200] ;  /* 0x000200000e0b7984 */ /* 0x000e280000000800 */
        /* <DEDUP_REMOVED lines=8> */
.L_x_211:
[----:B------:R-:W-:Y:S05]  /*2930*/  BSYNC.RECONVERGENT B1 ;  /* 0x0000000000017941 */ /* 0x000fea0003800200 */
.L_x_210:
[----:B------:R-:W-:Y:S04]  /*2940*/  BSSY.RECONVERGENT B1, `(.L_x_212) ;  /* 0x0000007000017945 */ /* 0x000fe80003800200 */
[----:B------:R-:W-:Y:S05]  /*2950*/  @!P1 BRA `(.L_x_213) ;  /* 0x0000000000149947 */ /* 0x000fea0003800000 */
[----:B0-----:R-:W0:Y:S01]  /*2960*/  LDC.64 R14, c[0x0][0x380] ;  /* 0x0000e000ff0e7b82 */ /* 0x001e220000000a00 */
[----:B------:R-:W-:-:S04]  /*2970*/  IMAD R11, R9, 0x100, R0 ;  /* 0x00000100090b7824 */ /* 0x000fc800078e0200 */
[----:B------:R-:W-:-:S04]  /*2980*/  VIADD R11, R11, 0x100 ;  /* 0x000001000b0b7836 */ /* 0x000fc80000000000 */
[----:B0-----:R-:W-:-:S05]  /*2990*/  IMAD.WIDE.U32 R14, R11, 0x4, R14 ;  /* 0x000000040b0e7825 */ /* 0x001fca00078e000e */
[----:B------:R1:W-:Y:S02]  /*29a0*/  REDG.E.ADD.STRONG.GPU desc[UR12][R14.64+0x200], R13 ;  /* 0x0002000d0e00798e */ /* 0x0003e4000c12e10c */
.L_x_213:
[----:B------:R-:W-:Y:S05]  /*29b0*/  BSYNC.RECONVERGENT B1 ;  /* 0x0000000000017941 */ /* 0x000fea0003800200 */
.L_x_212:
[----:B------:R-:W-:-:S07]  /*29c0*/  VIADD R9, R9, 0x2 ;  /* 0x0000000209097836 */ /* 0x000fce0000000000 */
.L_x_209:
[----:B------:R-:W-:-:S13]  /*29d0*/  ISETP.NE.AND P0, PT, R12, RZ, PT ;  /* 0x000000ff0c00720c */ /* 0x000fda0003f05270 */
[----:B------:R-:W-:Y:S05]  /*29e0*/  @!P0 BRA `(.L_x_147) ;  /* 0x0000000000208947 */ /* 0x000fea0003800000 */
[----:B------:R-:W-:-:S05]  /*29f0*/  IMAD R10, R9, 0x400, R10 ;  /* 0x00000400090a7824 */ /* 0x000fca00078e020a */
[----:B-12---:R-:W1:Y:S02]  /*2a00*/  LDS R13, [R10+0x200] ;  /* 0x000200000a0d7984 */ /* 0x006e640000000800 */
[----:B-1----:R-:W-:-:S13]  /*2a10*/  ISETP.NE.AND P0, PT, R13, RZ, PT ;  /* 0x000000ff0d00720c */ /* 0x002fda0003f05270 */
[----:B------:R-:W-:Y:S05]  /*2a20*/  @!P0 BRA `(.L_x_147) ;  /* 0x0000000000108947 */ /* 0x000fea0003800000 */
[----:B0--3--:R-:W0:Y:S01]  /*2a30*/  LDC.64 R10, c[0x0][0x380] ;  /* 0x0000e000ff0a7b82 */ /* 0x009e220000000a00 */
[----:B------:R-:W-:-:S04]  /*2a40*/  IMAD R9, R9, 0x100, R0 ;  /* 0x0000010009097824 */ /* 0x000fc800078e0200 */
[----:B0-----:R-:W-:-:S05]  /*2a50*/  IMAD.WIDE.U32 R10, R9, 0x4, R10 ;  /* 0x00000004090a7825 */ /* 0x001fca00078e000a */
[----:B------:R0:W-:Y:S02]  /*2a60*/  REDG.E.ADD.STRONG.GPU desc[UR12][R10.64+0x200], R13 ;  /* 0x0002000d0a00798e */ /* 0x0001e4000c12e10c */
.L_x_147:
[----:B------:R-:W-:Y:S05]  /*2a70*/  BSYNC.RECONVERGENT B0 ;  /* 0x0000000000007941 */ /* 0x000fea0003800200 */
.L_x_146:
[----:B------:R-:W1:Y:S01]  /*2a80*/  LDCU UR5, c[0x0][0x390] ;  /* 0x00007200ff0577ac */ /* 0x000e620008000800 */
[----:B------:R-:W-:Y:S02]  /*2a90*/  UIADD3 UR4, UPT, UPT, UR4, 0x1, URZ ;  /* 0x0000000104047890 */ /* 0x000fe4000fffe0ff */
[----:B-1----:R-:W-:-:S04]  /*2aa0*/  UIADD3 UR7, UPT, UPT, UR5, -0x1, URZ ;  /* 0xffffffff05077890 */ /* 0x002fc8000fffe0ff */
[----:B------:R-:W-:-:S04]  /*2ab0*/  ULEA.HI UR7, UR7, 0x1, URZ, 0x2 ;  /* 0x0000000107077891 */ /* 0x000fc8000f8f10ff */
[----:B------:R-:W-:-:S04]  /*2ac0*/  UISETP.LT.U32.AND UP0, UPT, UR7, UR5, UPT ;  /* 0x000000050700728c */ /* 0x000fc8000bf01070 */
[----:B------:R-:W-:-:S04]  /*2ad0*/  USEL UR5, UR7, UR5, UP0 ;  /* 0x0000000507057287 */ /* 0x000fc80008000000 */
[----:B------:R-:W-:Y:S01]  /*2ae0*/  UISETP.NE.AND UP0, UPT, UR4, UR5, UPT ;  /* 0x000000050400728c */ /* 0x000fe2000bf05270 */
[----:B------:R-:W-:Y:S08]  /*2af0*/  BAR.SYNC.DEFER_BLOCKING 0x0 ;  /* 0x0000000000007b1d */ /* 0x000ff00000010000 */
[----:B------:R-:W-:Y:S05]  /*2b00*/  BRA.U UP0, `(.L_x_214) ;  /* 0xffffffd500a07547 */ /* 0x000fea000b83ffff */
[----:B------:R-:W-:Y:S05]  /*2b10*/  EXIT ;  /* 0x000000000000794d */ /* 0x000fea0003800000 */
.L_x_215:
        /* <DEDUP_REMOVED lines=14> */
.L_x_262:


//--------------------- .text._ZN3cub18CUB_300001_SM_10006detail10radix_sort31DeviceRadixSortSingleTileKernelINS1_5radix10policy_hubIiNS0_8NullTypeEjE10Policy1000ELNS0_9SortOrderE0EiS6_jNS1_21identity_decomposer_tEEEvPKT1_PSB_PKT2_PSF_T3_iiT4_ --------------------------
	.section	.text._ZN3cub18CUB_300001_SM_10006detail10radix_sort31DeviceRadixSortSingleTileKernelINS1_5radix10policy_hubIiNS0_8NullTypeEjE10Policy1000ELNS0_9SortOrderE0EiS6_jNS1_21identity_decomposer_tEEEvPKT1_PSB_PKT2_PSF_T3_iiT4_,"ax",@progbits
	.align	128
        .global         _ZN3cub18CUB_300001_SM_10006detail10radix_sort31DeviceRadixSortSingleTileKernelINS1_5radix10policy_hubIiNS0_8NullTypeEjE10Policy1000ELNS0_9SortOrderE0EiS6_jNS1_21identity_decomposer_tEEEvPKT1_PSB_PKT2_PSF_T3_iiT4_
        .type           _ZN3cub18CUB_300001_SM_10006detail10radix_sort31DeviceRadixSortSingleTileKernelINS1_5radix10policy_hubIiNS0_8NullTypeEjE10Policy1000ELNS0_9SortOrderE0EiS6_jNS1_21identity_decomposer_tEEEvPKT1_PSB_PKT2_PSF_T3_iiT4_,@function
        .size           _ZN3cub18CUB_300001_SM_10006detail10radix_sort31DeviceRadixSortSingleTileKernelINS1_5radix10policy_hubIiNS0_8NullTypeEjE10Policy1000ELNS0_9SortOrderE0EiS6_jNS1_21identity_decomposer_tEEEvPKT1_PSB_PKT2_PSF_T3_iiT4_,(.L_x_263 - _ZN3cub18CUB_300001_SM_10006detail10radix_sort31DeviceRadixSortSingleTileKernelINS1_5radix10policy_hubIiNS0_8NullTypeEjE10Policy1000ELNS0_9SortOrderE0EiS6_jNS1_21identity_decomposer_tEEEvPKT1_PSB_PKT2_PSF_T3_iiT4_)
        .other          _ZN3cub18CUB_300001_SM_10006detail10radix_sort31DeviceRadixSortSingleTileKernelINS1_5radix10policy_hubIiNS0_8NullTypeEjE10Policy1000ELNS0_9SortOrderE0EiS6_jNS1_21identity_decomposer_tEEEvPKT1_PSB_PKT2_PSF_T3_iiT4_,@"STO_CUDA_ENTRY STV_DEFAULT"
_ZN3cub18CUB_300001_SM_10006detail10radix_sort31DeviceRadixSortSingleTileKernelINS1_5radix10policy_hubIiNS0_8NullTypeEjE10Policy1000ELNS0_9SortOrderE0EiS6_jNS1_21identity_decomposer_tEEEvPKT1_PSB_PKT2_PSF_T3_iiT4_:
.text._ZN3cub18CUB_300001_SM_10006detail10radix_sort31DeviceRadixSortSingleTileKernelINS1_5radix10policy_hubIiNS0_8NullTypeEjE10Policy1000ELNS0_9SortOrderE0EiS6_jNS1_21identity_decomposer_tEEEvPKT1_PSB_PKT2_PSF_T3_iiT4_:
[----:B------:R-:W-:Y:S01]  /*0000*/  LDC R1, c[0x0][0x37c] ;  /* 0x0000df00ff017b82 */ /* 0x000fe20000000800 */
[----:B------:R-:W0:Y:S01]  /*0010*/  S2R R0, SR_TID.X ;  /* 0x0000000000007919 */ /* 0x000e220000002100 */
[----:B------:R-:W1:Y:S06]  /*0020*/  LDCU UR4, c[0x0][0x3a0] ;  /* 0x00007400ff0477ac */ /* 0x000e6c0008000800 */
[----:B------:R-:W2:Y:S01]  /*0030*/  LDC.64 R4, c[0x0][0x380] ;  /* 0x0000e000ff047b82 */ /* 0x000ea20000000a00 */
[----:B------:R-:W3:Y:S01]  /*0040*/  LDCU.64 UR10, c[0x0][0x358] ;  /* 0x00006b00ff0a77ac */ /* 0x000ee20008000a00 */
[----:B------:R-:W-:-:S02]  /*0050*/  IMAD.MOV.U32 R13, RZ, RZ, -0x1 ;  /* 0xffffffffff0d7424 */ /* 0x000fc400078e00ff */
[----:B------:R-:W-:Y:S02]  /*0060*/  IMAD.MOV.U32 R14, RZ, RZ, -0x1 ;  /* 0xffffffffff0e7424 */ /* 0x000fe400078e00ff */
[----:B------:R-:W-:Y:S02]  /*0070*/  IMAD.MOV.U32 R20, RZ, RZ, -0x1 ;  /* 0xffffffffff147424 */ /* 0x000fe400078e00ff */
[----:B------:R-:W-:Y:S01]  /*0080*/  IMAD.MOV.U32 R21, RZ, RZ, -0x1 ;  /* 0xffffffffff157424 */ /* 0x000fe200078e00ff */
[----:B------:R-:W4:Y:S01]  /*0090*/  S2UR UR5, SR_CgaCtaId ;  /* 0x00000000000579c3 */ /* 0x000f220000008800 */
[----:B------:R-:W2:Y:S01]  /*00a0*/  S2R R23, SR_LANEID ;  /* 0x0000000000177919 */ /* 0x000ea20000000000 */
[----:B------:R-:W5:Y:S01]  /*00b0*/  LDCU UR6, c[0x0][0x3a4] ;  /* 0x00007480ff0677ac */ /* 0x000f620008000800 */
[----:B------:R-:W5:Y:S01]  /*00c0*/  LDCU UR7, c[0x0][0x3a8] ;  /* 0x00007500ff0777ac */ /* 0x000f620008000800 */
[----:B------:R-:W-:Y:S02]  /*00d0*/  IMAD.MOV.U32 R25, RZ, RZ, -0x1 ;  /* 0xffffffffff197424 */ /* 0x000fe400078e00ff */
[----:B------:R-:W-:Y:S01]  /*00e0*/  IMAD.MOV.U32 R26, RZ, RZ, -0x1 ;  /* 0xffffffffff1a7424 */ /* 0x000fe200078e00ff */
[----:B------:R-:W2:Y:S01]  /*00f0*/  LDCU UR9, c[0x0][0x3a8] ;  /* 0x00007500ff0977ac */ /* 0x000ea20008000800 */
[----:B0-----:R-:W-:-:S04]  /*0100*/  IMAD R7, R0, 0x13, RZ ;  /* 0x0000001300077824 */ /* 0x001fc800078e02ff */
[C---:B------:R-:W-:Y:S01]  /*0110*/  VIADD R2, R7.reuse, 0x1 ;  /* 0x0000000107027836 */ /* 0x040fe20000000000 */
[C---:B-1----:R-:W-:Y:S01]  /*0120*/  ISETP.GE.AND P1, PT, R7.reuse, UR4, PT ;  /* 0x0000000407007c0c */ /* 0x042fe2000bf26270 */
[----:B--2---:R-:W-:-:S03]  /*0130*/  IMAD.WIDE.U32 R4, R7, 0x4, R4 ;  /* 0x0000000407047825 */ /* 0x004fc600078e0004 */
[----:B------:R-:W-:Y:S01]  /*0140*/  ISETP.GE.AND P2, PT, R2, UR4, PT ;  /* 0x0000000402007c0c */ /* 0x000fe2000bf46270 */
[C---:B------:R-:W-:Y:S02]  /*0150*/  VIADD R2, R7.reuse, 0x2 ;  /* 0x0000000207027836 */ /* 0x040fe40000000000 */
[----:B------:R-:W-:-:S03]  /*0160*/  VIADD R3, R7, 0x3 ;  /* 0x0000000307037836 */ /* 0x000fc60000000000 */
[----:B------:R-:W-:Y:S01]  /*0170*/  ISETP.GE.AND P3, PT, R2, UR4, PT ;  /* 0x0000000402007c0c */ /* 0x000fe2000bf66270 */
[----:B------:R-:W-:Y:S01]  /*0180*/  VIADD R2, R7, 0x4 ;  /* 0x0000000407027836 */ /* 0x000fe20000000000 */
[----:B------:R-:W-:Y:S01]  /*0190*/  ISETP.GE.AND P4, PT, R3, UR4, PT ;  /* 0x0000000403007c0c */ /* 0x000fe2000bf86270 */
[----:B---3--:R-:W2:Y:S03]  /*01a0*/  @!P1 LDG.E R12, desc[UR10][R4.64] ;  /* 0x0000000a040c9981 */ /* 0x008ea6000c1e1900 */
[----:B------:R-:W-:Y:S01]  /*01b0*/  ISETP.GE.AND P5, PT, R2, UR4, PT ;  /* 0x0000000402007c0c */ /* 0x000fe2000bfa6270 */
[----:B------:R-:W3:Y:S06]  /*01c0*/  @!P2 LDG.E R6, desc[UR10][R4.64+0x4] ;  /* 0x0000040a0406a981 */ /* 0x000eec000c1e1900 */
[----:B------:R-:W5:Y:S04]  /*01d0*/  @!P3 LDG.E R8, desc[UR10][R4.64+0x8] ;  /* 0x0000080a0408b981 */ /* 0x000f68000c1e1900 */
[----:B------:R-:W4:Y:S04]  /*01e0*/  @!P4 LDG.E R9, desc[UR10][R4.64+0xc] ;  /* 0x00000c0a0409c981 */ /* 0x000f28000c1e1900 */
[----:B------:R-:W4:Y:S01]  /*01f0*/  @!P5 LDG.E R10, desc[UR10][R4.64+0x10] ;  /* 0x0000100a040ad981 */ /* 0x000f22000c1e1900 */
[----:B------:R-:W-:-:S02]  /*0200*/  VIADD R2, R7, 0x5 ;  /* 0x0000000507027836 */ /* 0x000fc40000000000 */
[C---:B------:R-:W-:Y:S02]  /*0210*/  VIADD R11, R7.reuse, 0x7 ;  /* 0x00000007070b7836 */ /* 0x040fe40000000000 */
[----:B------:R-:W-:Y:S01]  /*0220*/  VIADD R3, R7, 0x6 ;  /* 0x0000000607037836 */ /* 0x000fe20000000000 */
[----:B------:R-:W-:Y:S01]  /*0230*/  ISETP.GE.AND P6, PT, R2, UR4, PT ;  /* 0x0000000402007c0c */ /* 0x000fe2000bfc6270 */
[----:B------:R-:W-:-:S03]  /*0240*/  IMAD.MOV.U32 R2, RZ, RZ, -0x1 ;  /* 0xffffffffff027424 */ /* 0x000fc600078e00ff */
[----:B------:R-:W-:Y:S01]  /*0250*/  ISETP.GE.AND P0, PT, R3, UR4, PT ;  /* 0x0000000403007c0c */ /* 0x000fe2000bf06270 */
[----:B------:R-:W-:Y:S02]  /*0260*/  IMAD.MOV.U32 R3, RZ, RZ, -0x1 ;  /* 0xffffffffff037424 */ /* 0x000fe400078e00ff */
[----:B------:R-:W-:-:S06]  /*0270*/  VIADD R15, R7, 0xb ;  /* 0x0000000b070f7836 */ /* 0x000fcc0000000000 */
[----:B------:R-:W4:Y:S01]  /*0280*/  @!P6 LDG.E R17, desc[UR10][R4.64+0x14] ;  /* 0x0000140a0411e981 */ /* 0x000f22000c1e1900 */
[----:B--2---:R-:W-:Y:S01]  /*0290*/  @!P1 LOP3.LUT R2, R12, 0x80000000, RZ, 0x3c, !PT ;  /* 0x800000000c029812 */ /* 0x004fe200078e3cff */
[----:B------:R-:W-:Y:S01]  /*02a0*/  IMAD.MOV.U32 R12, RZ, RZ, -0x1 ;  /* 0xffffffffff0c7424 */ /* 0x000fe200078e00ff */
[----:B------:R-:W-:Y:S01]  /*02b0*/  ISETP.GE.AND P1, PT, R11, UR4, PT ;  /* 0x000000040b007c0c */ /* 0x000fe2000bf26270 */
[C---:B------:R-:W-:Y:S01]  /*02c0*/  VIADD R11, R7.reuse, 0x8 ;  /* 0x00000008070b7836 */ /* 0x040fe20000000000 */
[----:B---3--:R-:W-:Y:S01]  /*02d0*/  @!P2 LOP3.LUT R3, R6, 0x80000000, RZ, 0x3c, !PT ;  /* 0x800000000603a812 */ /* 0x008fe200078e3cff */
[----:B------:R-:W-:-:S03]  /*02e0*/  VIADD R6, R7, 0x9 ;  /* 0x0000000907067836 */ /* 0x000fc60000000000 */
[----:B------:R-:W-:Y:S01]  /*02f0*/  ISETP.GE.AND P2, PT, R11, UR4, PT ;  /* 0x000000040b007c0c */ /* 0x000fe2000bf46270 */
[----:B------:R-:W-:Y:S01]  /*0300*/  VIADD R11, R7, 0xa ;  /* 0x0000000a070b7836 */ /* 0x000fe20000000000 */
[----:B-----5:R-:W-:Y:S02]  /*0310*/  @!P3 LOP3.LUT R12, R8, 0x80000000, RZ, 0x3c, !PT ;  /* 0x80000000080cb812 */ /* 0x020fe400078e3cff */
[----:B------:R-:W-:Y:S02]  /*0320*/  ISETP.GE.AND P3, PT, R6, UR4, PT ;  /* 0x0000000406007c0c */ /* 0x000fe4000bf66270 */
[----:B----4-:R-:W-:Y:S01]  /*0330*/  @!P4 LOP3.LUT R13, R9, 0x80000000, RZ, 0x3c, !PT ;  /* 0x80000000090dc812 */ /* 0x010fe200078e3cff */
[----:B------:R-:W2:Y:S01]  /*0340*/  @!P0 LDG.E R6, desc[UR10][R4.64+0x18] ;  /* 0x0000180a04068981 */ /* 0x000ea2000c1e1900 */
[----:B------:R-:W-:Y:S02]  /*0350*/  ISETP.GE.AND P4, PT, R11, UR4, PT ;  /* 0x000000040b007c0c */ /* 0x000fe4000bf86270 */
[----:B------:R-:W-:Y:S01]  /*0360*/  @!P5 LOP3.LUT R14, R10, 0x80000000, RZ, 0x3c, !PT ;  /* 0x800000000a0ed812 */ /* 0x000fe200078e3cff */
[----:B------:R-:W3:Y:S01]  /*0370*/  @!P1 LDG.E R8, desc[UR10][R4.64+0x1c] ;  /* 0x00001c0a04089981 */ /* 0x000ee2000c1e1900 */
[----:B------:R-:W-:-:S03]  /*0380*/  ISETP.GE.AND P5, PT, R15, UR4, PT ;  /* 0x000000040f007c0c */ /* 0x000fc6000bfa6270 */
[----:B------:R-:W4:Y:S04]  /*0390*/  @!P2 LDG.E R9, desc[UR10][R4.64+0x20] ;  /* 0x0000200a0409a981 */ /* 0x000f28000c1e1900 */
[----:B------:R-:W5:Y:S04]  /*03a0*/  @!P3 LDG.E R10, desc[UR10][R4.64+0x24] ;  /* 0x0000240a040ab981 */ /* 0x000f68000c1e1900 */
[----:B------:R-:W5:Y:S04]  /*03b0*/  @!P4 LDG.E R11, desc[UR10][R4.64+0x28] ;  /* 0x0000280a040bc981 */ /* 0x000f68000c1e1900 */
[----:B------:R-:W5:Y:S01]  /*03c0*/  @!P5 LDG.E R22, desc[UR10][R4.64+0x2c] ;  /* 0x00002c0a0416d981 */ /* 0x000f62000c1e1900 */
[----:B------:R-:W-:-:S02]  /*03d0*/  VIADD R16, R7, 0xc ;  /* 0x0000000c07107836 */ /* 0x000fc40000000000 */
[----:B------:R-:W-:Y:S01]  /*03e0*/  IMAD.MOV.U32 R15, RZ, RZ, -0x1 ;  /* 0xffffffffff0f7424 */ /* 0x000fe200078e00ff */
[----:B------:R-:W-:Y:S01]  /*03f0*/  @!P6 LOP3.LUT R15, R17, 0x80000000, RZ, 0x3c, !PT ;  /* 0x80000000110fe812 */ /* 0x000fe200078e3cff */
[C---:B------:R-:W-:Y:S01]  /*0400*/  VIADD R18, R7.reuse, 0xd ;  /* 0x0000000d07127836 */ /* 0x040fe20000000000 */
[----:B------:R-:W-:Y:S01]  /*0410*/  ISETP.GE.AND P6, PT, R16, UR4, PT ;  /* 0x0000000410007c0c */ /* 0x000fe2000bfc6270 */
[----:B------:R-:W-:Y:S02]  /*0420*/  IMAD.MOV.U32 R16, RZ, RZ, -0x1 ;  /* 0xffffffffff107424 */ /* 0x000fe400078e00ff */
[----:B------:R-:W-:Y:S02]  /*0430*/  IMAD.MOV.U32 R17, RZ, RZ, -0x1 ;  /* 0xffffffffff117424 */ /* 0x000fe400078e00ff */
[----:B------:R-:W-:-:S08]  /*0440*/  VIADD R19, R7, 0xe ;  /* 0x0000000e07137836 */ /* 0x000fd00000000000 */
[----:B------:R-:W5:Y:S01]  /*0450*/  @!P6 LDG.E R24, desc[UR10][R4.64+0x30] ;  /* 0x0000300a0418e981 */ /* 0x000f62000c1e1900 */
[----:B--2---:R-:W-:Y:S01]  /*0460*/  @!P0 LOP3.LUT R16, R6, 0x80000000, RZ, 0x3c, !PT ;  /* 0x8000000006108812 */ /* 0x004fe200078e3cff */
[C---:B------:R-:W-:Y:S01]  /*0470*/  VIADD R6, R7.reuse, 0xf ;  /* 0x0000000f07067836 */ /* 0x040fe20000000000 */
[----:B------:R-:W-:Y:S01]  /*0480*/  ISETP.GE.AND P0, PT, R18, UR4, PT ;  /* 0x0000000412007c0c */ /* 0x000fe2000bf06270 */
[----:B------:R-:W-:Y:S01]  /*0490*/  IMAD.MOV.U32 R18, RZ, RZ, -0x1 ;  /* 0xffffffffff127424 */ /* 0x000fe200078e00ff */
[----:B---3--:R-:W-:Y:S01]  /*04a0*/  @!P1 LOP3.LUT R17, R8, 0x80000000, RZ, 0x3c, !PT ;  /* 0x8000000008119812 */ /* 0x008fe200078e3cff */
[----:B------:R-:W-:Y:S01]  /*04b0*/  VIADD R8, R7, 0x10 ;  /* 0x0000001007087836 */ /* 0x000fe20000000000 */
[----:B----4-:R-:W-:Y:S02]  /*04c0*/  @!P2 LOP3.LUT R18, R9, 0x80000000, RZ, 0x3c, !PT ;  /* 0x800000000912a812 */ /* 0x010fe400078e3cff */
[----:B------:R-:W-:Y:S01]  /*04d0*/  ISETP.GE.AND P2, PT, R6, UR4, PT ;  /* 0x0000000406007c0c */ /* 0x000fe2000bf46270 */
[----:B------:R-:W-:-:S02]  /*04e0*/  VIADD R6, R7, 0x11 ;  /* 0x0000001107067836 */ /* 0x000fc40000000000 */
[----:B------:R-:W-:Y:S01]  /*04f0*/  VIADD R7, R7, 0x12 ;  /* 0x0000001207077836 */ /* 0x000fe20000000000 */
[----:B------:R-:W-:Y:S01]  /*0500*/  ISETP.GE.AND P1, PT, R19, UR4, PT ;  /* 0x0000000413007c0c */ /* 0x000fe2000bf26270 */
[----:B------:R-:W-:Y:S01]  /*0510*/  IMAD.MOV.U32 R19, RZ, RZ, -0x1 ;  /* 0xffffffffff137424 */ /* 0x000fe200078e00ff */
[----:B-----5:R-:W-:Y:S02]  /*0520*/  @!P3 LOP3.LUT R19, R10, 0x80000000, RZ, 0x3c, !PT ;  /* 0x800000000a13b812 */ /* 0x020fe400078e3cff */
[----:B------:R-:W-:Y:S02]  /*0530*/  @!P4 LOP3.LUT R20, R11, 0x80000000, RZ, 0x3c, !PT ;  /* 0x800000000b14c812 */ /* 0x000fe400078e3cff */
[----:B------:R-:W-:Y:S02]  /*0540*/  @!P5 LOP3.LUT R21, R22, 0x80000000, RZ, 0x3c, !PT ;  /* 0x800000001615d812 */ /* 0x000fe400078e3cff */
[----:B------:R-:W-:Y:S02]  /*0550*/  ISETP.GE.AND P3, PT, R8, UR4, PT ;  /* 0x0000000408007c0c */ /* 0x000fe4000bf66270 */
[----:B------:R-:W-:Y:S01]  /*0560*/  ISETP.GE.AND P4, PT, R6, UR4, PT ;  /* 0x0000000406007c0c */ /* 0x000fe2000bf86270 */
[----:B------:R-:W2:Y:S01]  /*0570*/  @!P2 LDG.E R8, desc[UR10][R4.64+0x3c] ;  /* 0x00003c0a0408a981 */ /* 0x000ea2000c1e1900 */
[----:B------:R-:W-:-:S03]  /*0580*/  ISETP.GE.AND P5, PT, R7, UR4, PT ;  /* 0x0000000407007c0c */ /* 0x000fc6000bfa6270 */
[----:B------:R-:W3:Y:S04]  /*0590*/  @!P0 LDG.E R6, desc[UR10][R4.64+0x34] ;  /* 0x0000340a04068981 */ /* 0x000ee8000c1e1900 */
[----:B------:R-:W4:Y:S04]  /*05a0*/  @!P1 LDG.E R7, desc[UR10][R4.64+0x38] ;  /* 0x0000380a04079981 */ /* 0x000f28000c1e1900 */
[----:B------:R-:W5:Y:S04]  /*05b0*/  @!P3 LDG.E R9, desc[UR10][R4.64+0x40] ;  /* 0x0000400a0409b981 */ /* 0x000f68000c1e1900 */
[----:B------:R-:W5:Y:S04]  /*05c0*/  @!P4 LDG.E R10, desc[UR10][R4.64+0x44] ;  /* 0x0000440a040ac981 */ /* 0x000f68000c1e1900 */
[----:B------:R-:W5:Y:S01]  /*05d0*/  @!P5 LDG.E R11, desc[UR10][R4.64+0x48] ;  /* 0x0000480a040bd981 */ /* 0x000f62000c1e1900 */
[----:B------:R-:W-:-:S02]  /*05e0*/  UMOV UR4, 0x400 ;  /* 0x0000040000047882 */ /* 0x000fc40000000000 */
[----:B------:R-:W-:Y:S01]  /*05f0*/  ULEA UR4, UR5, UR4, 0x18 ;  /* 0x0000000405047291 */ /* 0x000fe2000f8ec0ff */
[----:B------:R-:W-:-:S05]  /*0600*/  SHF.R.U32.HI R105, RZ, 0x5, R0 ;  /* 0x00000005ff697819 */ /* 0x000fca0000011600 */
[----:B------:R-:W-:Y:S01]  /*0610*/  LEA R29, R0, UR4, 0x2 ;  /* 0x00000004001d7c11 */ /* 0x000fe2000f8e10ff */
[----:B------:R-:W-:Y:S01]  /*0620*/  IMAD.MOV.U32 R22, RZ, RZ, -0x1 ;  /* 0xffffffffff167424 */ /* 0x000fe200078e00ff */
[----:B------:R-:W-:-:S03]  /*0630*/  @!P6 LOP3.LUT R22, R24, 0x80000000, RZ, 0x3c, !PT ;  /* 0x800000001816e812 */ /* 0x000fc600078e3cff */
[C---:B------:R-:W-:Y:S01]  /*0640*/  IMAD R31, R0.reuse, 0x80, R29 ;  /* 0x00000080001f7824 */ /* 0x040fe200078e021d */
[----:B------:R-:W-:Y:S01]  /*0650*/  LEA R32, R105, UR4, 0x2 ;  /* 0x0000000469207c11 */ /* 0x000fe2000f8e10ff */
[----:B------:R-:W-:Y:S02]  /*0660*/  IMAD.MOV.U32 R24, RZ, RZ, -0x1 ;  /* 0xffffffffff187424 */ /* 0x000fe400078e00ff */
[----:B------:R-:W-:Y:S02]  /*0670*/  IMAD.MOV.U32 R27, RZ, RZ, -0x1 ;  /* 0xffffffffff1b7424 */ /* 0x000fe400078e00ff */
[----:B------:R-:W-:Y:S02]  /*0680*/  IMAD.MOV.U32 R28, RZ, RZ, -0x1 ;  /* 0xffffffffff1c7424 */ /* 0x000fe400078e00ff */
[----:B------:R-:W-:Y:S02]  /*0690*/  IMAD.MOV.U32 R30, RZ, RZ, -0x1 ;  /* 0xffffffffff1e7424 */ /* 0x000fe400078e00ff */
[----:B------:R-:W-:Y:S01]  /*06a0*/  IMAD R33, R0, -0x38, R31 ;  /* 0xffffffc800217824 */ /* 0x000fe200078e021f */
[----:B------:R-:W-:-:S02]  /*06b0*/  UIADD3 UR8, UPT, UPT, UR6, 0x6, URZ ;  /* 0x0000000606087890 */ /* 0x000fc4000fffe0ff */
[----:B------:R-:W-:Y:S01]  /*06c0*/  UIADD3 UR5, UPT, UPT, -UR6, UR7, URZ ;  /* 0x0000000706057290 */ /* 0x000fe2000fffe1ff */
[----:B------:R-:W-:Y:S01]  /*06d0*/  BAR.SYNC.DEFER_BLOCKING 0x0 ;  /* 0x0000000000007b1d */ /* 0x000fe20000010000 */
[----:B--2---:R-:W-:Y:S02]  /*06e0*/  @!P2 LOP3.LUT R26, R8, 0x80000000, RZ, 0x3c, !PT ;  /* 0x80000000081aa812 */ /* 0x004fe400078e3cff */
[----:B---3--:R-:W-:Y:S02]  /*06f0*/  @!P0 LOP3.LUT R24, R6, 0x80000000, RZ, 0x3c, !PT ;  /* 0x8000000006188812 */ /* 0x008fe400078e3cff */
[----:B----4-:R-:W-:Y:S02]  /*0700*/  @!P1 LOP3.LUT R25, R7, 0x80000000, RZ, 0x3c, !PT ;  /* 0x8000000007199812 */ /* 0x010fe400078e3cff */
[----:B-----5:R-:W-:Y:S02]  /*0710*/  @!P3 LOP3.LUT R27, R9, 0x80000000, RZ, 0x3c, !PT ;  /* 0x80000000091bb812 */ /* 0x020fe400078e3cff */
[----:B------:R-:W-:-:S02]  /*0720*/  @!P4 LOP3.LUT R28, R10, 0x80000000, RZ, 0x3c, !PT ;  /* 0x800000000a1cc812 */ /* 0x000fc400078e3cff */
[----:B------:R-:W-:-:S07]  /*0730*/  @!P5 LOP3.LUT R30, R11, 0x80000000, RZ, 0x3c, !PT ;  /* 0x800000000b1ed812 */ /* 0x000fce00078e3cff */
.L_x_217:
[----:B------:R-:W-:Y:S01]  /*0740*/  UISETP.LT.AND UP0, UPT, UR5, 0x6, UPT ;  /* 0x000000060500788c */ /* 0x000fe2000bf01270 */
[----:B------:R-:W-:Y:S01]  /*0750*/  STS [R29], RZ ;  /* 0x000000ff1d007388 */ /* 0x000fe20000000800 */
[----:B------:R-:W-:Y:S01]  /*0760*/  UIADD3 UR6, UPT, UPT, UR8, -0x6, URZ ;  /* 0xfffffffa08067890 */ /* 0x000fe2000fffe0ff */
[----:B------:R-:W-:Y:S01]  /*0770*/  ISETP.NE.AND P1, PT, R23, 0x1f, PT ;  /* 0x0000001f1700780c */ /* 0x000fe20003f25270 */
[----:B------:R-:W-:Y:S01]  /*0780*/  USEL UR4, UR5, 0x6, UP0 ;  /* 0x0000000605047887 */ /* 0x000fe20008000000 */
[----:B------:R-:W-:Y:S01]  /*0790*/  STS [R29+0x400], RZ ;  /* 0x000400ff1d007388 */ /* 0x000fe20000000800 */
[C---:B------:R-:W-:Y:S01]  /*07a0*/  ISETP.NE.AND P2, PT, R105.reuse, 0x6, PT ;  /* 0x000000066900780c */ /* 0x040fe20003f45270 */
[----:B------:R-:W-:Y:S01]  /*07b0*/  UISETP.GE.AND UP0, UPT, UR8, UR9, UPT ;  /* 0x000000090800728c */ /* 0x000fe2000bf06270 */
[----:B0-2---:R-:W-:Y:S01]  /*07c0*/  SHF.R.U32.HI R4, RZ, UR6, R2 ;  /* 0x00000006ff047c19 */ /* 0x005fe20008011602 */
[----:B------:R-:W-:Y:S01]  /*07d0*/  UBMSK UR4, URZ, UR4 ;  /* 0x00000004ff04729b */ /* 0x000fe20008000000 */
[----:B------:R-:W-:Y:S01]  /*07e0*/  STS [R29+0x800], RZ ;  /* 0x000800ff1d007388 */ /* 0x000fe20000000800 */
[----:B------:R-:W-:-:S03]  /*07f0*/  ISETP.NE.AND P3, PT, R105, 0x7, PT ;  /* 0x000000076900780c */ /* 0x000fc60003f65270 */
[----:B------:R-:W-:Y:S01]  /*0800*/  STS [R29+0xc00], RZ ;  /* 0x000c00ff1d007388 */ /* 0x000fe20000000800 */
[----:B------:R-:W-:-:S03]  /*0810*/  LOP3.LUT R4, R4, UR4, RZ, 0xc0, !PT ;  /* 0x0000000404047c12 */ /* 0x000fc6000f8ec0ff */
[----:B------:R-:W-:Y:S02]  /*0820*/  STS [R29+0x1000], RZ ;  /* 0x001000ff1d007388 */ /* 0x000fe40000000800 */
[----:B------:R-:W-:Y:S01]  /*0830*/  IMAD.SHL.U32 R5, R4, 0x400, RZ ;  /* 0x0000040004057824 */ /* 0x000fe200078e00ff */
[----:B------:R-:W-:Y:S01]  /*0840*/  SHF.R.U32.HI R4, RZ, 0x4, R4 ;  /* 0x00000004ff047819 */ /* 0x000fe20000011604 */
[----:B------:R-:W-:Y:S03]  /*0850*/  STS [R29+0x1400], RZ ;  /* 0x001400ff1d007388 */ /* 0x000fe60000000800 */
[----:B------:R-:W-:Y:S01]  /*0860*/  LOP3.LUT R36, R5, 0x7c00, RZ, 0xc0, !PT ;  /* 0x00007c0005247812 */ /* 0x000fe200078ec0ff */
[----:B------:R-:W-:Y:S01]  /*0870*/  STS [R29+0x1800], RZ ;  /* 0x001800ff1d007388 */ /* 0x000fe20000000800 */
[----:B------:R-:W-:-:S03]  /*0880*/  LOP3.LUT R4, R4, 0xffffffe, RZ, 0xc0, !PT ;  /* 0x0ffffffe04047812 */ /* 0x000fc600078ec0ff */
[----:B------:R-:W-:Y:S01]  /*0890*/  STS [R29+0x1c00], RZ ;  /* 0x001c00ff1d007388 */ /* 0x000fe20000000800 */
[----:B------:R-:W-:Y:S02]  /*08a0*/  IADD3 R36, PT, PT, R4, R29, R36 ;  /* 0x0000001d04247210 */ /* 0x000fe40007ffe024 */
[----:B------:R-:W-:Y:S01]  /*08b0*/  SHF.R.U32.HI R4, RZ, UR6, R3 ;  /* 0x00000006ff047c19 */ /* 0x000fe20008011603 */
[----:B------:R-:W-:Y:S03]  /*08c0*/  STS [R29+0x2000], RZ ;  /* 0x002000ff1d007388 */ /* 0x000fe60000000800 */
[----:B------:R-:W-:Y:S01]  /*08d0*/  LOP3.LUT R4, R4, UR4, RZ, 0xc0, !PT ;  /* 0x0000000404047c12 */ /* 0x000fe2000f8ec0ff */
[----:B------:R-:W-:Y:S03]  /*08e0*/  STS [R29+0x2400], RZ ;  /* 0x002400ff1d007388 */ /* 0x000fe60000000800 */
[----:B------:R-:W-:Y:S01]  /*08f0*/  SHF.R.U32.HI R6, RZ, 0x4, R4 ;  /* 0x00000004ff067819 */ /* 0x000fe20000011604 */
[----:B------:R-:W-:Y:S01]  /*0900*/  STS [R29+0x2800], RZ ;  /* 0x002800ff1d007388 */ /* 0x000fe20000000800 */
[----:B------:R-:W-:-:S02]  /*0910*/  IMAD.SHL.U32 R5, R4, 0x400, RZ ;  /* 0x0000040004057824 */ /* 0x000fc400078e00ff */
[----:B------:R-:W-:Y:S01]  /*0920*/  LOP3.LUT R6, R6, 0xffffffe, RZ, 0xc0, !PT ;  /* 0x0ffffffe06067812 */ /* 0x000fe200078ec0ff */
[----:B------:R-:W-:Y:S02]  /*0930*/  STS [R29+0x2c00], RZ ;  /* 0x002c00ff1d007388 */ /* 0x000fe40000000800 */
[----:B------:R-:W-:Y:S02]  /*0940*/  LOP3.LUT R4, R5, 0x7c00, RZ, 0xc0, !PT ;  /* 0x00007c0005047812 */ /* 0x000fe400078ec0ff */
[----:B------:R-:W-:Y:S02]  /*0950*/  STS [R29+0x3000], RZ ;  /* 0x003000ff1d007388 */ /* 0x000fe40000000800 */
[----:B------:R-:W-:Y:S02]  /*0960*/  IADD3 R37, PT, PT, R6, R29, R4 ;  /* 0x0000001d06257210 */ /* 0x000fe40007ffe004 */
[----:B------:R-:W-:Y:S01]  /*0970*/  STS [R29+0x3400], RZ ;  /* 0x003400ff1d007388 */ /* 0x000fe20000000800 */
[----:B------:R-:W-:-:S03]  /*0980*/  SHF.R.U32.HI R4, RZ, UR6, R12 ;  /* 0x00000006ff047c19 */ /* 0x000fc6000801160c */
        /* <DEDUP_REMOVED lines=10> */
[----:B------:R-:W-:-:S03]  /*0a30*/  IADD3 R39, PT, PT, R39, R29, R6 ;  /* 0x0000001d27277210 */ /* 0x000fc60007ffe006 */
[----:B------:R-:W-:Y:S04]  /*0a40*/  STS [R29+0x4c00], RZ ;  /* 0x004c00ff1d007388 */ /* 0x000fe80000000800 */
        /* <DEDUP_REMOVED lines=13> */
[----:B------:R-:W0:Y:S02]  /*0b20*/  LDS.U16 R34, [R36] ;  /* 0x0000000024227984 */ /* 0x000e240000000400 */
[----:B0-----:R-:W-:-:S05]  /*0b30*/  VIADD R5, R34, 0x1 ;  /* 0x0000000122057836 */ /* 0x001fca0000000000 */
[----:B------:R0:W-:Y:S04]  /*0b40*/  STS.U16 [R36], R5 ;  /* 0x0000000524007388 */ /* 0x0001e80000000400 */
[----:B------:R-:W1:Y:S01]  /*0b50*/  LDS.U16 R38, [R37] ;  /* 0x0000000025267984 */ /* 0x000e620000000400 */
[----:B0-----:R-:W-:-:S04]  /*0b60*/  SHF.R.U32.HI R5, RZ, UR6, R13 ;  /* 0x00000006ff057c19 */ /* 0x001fc8000801160d */
[----:B------:R-:W-:-:S05]  /*0b70*/  LOP3.LUT R5, R5, UR4, RZ, 0xc0, !PT ;  /* 0x0000000405057c12 */ /* 0x000fca000f8ec0ff */
[----:B------:R-:W-:Y:S01]  /*0b80*/  IMAD.SHL.U32 R6, R5, 0x400, RZ ;  /* 0x0000040005067824 */ /* 0x000fe200078e00ff */
[----:B------:R-:W-:-:S04]  /*0b90*/  SHF.R.U32.HI R5, RZ, 0x4, R5 ;  /* 0x00000004ff057819 */ /* 0x000fc80000011605 */
[----:B------:R-:W-:Y:S02]  /*0ba0*/  LOP3.LUT R8, R6, 0x7c00, RZ, 0xc0, !PT ;  /* 0x00007c0006087812 */ /* 0x000fe400078ec0ff */
[----:B------:R-:W-:-:S04]  /*0bb0*/  LOP3.LUT R5, R5, 0xffffffe, RZ, 0xc0, !PT ;  /* 0x0ffffffe05057812 */ /* 0x000fc800078ec0ff */
[----:B------:R-:W-:Y:S01]  /*0bc0*/  IADD3 R41, PT, PT, R5, R29, R8 ;  /* 0x0000001d05297210 */ /* 0x000fe20007ffe008 */
[----:B-1----:R-:W-:-:S05]  /*0bd0*/  VIADD R4, R38, 0x1 ;  /* 0x0000000126047836 */ /* 0x002fca0000000000 */
[----:B------:R0:W-:Y:S04]  /*0be0*/  STS.U16 [R37], R4 ;  /* 0x0000000425007388 */ /* 0x0001e80000000400 */
[----:B------:R-:W1:Y:S01]  /*0bf0*/  LDS.U16 R40, [R39] ;  /* 0x0000000027287984 */ /* 0x000e620000000400 */
[----:B0-----:R-:W-:-:S04]  /*0c00*/  SHF.R.U32.HI R4, RZ, UR6, R14 ;  /* 0x00000006ff047c19 */ /* 0x001fc8000801160e */
[----:B------:R-:W-:-:S05]  /*0c10*/  LOP3.LUT R4, R4, UR4, RZ, 0xc0, !PT ;  /* 0x0000000404047c12 */ /* 0x000fca000f8ec0ff */
[----:B------:R-:W-:Y:S01]  /*0c20*/  IMAD.SHL.U32 R5, R4, 0x400, RZ ;  /* 0x0000040004057824 */ /* 0x000fe200078e00ff */
[----:B------:R-:W-:-:S04]  /*0c30*/  SHF.R.U32.HI R4, RZ, 0x4, R4 ;  /* 0x00000004ff047819 */ /* 0x000fc80000011604 */
[----:B------:R-:W-:Y:S02]  /*0c40*/  LOP3.LUT R8, R5, 0x7c00, RZ, 0xc0, !PT ;  /* 0x00007c0005087812 */ /* 0x000fe400078ec0ff */
[----:B------:R-:W-:Y:S02]  /*0c50*/  LOP3.LUT R43, R4, 0xffffffe, RZ, 0xc0, !PT ;  /* 0x0ffffffe042b7812 */ /* 0x000fe400078ec0ff */
[----:B------:R-:W-:Y:S02]  /*0c60*/  SHF.R.U32.HI R5, RZ, UR6, R15 ;  /* 0x00000006ff057c19 */ /* 0x000fe4000801160f */
[----:B------:R-:W-:Y:S02]  /*0c70*/  IADD3 R43, PT, PT, R43, R29, R8 ;  /* 0x0000001d2b2b7210 */ /* 0x000fe40007ffe008 */
[----:B------:R-:W-:Y:S01]  /*0c80*/  LOP3.LUT R5, R5, UR4, RZ, 0xc0, !PT ;  /* 0x0000000405057c12 */ /* 0x000fe2000f8ec0ff */
[----:B-1----:R-:W-:-:S05]  /*0c90*/  VIADD R6, R40, 0x1 ;  /* 0x0000000128067836 */ /* 0x002fca0000000000 */
[----:B------:R0:W-:Y:S04]  /*0ca0*/  STS.U16 [R39], R6 ;  /* 0x0000000627007388 */ /* 0x0001e80000000400 */
[----:B------:R-:W1:Y:S01]  /*0cb0*/  LDS.U16 R42, [R41] ;  /* 0x00000000292a7984 */ /* 0x000e620000000400 */
[----:B0-----:R-:W-:Y:S01]  /*0cc0*/  IMAD.SHL.U32 R6, R5, 0x400, RZ ;  /* 0x0000040005067824 */ /* 0x001fe200078e00ff */
        /* <DEDUP_REMOVED lines=127> */
[----:B0-----:R-:W-:Y:S01]  /*14c0*/  SHF.R.U32.HI R4, RZ, UR6, R30 ;  /* 0x00000006ff047c19 */ /* 0x001fe2000801161e */
[----:B------:R-:W0:Y:S03]  /*14d0*/  S2UR UR6, SR_CgaCtaId ;  /* 0x00000000000679c3 */ /* 0x000e260000008800 */
[----:B------:R-:W-:Y:S01]  /*14e0*/  LOP3.LUT R4, R4, UR4, RZ, 0xc0, !PT ;  /* 0x0000000404047c12 */ /* 0x000fe2000f8ec0ff */
[----:B------:R-:W-:-:S04]  /*14f0*/  UMOV UR4, 0x400 ;  /* 0x0000040000047882 */ /* 0x000fc80000000000 */
[----:B------:R-:W-:Y:S01]  /*1500*/  IMAD.SHL.U32 R5, R4, 0x400, RZ ;  /* 0x0000040004057824 */ /* 0x000fe200078e00ff */
[----:B------:R-:W-:-:S04]  /*1510*/  SHF.R.U32.HI R4, RZ, 0x4, R4 ;  /* 0x00000004ff047819 */ /* 0x000fc80000011604 */
[----:B------:R-:W-:Y:S02]  /*1520*/  LOP3.LUT R8, R5, 0x7c00, RZ, 0xc0, !PT ;  /* 0x00007c0005087812 */ /* 0x000fe400078ec0ff */
[----:B------:R-:W-:-:S04]  /*1530*/  LOP3.LUT R71, R4, 0xffffffe, RZ, 0xc0, !PT ;  /* 0x0ffffffe04477812 */ /* 0x000fc800078ec0ff */
[----:B------:R-:W-:Y:S01]  /*1540*/  IADD3 R71, PT, PT, R71, R29, R8 ;  /* 0x0000001d47477210 */ /* 0x000fe20007ffe008 */
[----:B0-----:R-:W-:Y:S01]  /*1550*/  ULEA UR4, UR6, UR4, 0x18 ;  /* 0x0000000406047291 */ /* 0x001fe2000f8ec0ff */
[----:B-1----:R-:W-:-:S05]  /*1560*/  VIADD R6, R68, 0x1 ;  /* 0x0000000144067836 */ /* 0x002fca0000000000 */
[----:B------:R-:W-:Y:S04]  /*1570*/  STS.U16 [R67], R6 ;  /* 0x0000000643007388 */ /* 0x000fe80000000400 */
[----:B------:R-:W0:Y:S02]  /*1580*/  LDS.U16 R70, [R69] ;  /* 0x0000000045467984 */ /* 0x000e240000000400 */
[----:B0-----:R-:W-:-:S05]  /*1590*/  VIADD R4, R70, 0x1 ;  /* 0x0000000146047836 */ /* 0x001fca0000000000 */
[----:B------:R-:W-:Y:S04]  /*15a0*/  STS.U16 [R69], R4 ;  /* 0x0000000445007388 */ /* 0x000fe80000000400 */
[----:B------:R-:W0:Y:S02]  /*15b0*/  LDS.U16 R72, [R71] ;  /* 0x0000000047487984 */ /* 0x000e240000000400 */
[----:B0-----:R-:W-:-:S05]  /*15c0*/  VIADD R6, R72, 0x1 ;  /* 0x0000000148067836 */ /* 0x001fca0000000000 */
[----:B------:R-:W-:Y:S01]  /*15d0*/  STS.U16 [R71], R6 ;  /* 0x0000000647007388 */ /* 0x000fe20000000400 */
[----:B------:R-:W-:Y:S06]  /*15e0*/  BAR.SYNC.DEFER_BLOCKING 0x0 ;  /* 0x0000000000007b1d */ /* 0x000fec0000010000 */
[----:B------:R-:W-:Y:S04]  /*15f0*/  LDS R73, [R31] ;  /* 0x000000001f497984 */ /* 0x000fe80000000800 */
[----:B------:R-:W0:Y:S04]  /*1600*/  LDS R74, [R31+0x4] ;  /* 0x000004001f4a7984 */ /* 0x000e280000000800 */
        /* <DEDUP_REMOVED lines=12> */
[----:B-1----:R-:W-:-:S03]  /*16d0*/  IMAD.IADD R75, R75, 0x1, R74 ;  /* 0x000000014b4b7824 */ /* 0x002fc600078e024a */
[----:B------:R-:W1:Y:S01]  /*16e0*/  LDS R86, [R31+0x34] ;  /* 0x000034001f567984 */ /* 0x000e620000000800 */
[----:B--2---:R-:W-:-:S03]  /*16f0*/  IMAD.IADD R76, R76, 0x1, R75 ;  /* 0x000000014c4c7824 */ /* 0x004fc600078e024b */
[----:B------:R-:W2:Y:S01]  /*1700*/  LDS R87, [R31+0x38] ;  /* 0x000038001f577984 */ /* 0x000ea20000000800 */
[----:B---3--:R-:W-:-:S03]  /*1710*/  IMAD.IADD R77, R77, 0x1, R76 ;  /* 0x000000014d4d7824 */ /* 0x008fc600078e024c */
[----:B------:R-:W3:Y:S01]  /*1720*/  LDS R88, [R31+0x3c] ;  /* 0x00003c001f587984 */ /* 0x000ee20000000800 */
[----:B----4-:R-:W-:-:S03]  /*1730*/  IMAD.IADD R78, R78, 0x1, R77 ;  /* 0x000000014e4e7824 */ /* 0x010fc600078e024d */
[----:B------:R-:W4:Y:S01]  /*1740*/  LDS R89, [R31+0x40] ;  /* 0x000040001f597984 */ /* 0x000f220000000800 */
[----:B-----5:R-:W-:-:S03]  /*1750*/  IMAD.IADD R79, R79, 0x1, R78 ;  /* 0x000000014f4f7824 */ /* 0x020fc600078e024e */
[----:B------:R-:W5:Y:S01]  /*1760*/  LDS R90, [R31+0x44] ;  /* 0x000044001f5a7984 */ /* 0x000f620000000800 */
[----:B------:R-:W-:-:S03]  /*1770*/  IMAD.IADD R80, R80, 0x1, R79 ;  /* 0x0000000150507824 */ /* 0x000fc600078e024f */
        /* <DEDUP_REMOVED lines=29> */
[----:B------:R-:W-:-:S04]  /*1950*/  IMAD.IADD R95, R95, 0x1, R94 ;  /* 0x000000015f5f7824 */ /* 0x000fc800078e025e */
[----:B0-----:R-:W-:-:S04]  /*1960*/  IMAD.IADD R96, R96, 0x1, R95 ;  /* 0x0000000160607824 */ /* 0x001fc800078e025f */
[----:B-1----:R-:W-:-:S04]  /*1970*/  IMAD.IADD R97, R97, 0x1, R96 ;  /* 0x0000000161617824 */ /* 0x002fc800078e0260 */
[----:B--2---:R-:W-:-:S04]  /*1980*/  IMAD.IADD R98, R98, 0x1, R97 ;  /* 0x0000000162627824 */ /* 0x004fc800078e0261 */
[----:B---3--:R-:W-:-:S04]  /*1990*/  IMAD.IADD R99, R99, 0x1, R98 ;  /* 0x0000000163637824 */ /* 0x008fc800078e0262 */
[----:B----4-:R-:W-:-:S04]  /*19a0*/  IMAD.IADD R100, R100, 0x1, R99 ;  /* 0x0000000164647824 */ /* 0x010fc800078e0263 */
[----:B-----5:R-:W-:-:S04]  /*19b0*/  IMAD.IADD R101, R101, 0x1, R100 ;  /* 0x0000000165657824 */ /* 0x020fc800078e0264 */
[----:B------:R-:W-:-:S04]  /*19c0*/  IMAD.IADD R102, R102, 0x1, R101 ;  /* 0x0000000166667824 */ /* 0x000fc800078e0265 */
[----:B------:R-:W-:-:S04]  /*19d0*/  IMAD.IADD R103, R103, 0x1, R102 ;  /* 0x0000000167677824 */ /* 0x000fc800078e0266 */
[----:B------:R-:W-:-:S04]  /*19e0*/  IMAD.IADD R104, R104, 0x1, R103 ;  /* 0x0000000168687824 */ /* 0x000fc800078e0267 */
[----:B------:R-:W-:-:S05]  /*19f0*/  IMAD.IADD R106, R5, 0x1, R104 ;  /* 0x00000001056a7824 */ /* 0x000fca00078e0268 */
        /* <DEDUP_REMOVED lines=8> */
[----:B------:R-:W0:Y:S02]  /*1a80*/  SHFL.UP P0, R107, R108, 0x10, RZ ;  /* 0x060000006c6b7989 */ /* 0x000e2400000000ff */
[----:B0-----:R-:W-:Y:S01]  /*1a90*/  @P0 IMAD.IADD R107, R108, 0x1, R107 ;  /* 0x000000016c6b0824 */ /* 0x001fe200078e026b */
[----:B------:R-:W-:-:S03]  /*1aa0*/  ISETP.NE.AND P0, PT, R105, 0x1, PT ;  /* 0x000000016900780c */ /* 0x000fc60003f05270 */
[----:B------:R-:W-:Y:S01]  /*1ab0*/  IMAD.IADD R106, R107, 0x1, -R106 ;  /* 0x000000016b6a7824 */ /* 0x000fe200078e0a6a */
[----:B------:R-:W-:Y:S01]  /*1ac0*/  @!P1 STS [R32+0x8400], R107 ;  /* 0x0084006b20009388 */ /* 0x000fe20000000800 */
[----:B------:R-:W-:Y:S01]  /*1ad0*/  BAR.SYNC.DEFER_BLOCKING 0x0 ;  /* 0x0000000000007b1d */ /* 0x000fe20000010000 */
[----:B------:R-:W-:-:S05]  /*1ae0*/  ISETP.NE.AND P1, PT, R105, 0x4, PT ;  /* 0x000000046900780c */ /* 0x000fca0003f25270 */
[----:B------:R-:W0:Y:S04]  /*1af0*/  LDS.128 R4, [UR4+0x8400] ;  /* 0x00840004ff047984 */ /* 0x000e280008000c00 */
[----:B------:R-:W1:Y:S01]  /*1b00*/  LDS.128 R8, [UR4+0x8410] ;  /* 0x00841004ff087984 */ /* 0x000e620008000c00 */
[C---:B0-----:R-:W-:Y:S01]  /*1b10*/  SEL R35, R4.reuse, R35, !P0 ;  /* 0x0000002304237207 */ /* 0x041fe20004000000 */
[----:B------:R-:W-:Y:S01]  /*1b20*/  IMAD.IADD R5, R4, 0x1, R5 ;  /* 0x0000000104057824 */ /* 0x000fe200078e0205 */
[----:B------:R-:W-:-:S03]  /*1b30*/  ISETP.NE.AND P0, PT, R105, 0x2, PT ;  /* 0x000000026900780c */ /* 0x000fc60003f05270 */
[----:B------:R-:W-:Y:S01]  /*1b40*/  IMAD.IADD R6, R6, 0x1, R5 ;  /* 0x0000000106067824 */ /* 0x000fe200078e0205 */
[----:B------:R-:W-:Y:S02]  /*1b50*/  SEL R35, R5, R35, !P0 ;  /* 0x0000002305237207 */ /* 0x000fe40004000000 */
[----:B------:R-:W-:Y:S01]  /*1b60*/  ISETP.NE.AND P0, PT, R105, 0x3, PT ;  /* 0x000000036900780c */ /* 0x000fe20003f05270 */
[----:B------:R-:W-:-:S03]  /*1b70*/  IMAD.IADD R7, R7, 0x1, R6 ;  /* 0x0000000107077824 */ /* 0x000fc600078e0206 */
[----:B------:R-:W-:Y:S01]  /*1b80*/  SEL R35, R6, R35, !P0 ;  /* 0x0000002306237207 */ /* 0x000fe20004000000 */
[----:B-1----:R-:W-:Y:S01]  /*1b90*/  IMAD.IADD R8, R7, 0x1, R8 ;  /* 0x0000000107087824 */ /* 0x002fe200078e0208 */
[----:B------:R-:W-:Y:S02]  /*1ba0*/  ISETP.NE.AND P0, PT, R105, 0x5, PT ;  /* 0x000000056900780c */ /* 0x000fe40003f05270 */
[----:B------:R-:W-:Y:S01]  /*1bb0*/  SEL R35, R7, R35, !P1 ;  /* 0x0000002307237207 */ /* 0x000fe20004800000 */
[----:B------:R-:W-:Y:S01]  /*1bc0*/  IMAD.IADD R9, R9, 0x1, R8 ;  /* 0x0000000109097824 */ /* 0x000fe200078e0208 */
[----:B------:R-:W-:Y:S02]  /*1bd0*/  ISETP.NE.AND P1, PT, R23, RZ, PT ;  /* 0x000000ff1700720c */ /* 0x000fe40003f25270 */
[----:B------:R-:W-:Y:S01]  /*1be0*/  SEL R35, R8, R35, !P0 ;  /* 0x0000002308237207 */ /* 0x000fe20004000000 */
[----:B------:R-:W-:Y:S01]  /*1bf0*/  IMAD.IADD R10, R10, 0x1, R9 ;  /* 0x000000010a0a7824 */ /* 0x000fe200078e0209 */
[----:B------:R-:W-:-:S02]  /*1c00*/  ISETP.GT.U32.AND P0, PT, R0, 0x1f, PT ;  /* 0x0000001f0000780c */ /* 0x000fc40003f04070 */
[----:B------:R-:W-:Y:S01]  /*1c10*/  SEL R35, R9, R35, !P2 ;  /* 0x0000002309237207 */ /* 0x000fe20005000000 */
[----:B------:R-:W-:Y:S01]  /*1c20*/  IMAD.IADD R11, R11, 0x1, R10 ;  /* 0x000000010b0b7824 */ /* 0x000fe200078e020a */
[----:B------:R-:W-:Y:S02]  /*1c30*/  ISETP.GT.U32.OR P2, PT, R0, 0x1f, P1 ;  /* 0x0000001f0000780c */ /* 0x000fe40000f44470 */
[----:B------:R-:W-:Y:S02]  /*1c40*/  SEL R4, R106, RZ, P1 ;  /* 0x000000ff6a047207 */ /* 0x000fe40000800000 */
[----:B------:R-:W-:-:S05]  /*1c50*/  SEL R35, R10, R35, !P3 ;  /* 0x000000230a237207 */ /* 0x000fca0005800000 */
[----:B------:R-:W-:Y:S01]  /*1c60*/  @P0 IMAD.IADD R106, R35, 0x1, R4 ;  /* 0x00000001236a0824 */ /* 0x000fe200078e0204 */
[----:B------:R-:W-:-:S03]  /*1c70*/  ISETP.NE.AND P0, PT, R0, RZ, PT ;  /* 0x000000ff0000720c */ /* 0x000fc60003f05270 */
[----:B------:R-:W-:-:S05]  /*1c80*/  @!P2 IMAD.U32 R106, R11, 0x10000, RZ ;  /* 0x000100000b6aa824 */ /* 0x000fca00078e00ff */
[----:B------:R-:W-:Y:S01]  /*1c90*/  @!P2 STS [UR4+0x8428], R106 ;  /* 0x0084286aff00a988 */ /* 0x000fe20008000804 */
[----:B------:R-:W-:Y:S06]  /*1ca0*/  BAR.SYNC.DEFER_BLOCKING 0x0 ;  /* 0x0000000000007b1d */ /* 0x000fec0000010000 */
[----:B------:R-:W0:Y:S02]  /*1cb0*/  LDS R4, [UR4+0x8428] ;  /* 0x00842804ff047984 */ /* 0x000e240008000800 */
[----:B0-----:R-:W-:-:S05]  /*1cc0*/  SEL R5, R4, RZ, P0 ;  /* 0x000000ff04057207 */ /* 0x001fca0000000000 */
[----:B------:R-:W-:-:S04]  /*1cd0*/  IMAD.IADD R4, R5, 0x1, R106 ;  /* 0x0000000105047824 */ /* 0x000fc800078e026a */
[--C-:B------:R-:W-:Y:S01]  /*1ce0*/  IMAD.IADD R6, R73, 0x1, R4.reuse ;  /* 0x0000000149067824 */ /* 0x100fe200078e0204 */
[----:B------:R-:W-:Y:S01]  /*1cf0*/  STS [R31], R4 ;  /* 0x000000041f007388 */ /* 0x000fe20000000800 */
[--C-:B------:R-:W-:Y:S02]  /*1d00*/  IMAD.IADD R74, R74, 0x1, R4.reuse ;  /* 0x000000014a4a7824 */ /* 0x100fe400078e0204 */
[--C-:B------:R-:W-:Y:S01]  /*1d10*/  IMAD.IADD R8, R75, 0x1, R4.reuse ;  /* 0x000000014b087824 */ /* 0x100fe200078e0204 */
[----:B------:R-:W-:Y:S01]  /*1d20*/  STS [R31+0x4], R6 ;  /* 0x000004061f007388 */ /* 0x000fe20000000800 */
[--C-:B------:R-:W-:Y:S02]  /*1d30*/  IMAD.IADD R76, R76, 0x1, R4.reuse ;  /* 0x000000014c4c7824 */ /* 0x100fe400078e0204 */
[--C-:B------:R-:W-:Y:S01]  /*1d40*/  IMAD.IADD R10, R77, 0x1, R4.reuse ;  /* 0x000000014d0a7824 */ /* 0x100fe200078e0204 */
[----:B------:R-:W-:Y:S01]  /*1d50*/  STS [R31+0x8], R74 ;  /* 0x0000084a1f007388 */ /* 0x000fe20000000800 */
[----:B------:R-:W-:-:S02]  /*1d60*/  IMAD.IADD R78, R78, 0x1, R4 ;  /* 0x000000014e4e7824 */ /* 0x000fc400078e0204 */
[--C-:B------:R-:W-:Y:S01]  /*1d70*/  IMAD.IADD R106, R79, 0x1, R4.reuse ;  /* 0x000000014f6a7824 */ /* 0x100fe200078e0204 */
[----:B------:R-:W-:Y:S01]  /*1d80*/  STS [R31+0xc], R8 ;  /* 0x00000c081f007388 */ /* 0x000fe20000000800 */
        /* <DEDUP_REMOVED lines=36> */
[----:B------:R-:W-:-:S03]  /*1fd0*/  IMAD.IADD R104, R104, 0x1, R4 ;  /* 0x0000000168687824 */ /* 0x000fc600078e0204 */
[----:B------:R-:W-:Y:S04]  /*1fe0*/  STS [R31+0x40], R88 ;  /* 0x000040581f007388 */ /* 0x000fe80000000800 */
        /* <DEDUP_REMOVED lines=15> */
[----:B------:R-:W-:Y:S01]  /*20e0*/  STS [R31+0x80], R104 ;  /* 0x000080681f007388 */ /* 0x000fe20000000800 */
[----:B------:R-:W-:Y:S06]  /*20f0*/  BAR.SYNC.DEFER_BLOCKING 0x0 ;  /* 0x0000000000007b1d */ /* 0x000fec0000010000 */
[----:B------:R-:W0:Y:S04]  /*2100*/  LDS.U16 R5, [R36] ;  /* 0x0000000024057984 */ /* 0x000e280000000400 */
[----:B------:R-:W1:Y:S04]  /*2110*/  LDS.U16 R37, [R37] ;  /* 0x0000000025257984 */ /* 0x000e680000000400 */
[----:B------:R-:W2:Y:S04]  /*2120*/  LDS.U16 R39, [R39] ;  /* 0x0000000027277984 */ /* 0x000ea80000000400 */
[----:B------:R-:W3:Y:S04]  /*2130*/  LDS.U16 R41, [R41] ;  /* 0x0000000029297984 */ /* 0x000ee80000000400 */
[----:B------:R-:W4:Y:S04]  /*2140*/  LDS.U16 R43, [R43] ;  /* 0x000000002b2b7984 */ /* 0x000f280000000400 */
[----:B------:R-:W5:Y:S04]  /*2150*/  LDS.U16 R45, [R45] ;  /* 0x000000002d2d7984 */ /* 0x000f680000000400 */
[----:B------:R-:W5:Y:S04]  /*2160*/  LDS.U16 R47, [R47] ;  /* 0x000000002f2f7984 */ /* 0x000f680000000400 */
[----:B------:R-:W5:Y:S04]  /*2170*/  LDS.U16 R49, [R49] ;  /* 0x0000000031317984 */ /* 0x000f680000000400 */
[----:B------:R-:W5:Y:S04]  /*2180*/  LDS.U16 R51, [R51] ;  /* 0x0000000033337984 */ /* 0x000f680000000400 */
[----:B------:R-:W5:Y:S04]  /*2190*/  LDS.U16 R53, [R53] ;  /* 0x0000000035357984 */ /* 0x000f680000000400 */
[----:B------:R-:W5:Y:S01]  /*21a0*/  LDS.U16 R55, [R55] ;  /* 0x0000000037377984 */ /* 0x000f620000000400 */
[----:B0-----:R-:W-:-:S03]  /*21b0*/  IMAD.IADD R5, R34, 0x1, R5 ;  /* 0x0000000122057824 */ /* 0x001fc600078e0205 */
[----:B------:R-:W0:Y:S01]  /*21c0*/  LDS.U16 R57, [R57] ;  /* 0x0000000039397984 */ /* 0x000e220000000400 */
[----:B-1----:R-:W-:-:S03]  /*21d0*/  IMAD.IADD R37, R38, 0x1, R37 ;  /* 0x0000000126257824 */ /* 0x002fc600078e0225 */
[----:B------:R-:W1:Y:S01]  /*21e0*/  LDS.U16 R59, [R59] ;  /* 0x000000003b3b7984 */ /* 0x000e620000000400 */
[----:B--2---:R-:W-:-:S03]  /*21f0*/  IMAD.IADD R39, R40, 0x1, R39 ;  /* 0x0000000128277824 */ /* 0x004fc600078e0227 */
[----:B------:R-:W2:Y:S01]  /*2200*/  LDS.U16 R61, [R61] ;  /* 0x000000003d3d7984 */ /* 0x000ea20000000400 */
[----:B---3--:R-:W-:-:S03]  /*2210*/  IMAD.IADD R41, R42, 0x1, R41 ;  /* 0x000000012a297824 */ /* 0x008fc600078e0229 */
[----:B------:R-:W3:Y:S01]  /*2220*/  LDS.U16 R63, [R63] ;  /* 0x000000003f3f7984 */ /* 0x000ee20000000400 */
[----:B----4-:R-:W-:-:S03]  /*2230*/  IMAD.IADD R43, R44, 0x1, R43 ;  /* 0x000000012c2b7824 */ /* 0x010fc600078e022b */
[----:B------:R-:W4:Y:S01]  /*2240*/  LDS.U16 R65, [R65] ;  /* 0x0000000041417984 */ /* 0x000f220000000400 */
[----:B-----5:R-:W-:-:S03]  /*2250*/  IMAD.IADD R45, R46, 0x1, R45 ;  /* 0x000000012e2d7824 */ /* 0x020fc600078e022d */
[----:B------:R-:W5:Y:S01]  /*2260*/  LDS.U16 R67, [R67] ;  /* 0x0000000043437984 */ /* 0x000f620000000400 */
[----:B------:R-:W-:-:S03]  /*2270*/  IMAD.IADD R47, R48, 0x1, R47 ;  /* 0x00000001302f7824 */ /* 0x000fc600078e022f */
[----:B------:R-:W5:Y:S01]  /*2280*/  LDS.U16 R69, [R69] ;  /* 0x0000000045457984 */ /* 0x000f620000000400 */
[----:B------:R-:W-:-:S03]  /*2290*/  IMAD.IADD R49, R50, 0x1, R49 ;  /* 0x0000000132317824 */ /* 0x000fc600078e0231 */
[----:B------:R-:W5:Y:S01]  /*22a0*/  LDS.U16 R71, [R71] ;  /* 0x0000000047477984 */ /* 0x000f620000000400 */
[----:B------:R-:W-:Y:S02]  /*22b0*/  IMAD.IADD R51, R52, 0x1, R51 ;  /* 0x0000000134337824 */ /* 0x000fe400078e0233 */
[----:B------:R-:W-:Y:S02]  /*22c0*/  IMAD.IADD R53, R54, 0x1, R53 ;  /* 0x0000000136357824 */ /* 0x000fe400078e0235 */
[----:B------:R-:W-:Y:S02]  /*22d0*/  IMAD.IADD R55, R56, 0x1, R55 ;  /* 0x0000000138377824 */ /* 0x000fe400078e0237 */
[----:B0-----:R-:W-:Y:S02]  /*22e0*/  IMAD.IADD R57, R58, 0x1, R57 ;  /* 0x000000013a397824 */ /* 0x001fe400078e0239 */
[----:B-1----:R-:W-:Y:S02]  /*22f0*/  IMAD.IADD R59, R60, 0x1, R59 ;  /* 0x000000013c3b7824 */ /* 0x002fe400078e023b */
[----:B--2---:R-:W-:-:S02]  /*2300*/  IMAD.IADD R61, R62, 0x1, R61 ;  /* 0x000000013e3d7824 */ /* 0x004fc400078e023d */
[----:B---3--:R-:W-:Y:S02]  /*2310*/  IMAD.IADD R63, R64, 0x1, R63 ;  /* 0x00000001403f7824 */ /* 0x008fe400078e023f */
[----:B----4-:R-:W-:Y:S02]  /*2320*/  IMAD.IADD R65, R66, 0x1, R65 ;  /* 0x0000000142417824 */ /* 0x010fe400078e0241 */
[----:B-----5:R-:W-:Y:S02]  /*2330*/  IMAD.IADD R67, R68, 0x1, R67 ;  /* 0x0000000144437824 */ /* 0x020fe400078e0243 */
[----:B------:R-:W-:Y:S02]  /*2340*/  IMAD.IADD R69, R70, 0x1, R69 ;  /* 0x0000000146457824 */ /* 0x000fe400078e0245 */
[----:B------:R-:W-:Y:S01]  /*2350*/  IMAD.IADD R71, R72, 0x1, R71 ;  /* 0x0000000148477824 */ /* 0x000fe200078e0247 */
[----:B------:R-:W-:Y:S06]  /*2360*/  BAR.SYNC.DEFER_BLOCKING 0x0 ;  /* 0x0000000000007b1d */ /* 0x000fec0000010000 */
[----:B------:R-:W-:Y:S05]  /*2370*/  BRA.U UP0, `(.L_x_216) ;  /* 0x0000000100f87547 */ /* 0x000fea000b800000 */
[----:B------:R-:W-:Y:S01]  /*2380*/  LEA R5, R5, UR4, 0x2 ;  /* 0x0000000405057c11 */ /* 0x000fe2000f8e10ff */
[----:B------:R-:W-:Y:S01]  /*2390*/  UIADD3 UR8, UPT, UPT, UR8, 0x6, URZ ;  /* 0x0000000608087890 */ /* 0x000fe2000fffe0ff */
[----:B------:R-:W-:Y:S01]  /*23a0*/  LEA R4, R37, UR4, 0x2 ;  /* 0x0000000425047c11 */ /* 0x000fe2000f8e10ff */
[----:B------:R-:W-:Y:S01]  /*23b0*/  UIADD3 UR5, UPT, UPT, UR5, -0x6, URZ ;  /* 0xfffffffa05057890 */ /* 0x000fe2000fffe0ff */
[----:B------:R-:W-:Y:S01]  /*23c0*/  LEA R7, R39, UR4, 0x2 ;  /* 0x0000000427077c11 */ /* 0x000fe2000f8e10ff */
[----:B------:R0:W-:Y:S01]  /*23d0*/  STS [R5], R2 ;  /* 0x0000000205007388 */ /* 0x0001e20000000800 */
[----:B------:R-:W-:Y:S02]  /*23e0*/  LEA R6, R41, UR4, 0x2 ;  /* 0x0000000429067c11 */ /* 0x000fe4000f8e10ff */
[----:B------:R-:W-:Y:S01]  /*23f0*/  LEA R9, R43, UR4, 0x2 ;  /* 0x000000042b097c11 */ /* 0x000fe2000f8e10ff */
[----:B------:R1:W-:Y:S01]  /*2400*/  STS [R4], R3 ;  /* 0x0000000304007388 */ /* 0x0003e20000000800 */
[----:B------:R-:W-:-:S02]  /*2410*/  LEA R8, R45, UR4, 0x2 ;  /* 0x000000042d087c11 */ /* 0x000fc4000f8e10ff */
[----:B------:R-:W-:Y:S01]  /*2420*/  LEA R11, R47, UR4, 0x2 ;  /* 0x000000042f0b7c11 */ /* 0x000fe2000f8e10ff */
[----:B------:R2:W-:Y:S01]  /*2430*/  STS [R7], R12 ;  /* 0x0000000c07007388 */ /* 0x0005e20000000800 */
[----:B------:R-:W-:Y:S02]  /*2440*/  LEA R10, R49, UR4, 0x2 ;  /* 0x00000004310a7c11 */ /* 0x000fe4000f8e10ff */
[----:B0-----:R-:W-:Y:S01]  /*2450*/  LEA R5, R51, UR4, 0x2 ;  /* 0x0000000433057c11 */ /* 0x001fe2000f8e10ff */
[----:B------:R0:W-:Y:S01]  /*2460*/  STS [R6], R13 ;  /* 0x0000000d06007388 */ /* 0x0001e20000000800 */
[----:B------:R-:W-:Y:S02]  /*2470*/  LEA R2, R53, UR4, 0x2 ;  /* 0x0000000435027c11 */ /* 0x000fe4000f8e10ff */
[----:B-1----:R-:W-:Y:S01]  /*2480*/  LEA R3, R55, UR4, 0x2 ;  /* 0x0000000437037c11 */ /* 0x002fe2000f8e10ff */
[----:B------:R1:W-:Y:S01]  /*2490*/  STS [R9], R14 ;  /* 0x0000000e09007388 */ /* 0x0003e20000000800 */
[----:B------:R-:W-:-:S02]  /*24a0*/  LEA R4, R57, UR4, 0x2 ;  /* 0x0000000439047c11 */ /* 0x000fc4000f8e10ff */
[----:B--2---:R-:W-:Y:S01]  /*24b0*/  LEA R7, R59, UR4, 0x2 ;  /* 0x000000043b077c11 */ /* 0x004fe2000f8e10ff */
[----:B------:R2:W-:Y:S01]  /*24c0*/  STS [R8], R15 ;  /* 0x0000000f08007388 */ /* 0x0005e20000000800 */
[----:B0-----:R-:W-:-:S03]  /*24d0*/  LEA R6, R63, UR4, 0x2 ;  /* 0x000000043f067c11 */ /* 0x001fc6000f8e10ff */
[----:B------:R0:W-:Y:S01]  /*24e0*/  STS [R11], R16 ;  /* 0x000000100b007388 */ /* 0x0001e20000000800 */
[----:B-1----:R-:W-:-:S03]  /*24f0*/  LEA R9, R61, UR4, 0x2 ;  /* 0x000000043d097c11 */ /* 0x002fc6000f8e10ff */
[----:B------:R-:W-:Y:S01]  /*2500*/  STS [R10], R17 ;  /* 0x000000110a007388 */ /* 0x000fe20000000800 */
[----:B--2---:R-:W-:-:S03]  /*2510*/  LEA R8, R67, UR4, 0x2 ;  /* 0x0000000443087c11 */ /* 0x004fc6000f8e10ff */
[----:B------:R1:W-:Y:S01]  /*2520*/  STS [R5], R18 ;  /* 0x0000001205007388 */ /* 0x0003e20000000800 */
[----:B0-----:R-:W-:-:S03]  /*2530*/  LEA R11, R65, UR4, 0x2 ;  /* 0x00000004410b7c11 */ /* 0x001fc6000f8e10ff */
[----:B------:R0:W-:Y:S04]  /*2540*/  STS [R2], R19 ;  /* 0x0000001302007388 */ /* 0x0001e80000000800 */
[----:B------:R2:W-:Y:S01]  /*2550*/  STS [R3], R20 ;  /* 0x0000001403007388 */ /* 0x0005e20000000800 */
[----:B-1----:R-:W-:-:S03]  /*2560*/  LEA R5, R69, UR4, 0x2 ;  /* 0x0000000445057c11 */ /* 0x002fc6000f8e10ff */
[----:B------:R2:W-:Y:S01]  /*2570*/  STS [R4], R21 ;  /* 0x0000001504007388 */ /* 0x0005e20000000800 */
[----:B0-----:R-:W-:-:S03]  /*2580*/  LEA R19, R71, UR4, 0x2 ;  /* 0x0000000447137c11 */ /* 0x001fc6000f8e10ff */
[----:B------:R2:W-:Y:S04]  /*2590*/  STS [R7], R22 ;  /* 0x0000001607007388 */ /* 0x0005e80000000800 */
[----:B------:R2:W-:Y:S04]  /*25a0*/  STS [R9], R24 ;  /* 0x0000001809007388 */ /* 0x0005e80000000800 */
[----:B------:R2:W-:Y:S04]  /*25b0*/  STS [R6], R25 ;  /* 0x0000001906007388 */ /* 0x0005e80000000800 */
[----:B------:R2:W-:Y:S04]  /*25c0*/  STS [R11], R26 ;  /* 0x0000001a0b007388 */ /* 0x0005e80000000800 */
[----:B------:R2:W-:Y:S04]  /*25d0*/  STS [R8], R27 ;  /* 0x0000001b08007388 */ /* 0x0005e80000000800 */
[----:B------:R2:W-:Y:S04]  /*25e0*/  STS [R5], R28 ;  /* 0x0000001c05007388 */ /* 0x0005e80000000800 */
[----:B------:R2:W-:Y:S01]  /*25f0*/  STS [R19], R30 ;  /* 0x0000001e13007388 */ /* 0x0005e20000000800 */
[----:B------:R-:W-:Y:S06]  /*2600*/  BAR.SYNC.DEFER_BLOCKING 0x0 ;  /* 0x0000000000007b1d */ /* 0x000fec0000010000 */
[----:B------:R2:W0:Y:S04]  /*2610*/  LDS R2, [R33] ;  /* 0x0000000021027984 */ /* 0x0004280000000800 */
[----:B------:R2:W1:Y:S04]  /*2620*/  LDS R3, [R33+0x4] ;  /* 0x0000040021037984 */ /* 0x0004680000000800 */
[----:B------:R2:W3:Y:S04]  /*2630*/  LDS R12, [R33+0x8] ;  /* 0x00000800210c7984 */ /* 0x0004e80000000800 */
[----:B------:R2:W4:Y:S04]  /*2640*/  LDS R13, [R33+0xc] ;  /* 0x00000c00210d7984 */ /* 0x0005280000000800 */
[----:B------:R2:W0:Y:S04]  /*2650*/  LDS R14, [R33+0x10] ;  /* 0x00001000210e7984 */ /* 0x0004280000000800 */
        /* <DEDUP_REMOVED lines=13> */
[----:B------:R2:W0:Y:S01]  /*2730*/  LDS R30, [R33+0x48] ;  /* 0x00004800211e7984 */ /* 0x0004220000000800 */
[----:B------:R-:W-:Y:S06]  /*2740*/  BAR.SYNC.DEFER_BLOCKING 0x0 ;  /* 0x0000000000007b1d */ /* 0x000fec0000010000 */
[----:B-1-34-:R-:W-:Y:S05]  /*2750*/  BRA `(.L_x_217) ;  /* 0xffffffdc00f87947 */ /* 0x01afea000383ffff */
.L_x_216:
[----:B------:R-:W-:Y:S01]  /*2760*/  LEA R5, R5, UR4, 0x2 ;  /* 0x0000000405057c11 */ /* 0x000fe2000f8e10ff */
[C---:B------:R-:W-:Y:S01]  /*2770*/  IMAD R33, R0.reuse, -0x48, R33 ;  /* 0xffffffb800217824 */ /* 0x040fe200078e0221 */
[----:B------:R-:W-:Y:S01]  /*2780*/  LEA R4, R37, UR4, 0x2 ;  /* 0x0000000425047c11 */ /* 0x000fe2000f8e10ff */
[----:B------:R-:W-:Y:S01]  /*2790*/  VIADD R11, R0, 0x300 ;  /* 0x00000300000b7836 */ /* 0x000fe20000000000 */
[----:B------:R-:W-:Y:S01]  /*27a0*/  LEA R39, R39, UR4, 0x2 ;  /* 0x0000000427277c11 */ /* 0x000fe2000f8e10ff */
[----:B------:R0:W-:Y:S01]  /*27b0*/  STS [R5], R2 ;  /* 0x0000000205007388 */ /* 0x0001e20000000800 */
[----:B------:R-:W-:Y:S02]  /*27c0*/  LEA R6, R41, UR4, 0x2 ;  /* 0x0000000429067c11 */ /* 0x000fe4000f8e10ff */
[----:B------:R-:W-:Y:S01]  /*27d0*/  LEA R43, R43, UR4, 0x2 ;  /* 0x000000042b2b7c11 */ /* 0x000fe2000f8e10ff */
[----:B------:R1:W-:Y:S01]  /*27e0*/  STS [R4], R3 ;  /* 0x0000000304007388 */ /* 0x0003e20000000800 */
[----:B------:R-:W-:-:S02]  /*27f0*/  LEA R8, R45, UR4, 0x2 ;  /* 0x000000042d087c11 */ /* 0x000fc4000f8e10ff */
[----:B------:R-:W-:Y:S01]  /*2800*/  LEA R47, R47, UR4, 0x2 ;  /* 0x000000042f2f7c11 */ /* 0x000fe2000f8e10ff */
[----:B------:R-:W-:Y:S01]  /*2810*/  STS [R39], R12 ;  /* 0x0000000c27007388 */ /* 0x000fe20000000800 */
[----:B------:R-:W-:Y:S02]  /*2820*/  LEA R10, R49, UR4, 0x2 ;  /* 0x00000004310a7c11 */ /* 0x000fe4000f8e10ff */
[----:B------:R-:W-:Y:S01]  /*2830*/  LEA R51, R51, UR4, 0x2 ;  /* 0x0000000433337c11 */ /* 0x000fe2000f8e10ff */
[----:B------:R2:W-:Y:S01]  /*2840*/  STS [R6], R13 ;  /* 0x0000000d06007388 */ /* 0x0005e20000000800 */
[----:B0-----:R-:W-:Y:S02]  /*2850*/  LEA R2, R53, UR4, 0x2 ;  /* 0x0000000435027c11 */ /* 0x001fe4000f8e10ff */
[----:B------:R-:W-:Y:S01]  /*2860*/  LEA R55, R55, UR4, 0x2 ;  /* 0x0000000437377c11 */ /* 0x000fe2000f8e10ff */
[----:B------:R0:W-:Y:S01]  /*2870*/  STS [R43], R14 ;  /* 0x0000000e2b007388 */ /* 0x0001e20000000800 */
[----:B-1----:R-:W-:-:S02]  /*2880*/  LEA R4, R57, UR4, 0x2 ;  /* 0x0000000439047c11 */ /* 0x002fc4000f8e10ff */
[----:B------:R-:W-:Y:S01]  /*2890*/  LEA R59, R59, UR4, 0x2 ;  /* 0x000000043b3b7c11 */ /* 0x000fe2000f8e10ff */
[----:B------:R1:W-:Y:S01]  /*28a0*/  STS [R8], R15 ;  /* 0x0000000f08007388 */ /* 0x0003e20000000800 */
[----:B------:R-:W-:Y:S01]  /*28b0*/  LEA R61, R61, UR4, 0x2 ;  /* 0x000000043d3d7c11 */ /* 0x000fe2000f8e10ff */
[C---:B--2---:R-:W-:Y:S01]  /*28c0*/  VIADD R13, R0.reuse, 0x500 ;  /* 0x00000500000d7836 */ /* 0x044fe20000000000 */
[----:B------:R-:W-:Y:S01]  /*28d0*/  LEA R6, R63, UR4, 0x2 ;  /* 0x000000043f067c11 */ /* 0x000fe2000f8e10ff */
[----:B------:R-:W-:Y:S01]  /*28e0*/  STS [R47], R16 ;  /* 0x000000102f007388 */ /* 0x000fe20000000800 */
[----:B------:R-:W-:Y:S01]  /*28f0*/  LEA R65, R65, UR4, 0x2 ;  /* 0x0000000441417c11 */ /* 0x000fe2000f8e10ff */
[C---:B0-----:R-:W-:Y:S01]  /*2900*/  VIADD R14, R0.reuse, 0x700 ;  /* 0x00000700000e7836 */ /* 0x041fe20000000000 */
[----:B------:R-:W-:Y:S01]  /*2910*/  LEA R69, R69, UR4, 0x2 ;  /* 0x0000000445457c11 */ /* 0x000fe2000f8e10ff */
[----:B------:R0:W-:Y:S01]  /*2920*/  STS [R10], R17 ;  /* 0x000000110a007388 */ /* 0x0001e20000000800 */
[----:B------:R-:W-:Y:S01]  /*2930*/  LEA R71, R71, UR4, 0x2 ;  /* 0x0000000447477c11 */ /* 0x000fe2000f8e10ff */
[C---:B-1----:R-:W-:Y:S01]  /*2940*/  VIADD R8, R0.reuse, 0x100 ;  /* 0x0000010000087836 */ /* 0x042fe20000000000 */
[C---:B------:R-:W-:Y:S01]  /*2950*/  LOP3.LUT R12, R0.reuse, 0x400, RZ, 0xfc, !PT ;  /* 0x00000400000c7812 */ /* 0x040fe200078efcff */
[----:B------:R1:W-:Y:S04]  /*2960*/  STS [R51], R18 ;  /* 0x0000001233007388 */ /* 0x0003e80000000800 */
[----:B------:R2:W-:Y:S01]  /*2970*/  STS [R2], R19 ;  /* 0x0000001302007388 */ /* 0x0005e20000000800 */
[----:B0-----:R-:W-:Y:S01]  /*2980*/  LEA R10, R67, UR4, 0x2 ;  /* 0x00000004430a7c11 */ /* 0x001fe2000f8e10ff */
[----:B------:R-:W0:Y:S02]  /*2990*/  LDCU UR4, c[0x0][0x3a0] ;  /* 0x00007400ff0477ac */ /* 0x000e240008000800 */
[----:B------:R3:W-:Y:S01]  /*29a0*/  STS [R55], R20 ;  /* 0x0000001437007388 */ /* 0x0007e20000000800 */
[----:B-1----:R-:W-:-:S03]  /*29b0*/  VIADD R18, R0, 0xa00 ;  /* 0x00000a0000127836 */ /* 0x002fc60000000000 */
[----:B------:R-:W-:Y:S01]  /*29c0*/  STS [R4], R21 ;  /* 0x0000001504007388 */ /* 0x000fe20000000800 */
[----:B--2---:R-:W1:Y:S03]  /*29d0*/  LDC.64 R2, c[0x0][0x388] ;  /* 0x0000e200ff027b82 */ /* 0x004e660000000a00 */
[----:B------:R-:W-:Y:S01]  /*29e0*/  STS [R59], R22 ;  /* 0x000000163b007388 */ /* 0x000fe20000000800 */
[----:B---3--:R-:W-:-:S03]  /*29f0*/  VIADD R20, R0, 0xb00 ;  /* 0x00000b0000147836 */ /* 0x008fc60000000000 */
[----:B------:R-:W-:Y:S04]  /*2a00*/  STS [R61], R24 ;  /* 0x000000183d007388 */ /* 0x000fe80000000800 */
[----:B------:R-:W-:Y:S01]  /*2a10*/  STS [R6], R25 ;  /* 0x0000001906007388 */ /* 0x000fe20000000800 */
[----:B0-----:R-:W-:Y:S02]  /*2a20*/  ISETP.GE.U32.AND P1, PT, R8, UR4, PT ;  /* 0x0000000408007c0c */ /* 0x001fe4000bf26070 */
[----:B------:R-:W-:Y:S01]  /*2a30*/  ISETP.GE.U32.AND P3, PT, R11, UR4, PT ;  /* 0x000000040b007c0c */ /* 0x000fe2000bf66070 */
[----:B------:R-:W-:Y:S01]  /*2a40*/  STS [R65], R26 ;  /* 0x0000001a41007388 */ /* 0x000fe20000000800 */
[----:B------:R-:W-:Y:S01]  /*2a50*/  ISETP.GE.U32.AND P5, PT, R13, UR4, PT ;  /* 0x000000040d007c0c */ /* 0x000fe2000bfa6070 */
[----:B------:R-:W-:Y:S01]  /*2a60*/  VIADD R13, R0, 0x600 ;  /* 0x00000600000d7836 */ /* 0x000fe20000000000 */
[----:B------:R-:W-:Y:S01]  /*2a70*/  ISETP.GE.U32.AND P4, PT, R12, UR4, PT ;  /* 0x000000040c007c0c */ /* 0x000fe2000bf86070 */
[----:B------:R0:W-:Y:S01]  /*2a80*/  STS [R10], R27 ;  /* 0x0000001b0a007388 */ /* 0x0001e20000000800 */
[----:B------:R-:W-:-:S02]  /*2a90*/  ISETP.GE.U32.AND P0, PT, R14, UR4, PT ;  /* 0x000000040e007c0c */ /* 0x000fc4000bf06070 */
[----:B------:R-:W-:Y:S01]  /*2aa0*/  ISETP.GE.U32.AND P6, PT, R13, UR4, PT ;  /* 0x000000040d007c0c */ /* 0x000fe2000bfc6070 */
[----:B------:R-:W-:Y:S01]  /*2ab0*/  STS [R69], R28 ;  /* 0x0000001c45007388 */ /* 0x000fe20000000800 */
[C---:B------:R-:W-:Y:S01]  /*2ac0*/  LOP3.LUT R14, R0.reuse, 0x800, RZ, 0xfc, !PT ;  /* 0x00000800000e7812 */ /* 0x040fe200078efcff */
[C---:B-1----:R-:W-:Y:S02]  /*2ad0*/  IMAD.WIDE.U32 R2, R0.reuse, 0x4, R2 ;  /* 0x0000000400027825 */ /* 0x042fe400078e0002 */
[----:B------:R-:W-:Y:S02]  /*2ae0*/  STS [R71], R30 ;  /* 0x0000001e47007388 */ /* 0x000fe40000000800 */
[----:B0-----:R-:W-:Y:S01]  /*2af0*/  VIADD R10, R0, 0x200 ;  /* 0x00000200000a7836 */ /* 0x001fe20000000000 */
[----:B------:R-:W-:Y:S04]  /*2b00*/  BAR.SYNC.DEFER_BLOCKING 0x0 ;  /* 0x0000000000007b1d */ /* 0x000fe80000010000 */
[----:B------:R-:W-:-:S02]  /*2b10*/  ISETP.GE.U32.AND P2, PT, R10, UR4, PT ;  /* 0x000000040a007c0c */ /* 0x000fc4000bf46070 */
[----:B------:R-:W0:Y:S04]  /*2b20*/  LDS R4, [R33+0x400] ;  /* 0x0004000021047984 */ /* 0x000e280000000800 */
[----:B------:R-:W1:Y:S04]  /*2b30*/  LDS R5, [R33+0x800] ;  /* 0x0008000021057984 */ /* 0x000e680000000800 */
[----:B------:R-:W2:Y:S04]  /*2b40*/  LDS R6, [R33+0xc00] ;  /* 0x000c000021067984 */ /* 0x000ea80000000800 */
[----:B------:R-:W3:Y:S04]  /*2b50*/  LDS R7, [R33+0x1000] ;  /* 0x0010000021077984 */ /* 0x000ee80000000800 */
[----:B------:R-:W-:Y:S04]  /*2b60*/  LDS R8, [R33+0x1400] ;  /* 0x0014000021087984 */ /* 0x000fe80000000800 */
[----:B------:R-:W4:Y:S04]  /*2b70*/  LDS R9, [R33+0x1800] ;  /* 0x0018000021097984 */ /* 0x000f280000000800 */
[----:B------:R-:W-:Y:S04]  /*2b80*/  LDS R10, [R33+0x1c00] ;  /* 0x001c0000210a7984 */ /* 0x000fe80000000800 */
[----:B------:R-:W-:Y:S04]  /*2b90*/  LDS R12, [R33+0x2400] ;  /* 0x00240000210c7984 */ /* 0x000fe80000000800 */
[----:B------:R-:W5:Y:S04]  /*2ba0*/  LDS R11, [R33+0x2000] ;  /* 0x00200000210b7984 */ /* 0x000f680000000800 */
[----:B------:R-:W-:Y:S01]  /*2bb0*/  LDS R16, [R33+0x4400] ;  /* 0x0044000021107984 */ /* 0x000fe20000000800 */
[----:B0-----:R-:W-:-:S03]  /*2bc0*/  @!P1 LOP3.LUT R13, R4, 0x80000000, RZ, 0x3c, !PT ;  /* 0x80000000040d9812 */ /* 0x001fc600078e3cff */
[----:B------:R-:W0:Y:S01]  /*2bd0*/  LDS R4, [R33+0x2800] ;  /* 0x0028000021047984 */ /* 0x000e220000000800 */
[----:B-1----:R-:W-:-:S03]  /*2be0*/  @!P2 LOP3.LUT R15, R5, 0x80000000, RZ, 0x3c, !PT ;  /* 0x80000000050fa812 */ /* 0x002fc600078e3cff */
[----:B------:R-:W1:Y:S01]  /*2bf0*/  LDS R5, [R33+0x2c00] ;  /* 0x002c000021057984 */ /* 0x000e620000000800 */
[----:B--2---:R-:W-:-:S03]  /*2c00*/  @!P3 LOP3.LUT R17, R6, 0x80000000, RZ, 0x3c, !PT ;  /* 0x800000000611b812 */ /* 0x004fc600078e3cff */
[----:B------:R-:W-:Y:S01]  /*2c10*/  @!P2 STG.E desc[UR10][R2.64+0x800], R15 ;  /* 0x0008000f0200a986 */ /* 0x000fe2000c10190a */
[----:B------:R-:W-:Y:S02]  /*2c20*/  ISETP.GE.U32.AND P2, PT, R0, UR4, PT ;  /* 0x0000000400007c0c */ /* 0x000fe4000bf46070 */
[----:B---3--:R-:W-:Y:S01]  /*2c30*/  @!P4 LOP3.LUT R19, R7, 0x80000000, RZ, 0x3c, !PT ;  /* 0x800000000713c812 */ /* 0x008fe200078e3cff */
[----:B------:R-:W2:Y:S04]  /*2c40*/  LDS R6, [R33+0x3000] ;  /* 0x0030000021067984 */ /* 0x000ea80000000800 */
[----:B------:R-:W-:Y:S01]  /*2c50*/  @!P1 STG.E desc[UR10][R2.64+0x400], R13 ;  /* 0x0004000d02009986 */ /* 0x000fe2000c10190a */
[----:B------:R-:W-:Y:S01]  /*2c60*/  ISETP.GE.U32.AND P1, PT, R14, UR4, PT ;  /* 0x000000040e007c0c */ /* 0x000fe2000bf26070 */
[----:B------:R-:W-:Y:S01]  /*2c70*/  VIADD R14, R0, 0x900 ;  /* 0x00000900000e7836 */ /* 0x000fe20000000000 */
[----:B----4-:R-:W-:Y:S01]  /*2c80*/  @!P6 LOP3.LUT R9, R9, 0x80000000, RZ, 0x3c, !PT ;  /* 0x800000000909e812 */ /* 0x010fe200078e3cff */
[----:B------:R3:W-:Y:S03]  /*2c90*/  @!P3 STG.E desc[UR10][R2.64+0xc00], R17 ;  /* 0x000c00110200b986 */ /* 0x0007e6000c10190a */
[----:B------:R-:W-:Y:S01]  /*2ca0*/  ISETP.GE.U32.AND P3, PT, R14, UR4, PT ;  /* 0x000000040e007c0c */ /* 0x000fe2000bf66070 */
[----:B------:R-:W4:Y:S04]  /*2cb0*/  LDS R7, [R33+0x3400] ;  /* 0x0034000021077984 */ /* 0x000f280000000800 */
[----:B------:R-:W4:Y:S02]  /*2cc0*/  LDS R13, [R33+0x3800] ;  /* 0x00380000210d7984 */ /* 0x000f240000000800 */
[----:B-----5:R-:W-:-:S02]  /*2cd0*/  @!P1 LOP3.LUT R11, R11, 0x80000000, RZ, 0x3c, !PT ;  /* 0x800000000b0b9812 */ /* 0x020fc400078e3cff */
[----:B---3--:R-:W-:Y:S01]  /*2ce0*/  @!P5 LOP3.LUT R17, R8, 0x80000000, RZ, 0x3c, !PT ;  /* 0x800000000811d812 */ /* 0x008fe200078e3cff */
[----:B------:R-:W3:Y:S03]  /*2cf0*/  LDS R14, [R33+0x3c00] ;  /* 0x003c0000210e7984 */ /* 0x000ee60000000800 */
[----:B------:R-:W-:Y:S01]  /*2d00*/  @!P3 LOP3.LUT R21, R12, 0x80000000, RZ, 0x3c, !PT ;  /* 0x800000000c15b812 */ /* 0x000fe200078e3cff */
[----:B------:R-:W5:Y:S04]  /*2d10*/  LDS R15, [R33+0x4000] ;  /* 0x00400000210f7984 */ /* 0x000f680000000800 */
[----:B------:R-:W5:Y:S04]  /*2d20*/  @!P2 LDS R8, [R33] ;  /* 0x000000002108a984 */ /* 0x000f680000000800 */
[----:B------:R0:W-:Y:S01]  /*2d30*/  @!P4 STG.E desc[UR10][R2.64+0x1000], R19 ;  /* 0x001000130200c986 */ /* 0x0001e2000c10190a */
[----:B------:R-:W-:-:S02]  /*2d40*/  ISETP.GE.U32.AND P4, PT, R18, UR4, PT ;  /* 0x0000000412007c0c */ /* 0x000fc4000bf86070 */
[----:B------:R-:W-:Y:S01]  /*2d50*/  LOP3.LUT R18, R0, 0xc00, RZ, 0xfc, !PT ;  /* 0x00000c0000127812 */ /* 0x000fe200078efcff */
[----:B------:R-:W-:Y:S01]  /*2d60*/  @!P5 STG.E desc[UR10][R2.64+0x1400], R17 ;  /* 0x001400110200d986 */ /* 0x000fe2000c10190a */
[----:B------:R-:W-:-:S03]  /*2d70*/  ISETP.GE.U32.AND P5, PT, R20, UR4, PT ;  /* 0x0000000414007c0c */ /* 0x000fc6000bfa6070 */
[----:B------:R1:W-:Y:S01]  /*2d80*/  @!P6 STG.E desc[UR10][R2.64+0x1800], R9 ;  /* 0x001800090200e986 */ /* 0x0003e2000c10190a */
[----:B------:R-:W-:Y:S01]  /*2d90*/  ISETP.GE.U32.AND P6, PT, R18, UR4, PT ;  /* 0x0000000412007c0c */ /* 0x000fe2000bfc6070 */
[----:B------:R-:W-:Y:S01]  /*2da0*/  VIADD R18, R0, 0xe00 ;  /* 0x00000e0000127836 */ /* 0x000fe20000000000 */
[----:B0-----:R-:W-:Y:S01]  /*2db0*/  @!P0 LOP3.LUT R19, R10, 0x80000000, RZ, 0x3c, !PT ;  /* 0x800000000a138812 */ /* 0x001fe200078e3cff */
[----:B------:R-:W-:Y:S01]  /*2dc0*/  VIADD R10, R0, 0xd00 ;  /* 0x00000d00000a7836 */ /* 0x000fe20000000000 */
[----:B------:R-:W-:Y:S04]  /*2dd0*/  @!P3 STG.E desc[UR10][R2.64+0x2400], R21 ;  /* 0x002400150200b986 */ /* 0x000fe8000c10190a */
[----:B------:R-:W-:Y:S01]  /*2de0*/  @!P0 STG.E desc[UR10][R2.64+0x1c00], R19 ;  /* 0x001c001302008986 */ /* 0x000fe2000c10190a */
[----:B------:R-:W-:Y:S01]  /*2df0*/  ISETP.GE.U32.AND P0, PT, R10, UR4, PT ;  /* 0x000000040a007c0c */ /* 0x000fe2000bf06070 */
[----:B------:R-:W-:Y:S01]  /*2e00*/  VIADD R10, R0, 0xf00 ;  /* 0x00000f00000a7836 */ /* 0x000fe20000000000 */
[----:B-1----:R-:W-:Y:S01]  /*2e10*/  @!P4 LOP3.LUT R9, R4, 0x80000000, RZ, 0x3c, !PT ;  /* 0x800000000409c812 */ /* 0x002fe200078e3cff */
[----:B------:R2:W-:Y:S01]  /*2e20*/  @!P1 STG.E desc[UR10][R2.64+0x2000], R11 ;  /* 0x0020000b02009986 */ /* 0x0005e2000c10190a */
[----:B------:R-:W-:-:S02]  /*2e30*/  @!P5 LOP3.LUT R5, R5, 0x80000000, RZ, 0x3c, !PT ;  /* 0x800000000505d812 */ /* 0x000fc400078e3cff */
[----:B------:R-:W-:Y:S01]  /*2e40*/  ISETP.GE.U32.AND P3, PT, R10, UR4, PT ;  /* 0x000000040a007c0c */ /* 0x000fe2000bf66070 */
[C---:B------:R-:W-:Y:S01]  /*2e50*/  VIADD R10, R0.reuse, 0x1100 ;  /* 0x00001100000a7836 */ /* 0x040fe20000000000 */
[----:B------:R-:W-:Y:S01]  /*2e60*/  LOP3.LUT R4, R0, 0x1000, RZ, 0xfc, !PT ;  /* 0x0000100000047812 */ /* 0x000fe200078efcff */
[----:B------:R3:W-:Y:S01]  /*2e70*/  @!P4 STG.E desc[UR10][R2.64+0x2800], R9 ;  /* 0x002800090200c986 */ /* 0x0007e2000c10190a */
[----:B------:R-:W-:Y:S01]  /*2e80*/  ISETP.GE.U32.AND P1, PT, R18, UR4, PT ;  /* 0x0000000412007c0c */ /* 0x000fe2000bf26070 */
[----:B------:R-:W-:Y:S01]  /*2e90*/  VIADD R0, R0, 0x1200 ;  /* 0x0000120000007836 */ /* 0x000fe20000000000 */
[----:B------:R-:W-:Y:S01]  /*2ea0*/  ISETP.GE.U32.AND P4, PT, R4, UR4, PT ;  /* 0x0000000404007c0c */ /* 0x000fe2000bf86070 */
[----:B------:R0:W-:Y:S01]  /*2eb0*/  @!P5 STG.E desc[UR10][R2.64+0x2c00], R5 ;  /* 0x002c00050200d986 */ /* 0x0001e2000c10190a */
[----:B------:R-:W-:Y:S02]  /*2ec0*/  ISETP.GE.U32.AND P5, PT, R10, UR4, PT ;  /* 0x000000040a007c0c */ /* 0x000fe4000bfa6070 */
[----:B--2---:R-:W-:-:S02]  /*2ed0*/  @!P6 LOP3.LUT R11, R6, 0x80000000, RZ, 0x3c, !PT ;  /* 0x80000000060be812 */ /* 0x004fc400078e3cff */
[----:B----4-:R-:W-:-:S03]  /*2ee0*/  @!P0 LOP3.LUT R7, R7, 0x80000000, RZ, 0x3c, !PT ;  /* 0x8000000007078812 */ /* 0x010fc600078e3cff */
[----:B------:R1:W-:Y:S01]  /*2ef0*/  @!P6 STG.E desc[UR10][R2.64+0x3000], R11 ;  /* 0x0030000b0200e986 */ /* 0x0003e2000c10190a */
[----:B------:R-:W-:Y:S02]  /*2f00*/  ISETP.GE.U32.AND P6, PT, R0, UR4, PT ;  /* 0x0000000400007c0c */ /* 0x000fe4000bfc6070 */
[----:B------:R-:W-:Y:S01]  /*2f10*/  @!P1 LOP3.LUT R13, R13, 0x80000000, RZ, 0x3c, !PT ;  /* 0x800000000d0d9812 */ /* 0x000fe200078e3cff */
[----:B------:R1:W-:Y:S01]  /*2f20*/  @!P0 STG.E desc[UR10][R2.64+0x3400], R7 ;  /* 0x0034000702008986 */ /* 0x0003e2000c10190a */
[----:B---3--:R-:W-:Y:S02]  /*2f30*/  @!P3 LOP3.LUT R9, R14, 0x80000000, RZ, 0x3c, !PT ;  /* 0x800000000e09b812 */ /* 0x008fe400078e3cff */
[----:B-----5:R-:W-:Y:S01]  /*2f40*/  @!P4 LOP3.LUT R15, R15, 0x80000000, RZ, 0x3c, !PT ;  /* 0x800000000f0fc812 */ /* 0x020fe200078e3cff */
[----:B------:R1:W-:Y:S01]  /*2f50*/  @!P1 STG.E desc[UR10][R2.64+0x3800], R13 ;  /* 0x0038000d02009986 */ /* 0x0003e2000c10190a */
[----:B------:R-:W-:Y:S02]  /*2f60*/  @!P5 LOP3.LUT R17, R16, 0x80000000, RZ, 0x3c, !PT ;  /* 0x800000001011d812 */ /* 0x000fe400078e3cff */
[----:B0-----:R-:W-:Y:S01]  /*2f70*/  @!P2 LOP3.LUT R5, R8, 0x80000000, RZ, 0x3c, !PT ;  /* 0x800000000805a812 */ /* 0x001fe200078e3cff */
[----:B------:R1:W-:Y:S04]  /*2f80*/  @!P3 STG.E desc[UR10][R2.64+0x3c00], R9 ;  /* 0x003c00090200b986 */ /* 0x0003e8000c10190a */
[----:B------:R1:W-:Y:S04]  /*2f90*/  @!P4 STG.E desc[UR10][R2.64+0x4000], R15 ;  /* 0x0040000f0200c986 */ /* 0x0003e8000c10190a */
[----:B------:R1:W-:Y:S04]  /*2fa0*/  @!P5 STG.E desc[UR10][R2.64+0x4400], R17 ;  /* 0x004400110200d986 */ /* 0x0003e8000c10190a */
[----:B------:R1:W-:Y:S01]  /*2fb0*/  @!P2 STG.E desc[UR10][R2.64], R5 ;  /* 0x000000050200a986 */ /* 0x0003e2000c10190a */
[----:B------:R-:W-:Y:S05]  /*2fc0*/  @P6 EXIT ;  /* 0x000000000000694d */ /* 0x000fea0003800000 */
[----:B------:R-:W1:Y:S02]  /*2fd0*/  LDS R33, [R33+0x4800] ;  /* 0x0048000021217984 */ /* 0x000e640000000800 */
[----:B-1----:R-:W-:-:S05]  /*2fe0*/  LOP3.LUT R5, R33, 0x80000000, RZ, 0x3c, !PT ;  /* 0x8000000021057812 */ /* 0x002fca00078e3cff */
[----:B------:R-:W-:Y:S01]  /*2ff0*/  STG.E desc[UR10][R2.64+0x4800], R5 ;  /* 0x0048000502007986 */ /* 0x000fe2000c10190a */
[----:B------:R-:W-:Y:S05]  /*3000*/  EXIT ;  /* 0x000000000000794d */ /* 0x000fea0003800000 */
.L_x_218:
        /* <DEDUP_REMOVED lines=15> */
.L_x_263:


//--------------------- .text._ZN3cub18CUB_300001_SM_10006detail11EmptyKernelIvEEvv --------------------------
	.section	.text._ZN3cub18CUB_300001_SM_10006detail11EmptyKernelIvEEvv,"ax",@progbits
	.align	128
        .global         _ZN3cub18CUB_300001_SM_10006detail11EmptyKernelIvEEvv
        .type           _ZN3cub18CUB_300001_SM_10006detail11EmptyKernelIvEEvv,@function
        .size           _ZN3cub18CUB_300001_SM_10006detail11EmptyKernelIvEEvv,(.L_x_264 - _ZN3cub18CUB_300001_SM_10006detail11EmptyKernelIvEEvv)
        .other          _ZN3cub18CUB_300001_SM_10006detail11EmptyKernelIvEEvv,@"STO_CUDA_ENTRY STV_DEFAULT"
_ZN3cub18CUB_300001_SM_10006detail11EmptyKernelIvEEvv:
.text._ZN3cub18CUB_300001_SM_10006detail11EmptyKernelIvEEvv:
[----:B------:R-:W-:Y:S01]  /*0000*/  LDC R1, c[0x0][0x37c] ;  /* 0x0000df00ff017b82 */ /* 0x000fe20000000800 */
[----:B------:R-:W-:Y:S05]  /*0010*/  EXIT ;  /* 0x000000000000794d */ /* 0x000fea0003800000 */
.L_x_219:
        /* <DEDUP_REMOVED lines=14> */
.L_x_264:


//--------------------- .text._Z17print_sorted_dataPii --------------------------
	.section	.text._Z17print_sorted_dataPii,"ax",@progbits
	.align	128
        .global         _Z17print_sorted_dataPii
        .type           _Z17print_sorted_dataPii,@function
        .size           _Z17print_sorted_dataPii,(.L_x_265 - _Z17print_sorted_dataPii)
        .other          _Z17print_sorted_dataPii,@"STO_CUDA_ENTRY STV_DEFAULT"
_Z17print_sorted_dataPii:
.text._Z17print_sorted_dataPii:
[----:B------:R-:W0:Y:S08]  /*0000*/  LDC R1, c[0x0][0x37c] ;  /* 0x0000df00ff017b82 */ /* 0x000e300000000800 */
[----:B------:R-:W1:Y:S01]  /*0010*/  S2UR UR4, SR_CTAID.X ;  /* 0x00000000000479c3 */ /* 0x000e620000002500 */
[----:B------:R-:W2:Y:S01]  /*0020*/  S2R R0, SR_TID.X ;  /* 0x0000000000007919 */ /* 0x000ea20000002100 */
[----:B------:R-:W3:Y:S01]  /*0030*/  LDCU UR7, c[0x0][0x2fc] ;  /* 0x00005f80ff0777ac */ /* 0x000ee20008000800 */
[----:B0-----:R-:W-:Y:S01]  /*0040*/  VIADD R1, R1, 0xfffffff8 ;  /* 0xfffffff801017836 */ /* 0x001fe20000000000 */
[----:B------:R-:W0:Y:S01]  /*0050*/  LDCU UR5, c[0x0][0x360] ;  /* 0x00006c00ff0577ac */ /* 0x000e220008000800 */
[----:B------:R-:W4:Y:S01]  /*0060*/  LDCU UR6, c[0x0][0x2f8] ;  /* 0x00005f00ff0677ac */ /* 0x000f220008000800 */
[----:B-1----:R-:W-:-:S04]  /*0070*/  UIADD3 UR4, UPT, UPT, URZ, -UR4, URZ ;  /* 0x80000004ff047290 */ /* 0x002fc8000fffe0ff */
[----:B0-----:R-:W-:Y:S01]  /*0080*/  UIMAD UR5, UR4, UR5, URZ ;  /* 0x00000005040572a4 */ /* 0x001fe2000f8e02ff */
[----:B----4-:R-:W-:-:S05]  /*0090*/  IADD3 R22, P1, PT, R1, UR6, RZ ;  /* 0x0000000601167c10 */ /* 0x010fca000ff3e0ff */
[----:B--2---:R-:W-:Y:S01]  /*00a0*/  ISETP.NE.AND P0, PT, R0, UR5, PT ;  /* 0x0000000500007c0c */ /* 0x004fe2000bf05270 */
[----:B---3--:R-:W-:-:S12]  /*00b0*/  IMAD.X R2, RZ, RZ, UR7, P1 ;  /* 0x00000007ff027e24 */ /* 0x008fd800088e06ff */
[----:B------:R-:W-:Y:S05]  /*00c0*/  @P0 EXIT ;  /* 0x000000000000094d */ /* 0x000fea0003800000 */
[----:B------:R-:W-:Y:S01]  /*00d0*/  MOV R0, 0x158 ;  /* 0x0000015800007802 */ /* 0x000fe20000000f00 */
[----:B------:R-:W0:Y:S01]  /*00e0*/  LDCU.64 UR4, c[0x4][0x140] ;  /* 0x01002800ff0477ac */ /* 0x000e220008000a00 */
[----:B------:R-:W-:Y:S02]  /*00f0*/  CS2R R6, SRZ ;  /* 0x0000000000067805 */ /* 0x000fe4000001ff00 */
[----:B------:R1:W2:Y:S01]  /*0100*/  LDC.64 R8, c[0x4][R0] ;  /* 0x0100000000087b82 */ /* 0x0002a20000000a00 */
[----:B0-----:R-:W-:Y:S02]  /*0110*/  IMAD.U32 R4, RZ, RZ, UR4 ;  /* 0x00000004ff047e24 */ /* 0x001fe4000f8e00ff */
[----:B-1----:R-:W-:-:S07]  /*0120*/  IMAD.U32 R5, RZ, RZ, UR5 ;  /* 0x00000005ff057e24 */ /* 0x002fce000f8e00ff */
[----:B------:R-:W-:-:S07]  /*0130*/  LEPC R20, `(.L_x_220) ;  /* 0x000000001014794e */ /* 0x000fce0000000000 */
[----:B--2---:R-:W-:Y:S05]  /*0140*/  CALL.ABS.NOINC R8 ;  /* 0x0000000008007343 */ /* 0x004fea0003c00000 */
.L_x_220:
[----:B------:R-:W0:Y:S02]  /*0150*/  LDC R0, c[0x0][0x388] ;  /* 0x0000e200ff007b82 */ /* 0x000e240000000800 */
[----:B0-----:R-:W-:-:S13]  /*0160*/  ISETP.GE.AND P0, PT, R0, 0x1, PT ;  /* 0x000000010000780c */ /* 0x001fda0003f06270 */
[----:B------:R-:W-:Y:S05]  /*0170*/  @!P0 BRA `(.L_x_221) ;  /* 0x0000001800548947 */ /* 0x000fea0003800000 */
[----:B------:R-:W0:Y:S01]  /*0180*/  LDC.64 R18, c[0x0][0x358] ;  /* 0x0000d600ff127b82 */ /* 0x000e220000000a00 */
[C---:B------:R-:W-:Y:S01]  /*0190*/  ISETP.GE.U32.AND P0, PT, R0.reuse, 0x10, PT ;  /* 0x000000100000780c */ /* 0x040fe20003f06070 */
[----:B------:R-:W-:Y:S01]  /*01a0*/  IMAD.MOV.U32 R23, RZ, RZ, RZ ;  /* 0x000000ffff177224 */ /* 0x000fe200078e00ff */
[----:B------:R-:W-:-:S11]  /*01b0*/  LOP3.LUT R26, R0, 0xf, RZ, 0xc0, !PT ;  /* 0x0000000f001a7812 */ /* 0x000fd600078ec0ff */
[----:B------:R-:W-:Y:S05]  /*01c0*/  @!P0 BRA `(.L_x_222) ;  /* 0x0000000c00448947 */ /* 0x000fea0003800000 */
[----:B------:R-:W1:Y:S01]  /*01d0*/  LDCU.64 UR4, c[0x0][0x380] ;  /* 0x00007000ff0477ac */ /* 0x000e620008000a00 */
[----:B------:R-:W-:Y:S01]  /*01e0*/  LOP3.LUT R23, R0, 0x7ffffff0, RZ, 0xc0, !PT ;  /* 0x7ffffff000177812 */ /* 0x000fe200078ec0ff */
[----:B------:R-:W-:Y:S04]  /*01f0*/  BSSY.RECONVERGENT B6, `(.L_x_222) ;  /* 0x00000ce000067945 */ /* 0x000fe80003800200 */
[----:B------:R-:W-:Y:S01]  /*0200*/  IMAD.MOV R25, RZ, RZ, -R23 ;  /* 0x000000ffff197224 */ /* 0x000fe200078e0a17 */
[----:B-1----:R-:W-:-:S04]  /*0210*/  UIADD3 UR4, UP0, UPT, UR4, 0x20, URZ ;  /* 0x0000002004047890 */ /* 0x002fc8000ff1e0ff */
[----:B------:R-:W-:Y:S02]  /*0220*/  UIADD3.X UR5, UPT, UPT, URZ, UR5, URZ, UP0, !UPT ;  /* 0x00000005ff057290 */ /* 0x000fe400087fe4ff */
[----:B------:R-:W-:-:S04]  /*0230*/  IMAD.U32 R16, RZ, RZ, UR4 ;  /* 0x00000004ff107e24 */ /* 0x000fc8000f8e00ff */
[----:B------:R-:W-:-:S07]  /*0240*/  IMAD.U32 R17, RZ, RZ, UR5 ;  /* 0x00000005ff117e24 */ /* 0x000fce000f8e00ff */
.L_x_239:
[----:B0-----:R-:W-:Y:S02]  /*0250*/  R2UR UR4, R18 ;  /* 0x00000000120472ca */ /* 0x001fe400000e0000 */
[----:B------:R-:W-:-:S13]  /*0260*/  R2UR UR5, R19 ;  /* 0x00000000130572ca */ /* 0x000fda00000e0000 */
[----:B------:R-:W2:Y:S01]  /*0270*/  LDG.E R0, desc[UR4][R16.64+-0x20] ;  /* 0xffffe00410007981 */ /* 0x000ea2000c1e1900 */
[----:B------:R-:W-:Y:S01]  /*0280*/  MOV R24, 0x158 ;  /* 0x0000015800187802 */ /* 0x000fe20000000f00 */
[----:B------:R-:W0:Y:S01]  /*0290*/  LDCU.64 UR4, c[0x4][0x148] ;  /* 0x01002900ff0477ac */ /* 0x000e220008000a00 */
[----:B------:R-:W-:Y:S02]  /*02a0*/  VIADD R25, R25, 0x10 ;  /* 0x0000001019197836 */ /* 0x000fe40000000000 */
[----:B------:R1:W3:Y:S01]  /*02b0*/  LDC.64 R8, c[0x4][R24] ;  /* 0x0100000018087b82 */ /* 0x0002e20000000a00 */
[----:B------:R-:W-:Y:S02]  /*02c0*/  IMAD.MOV.U32 R6, RZ, RZ, R22 ;  /* 0x000000ffff067224 */ /* 0x000fe400078e0016 */
[----:B------:R-:W-:Y:S01]  /*02d0*/  ISETP.NE.AND P0, PT, R25, RZ, PT ;  /* 0x000000ff1900720c */ /* 0x000fe20003f05270 */
[----:B------:R-:W-:-:S03]  /*02e0*/  IMAD.MOV.U32 R7, RZ, RZ, R2 ;  /* 0x000000ffff077224 */ /* 0x000fc600078e0002 */
[----:B------:R-:W-:Y:S01]  /*02f0*/  P2R R27, PR, RZ, 0x1 ;  /* 0x00000001ff1b7803 */ /* 0x000fe20000000000 */
[----:B0-----:R-:W-:Y:S02]  /*0300*/  IMAD.U32 R4, RZ, RZ, UR4 ;  /* 0x00000004ff047e24 */ /* 0x001fe4000f8e00ff */
[----:B------:R-:W-:Y:S01]  /*0310*/  IMAD.U32 R5, RZ, RZ, UR5 ;  /* 0x00000005ff057e24 */ /* 0x000fe2000f8e00ff */
[----:B--23--:R1:W-:Y:S06]  /*0320*/  STL [R1], R0 ;  /* 0x0000000001007387 */ /* 0x00c3ec0000100800 */
[----:B------:R-:W-:-:S07]  /*0330*/  LEPC R20, `(.L_x_223) ;  /* 0x000000001014794e */ /* 0x000fce0000000000 */
[----:B-1----:R-:W-:Y:S05]  /*0340*/  CALL.ABS.NOINC R8 ;  /* 0x0000000008007343 */ /* 0x002fea0003c00000 */
.L_x_223:
[----:B------:R-:W-:Y:S02]  /*0350*/  R2UR UR4, R18 ;  /* 0x00000000120472ca */ /* 0x000fe400000e0000 */
[----:B------:R-:W-:-:S13]  /*0360*/  R2UR UR5, R19 ;  /* 0x00000000130572ca */ /* 0x000fda00000e0000 */
[----:B------:R-:W2:Y:S01]  /*0370*/  LDG.E R0, desc[UR4][R16.64+-0x1c] ;  /* 0xffffe40410007981 */ /* 0x000ea2000c1e1900 */
[----:B------:R0:W1:Y:S01]  /*0380*/  LDC.64 R8, c[0x4][R24] ;  /* 0x0100000018087b82 */ /* 0x0000620000000a00 */
[----:B------:R-:W3:Y:S01]  /*0390*/  LDCU.64 UR4, c[0x4][0x148] ;  /* 0x01002900ff0477ac */ /* 0x000ee20008000a00 */
[----:B------:R-:W-:Y:S02]  /*03a0*/  IMAD.MOV.U32 R6, RZ, RZ, R22 ;  /* 0x000000ffff067224 */ /* 0x000fe400078e0016 */
[----:B------:R-:W-:Y:S01]  /*03b0*/  IMAD.MOV.U32 R7, RZ, RZ, R2 ;  /* 0x000000ffff077224 */ /* 0x000fe200078e0002 */
[----:B---3--:R-:W-:Y:S01]  /*03c0*/  MOV R4, UR4 ;  /* 0x0000000400047c02 */ /* 0x008fe20008000f00 */
[----:B------:R-:W-:Y:S01]  /*03d0*/  IMAD.U32 R5, RZ, RZ, UR5 ;  /* 0x00000005ff057e24 */ /* 0x000fe2000f8e00ff */
[----:B-12---:R0:W-:Y:S06]  /*03e0*/  STL [R1], R0 ;  /* 0x0000000001007387 */ /* 0x0061ec0000100800 */
[----:B------:R-:W-:-:S07]  /*03f0*/  LEPC R20, `(.L_x_224) ;  /* 0x000000001014794e */ /* 0x000fce0000000000 */
[----:B0-----:R-:W-:Y:S05]  /*0400*/  CALL.ABS.NOINC R8 ;  /* 0x0000000008007343 */ /* 0x001fea0003c00000 */
.L_x_224:
[----:B------:R-:W-:Y:S02]  /*0410*/  R2UR UR4, R18 ;  /* 0x00000000120472ca */ /* 0x000fe400000e0000 */
[----:B------:R-:W-:-:S13]  /*0420*/  R2UR UR5, R19 ;  /* 0x00000000130572ca */ /* 0x000fda00000e0000 */
[----:B------:R-:W2:Y:S01]  /*0430*/  LDG.E R0, desc[UR4][R16.64+-0x18] ;  /* 0xffffe80410007981 */ /* 0x000ea2000c1e1900 */
[----:B------:R0:W1:Y:S01]  /*0440*/  LDC.64 R8, c[0x4][R24] ;  /* 0x0100000018087b82 */ /* 0x0000620000000a00 */
[----:B------:R-:W3:Y:S01]  /*0450*/  LDCU.64 UR4, c[0x4][0x148] ;  /* 0x01002900ff0477ac */ /* 0x000ee20008000a00 */
[----:B------:R-:W-:Y:S02]  /*0460*/  IMAD.MOV.U32 R6, RZ, RZ, R22 ;  /* 0x000000ffff067224 */ /* 0x000fe400078e0016 */
[----:B------:R-:W-:Y:S02]  /*0470*/  IMAD.MOV.U32 R7, RZ, RZ, R2 ;  /* 0x000000ffff077224 */ /* 0x000fe400078e0002 */
[----:B---3--:R-:W-:Y:S02]  /*0480*/  IMAD.U32 R4, RZ, RZ, UR4 ;  /* 0x00000004ff047e24 */ /* 0x008fe4000f8e00ff */
[----:B------:R-:W-:Y:S01]  /*0490*/  IMAD.U32 R5, RZ, RZ, UR5 ;  /* 0x00000005ff057e24 */ /* 0x000fe2000f8e00ff */
[----:B-12---:R0:W-:Y:S06]  /*04a0*/  STL [R1], R0 ;  /* 0x0000000001007387 */ /* 0x0061ec0000100800 */
[----:B------:R-:W-:-:S07]  /*04b0*/  LEPC R20, `(.L_x_225) ;  /* 0x000000001014794e */ /* 0x000fce0000000000 */
[----:B0-----:R-:W-:Y:S05]  /*04c0*/  CALL.ABS.NOINC R8 ;  /* 0x0000000008007343 */ /* 0x001fea0003c00000 */
.L_x_225:
        /* <DEDUP_REMOVED lines=12> */
.L_x_226:
[----:B------:R-:W-:Y:S02]  /*0590*/  R2UR UR4, R18 ;  /* 0x00000000120472ca */ /* 0x000fe400000e0000 */
[----:B------:R-:W-:-:S13]  /*05a0*/  R2UR UR5, R19 ;  /* 0x00000000130572ca */ /* 0x000fda00000e0000 */
[----:B------:R-:W2:Y:S01]  /*05b0*/  LDG.E R0, desc[UR4][R16.64+-0x10] ;  /* 0xfffff00410007981 */ /* 0x000ea2000c1e1900 */
[----:B------:R0:W1:Y:S01]  /*05c0*/  LDC.64 R8, c[0x4][R24] ;  /* 0x0100000018087b82 */ /* 0x0000620000000a00 */
[----:B------:R-:W3:Y:S01]  /*05d0*/  LDCU.64 UR4, c[0x4][0x148] ;  /* 0x01002900ff0477ac */ /* 0x000ee20008000a00 */
[----:B------:R-:W-:Y:S02]  /*05e0*/  IMAD.MOV.U32 R6, RZ, RZ, R22 ;  /* 0x000000ffff067224 */ /* 0x000fe400078e0016 */
[----:B------:R-:W-:Y:S02]  /*05f0*/  IMAD.MOV.U32 R7, RZ, RZ, R2 ;  /* 0x000000ffff077224 */ /* 0x000fe400078e0002 */
[----:B---3--:R-:W-:Y:S01]  /*0600*/  IMAD.U32 R4, RZ, RZ, UR4 ;  /* 0x00000004ff047e24 */ /* 0x008fe2000f8e00ff */
[----:B------:R-:W-:Y:S01]  /*0610*/  MOV R5, UR5 ;  /* 0x0000000500057c02 */ /* 0x000fe20008000f00 */
[----:B-12---:R0:W-:Y:S06]  /*0620*/  STL [R1], R0 ;  /* 0x0000000001007387 */ /* 0x0061ec0000100800 */
[----:B------:R-:W-:-:S07]  /*0630*/  LEPC R20, `(.L_x_227) ;  /* 0x000000001014794e */ /* 0x000fce0000000000 */
[----:B0-----:R-:W-:Y:S05]  /*0640*/  CALL.ABS.NOINC R8 ;  /* 0x0000000008007343 */ /* 0x001fea0003c00000 */
.L_x_227:
        /* <DEDUP_REMOVED lines=12> */
.L_x_228:
        /* <DEDUP_REMOVED lines=12> */
.L_x_229:
        /* <DEDUP_REMOVED lines=12> */
.L_x_230:
        /* <DEDUP_REMOVED lines=12> */
.L_x_231:
        /* <DEDUP_REMOVED lines=12> */
.L_x_232:
        /* <DEDUP_REMOVED lines=12> */
.L_x_233:
        /* <DEDUP_REMOVED lines=12> */
.L_x_234:
        /* <DEDUP_REMOVED lines=12> */
.L_x_235:
        /* <DEDUP_REMOVED lines=12> */
.L_x_236:
        /* <DEDUP_REMOVED lines=12> */
.L_x_237:
        /* <DEDUP_REMOVED lines=12> */
.L_x_238:
[----:B------:R-:W-:Y:S02]  /*0e90*/  ISETP.NE.AND P6, PT, R27, RZ, PT ;  /* 0x000000ff1b00720c */ /* 0x000fe40003fc5270 */
[----:B------:R-:W-:-:S05]  /*0ea0*/  IADD3 R16, P0, PT, R16, 0x40, RZ ;  /* 0x0000004010107810 */ /* 0x000fca0007f1e0ff */
[----:B------:R-:W-:-:S06]  /*0eb0*/  IMAD.X R17, RZ, RZ, R17, P0 ;  /* 0x000000ffff117224 */ /* 0x000fcc00000e0611 */
[----:B------:R-:W-:Y:S05]  /*0ec0*/  @P6 BRA `(.L_x_239) ;  /* 0xfffffff000e06947 */ /* 0x000fea000383ffff */
[----:B------:R-:W-:Y:S05]  /*0ed0*/  BSYNC.RECONVERGENT B6 ;  /* 0x0000000000067941 */ /* 0x000fea0003800200 */
.L_x_222:
[----:B------:R-:W-:Y:S01]  /*0ee0*/  ISETP.NE.AND P0, PT, R26, RZ, PT ;  /* 0x000000ff1a00720c */ /* 0x000fe20003f05270 */
[----:B------:R-:W-:-:S12]  /*0ef0*/  BSSY.RECONVERGENT B6, `(.L_x_221) ;  /* 0x00000bd000067945 */ /* 0x000fd80003800200 */
[----:B------:R-:W-:Y:S05]  /*0f00*/  @!P0 BRA `(.L_x_240) ;  /* 0x0000000800ec8947 */ /* 0x000fea0003800000 */
[----:B------:R-:W1:Y:S01]  /*0f10*/  LDC R25, c[0x0][0x388] ;  /* 0x0000e200ff197b82 */ /* 0x000e620000000800 */
[----:B------:R-:W-:Y:S02]  /*0f20*/  ISETP.GE.U32.AND P0, PT, R26, 0x8, PT ;  /* 0x000000081a00780c */ /* 0x000fe40003f06070 */
[----:B-1----:R-:W-:-:S11]  /*0f30*/  LOP3.LUT R25, R25, 0x7, RZ, 0xc0, !PT ;  /* 0x0000000719197812 */ /* 0x002fd600078ec0ff */
[----:B------:R-:W-:Y:S05]  /*0f40*/  @!P0 BRA `(.L_x_241) ;  /* 0x0000000400908947 */ /* 0x000fea0003800000 */
[----:B------:R-:W1:Y:S01]  /*0f50*/  LDC.64 R16, c[0x0][0x380] ;  /* 0x0000e000ff107b82 */ /* 0x000e620000000a00 */
[----:B0-----:R-:W-:Y:S02]  /*0f60*/  R2UR UR4, R18 ;  /* 0x00000000120472ca */ /* 0x001fe400000e0000 */
[----:B------:R-:W-:Y:S01]  /*0f70*/  R2UR UR5, R19 ;  /* 0x00000000130572ca */ /* 0x000fe200000e0000 */
[----:B-1----:R-:W-:-:S12]  /*0f80*/  IMAD.WIDE.U32 R16, R23, 0x4, R16 ;  /* 0x0000000417107825 */ /* 0x002fd800078e0010 */
[----:B------:R-:W2:Y:S01]  /*0f90*/  LDG.E R0, desc[UR4][R16.64] ;  /* 0x0000000410007981 */ /* 0x000ea2000c1e1900 */
[----:B------:R-:W-:Y:S01]  /*0fa0*/  MOV R24, 0x158 ;  /* 0x0000015800187802 */ /* 0x000fe20000000f00 */
[----:B------:R-:W0:Y:S01]  /*0fb0*/  LDCU.64 UR4, c[0x4][0x148] ;  /* 0x01002900ff0477ac */ /* 0x000e220008000a00 */
[----:B------:R-:W-:Y:S02]  /*0fc0*/  IMAD.MOV.U32 R6, RZ, RZ, R22 ;  /* 0x000000ffff067224 */ /* 0x000fe400078e0016 */
[----:B------:R1:W3:Y:S01]  /*0fd0*/  LDC.64 R8, c[0x4][R24] ;  /* 0x0100000018087b82 */ /* 0x0002e20000000a00 */
[----:B------:R-:W-:Y:S01]  /*0fe0*/  IMAD.MOV.U32 R7, RZ, RZ, R2 ;  /* 0x000000ffff077224 */ /* 0x000fe200078e0002 */
[----:B0-----:R-:W-:Y:S01]  /*0ff0*/  MOV R4, UR4 ;  /* 0x0000000400047c02 */ /* 0x001fe20008000f00 */
[----:B------:R-:W-:Y:S01]  /*1000*/  IMAD.U32 R5, RZ, RZ, UR5 ;  /* 0x00000005ff057e24 */ /* 0x000fe2000f8e00ff */
[----:B--23--:R1:W-:Y:S06]  /*1010*/  STL [R1], R0 ;  /* 0x0000000001007387 */ /* 0x00c3ec0000100800 */
[----:B------:R-:W-:-:S07]  /*1020*/  LEPC R20, `(.L_x_242) ;  /* 0x000000001014794e */ /* 0x000fce0000000000 */
[----:B-1----:R-:W-:Y:S05]  /*1030*/  CALL.ABS.NOINC R8 ;  /* 0x0000000008007343 */ /* 0x002fea0003c00000 */
.L_x_242:
        /* <DEDUP_REMOVED lines=12> */
.L_x_243:
        /* <DEDUP_REMOVED lines=12> */
.L_x_244:
        /* <DEDUP_REMOVED lines=12> */
.L_x_245:
        /* <DEDUP_REMOVED lines=12> */
.L_x_246:
        /* <DEDUP_REMOVED lines=12> */
.L_x_247:
        /* <DEDUP_REMOVED lines=12> */
.L_x_248:
        /* <DEDUP_REMOVED lines=12> */
.L_x_249:
[----:B------:R-:W-:-:S07]  /*1580*/  VIADD R23, R23, 0x8 ;  /* 0x0000000817177836 */ /* 0x000fce0000000000 */
.L_x_241:
[----:B------:R-:W-:-:S13]  /*1590*/  ISETP.NE.AND P0, PT, R25, RZ, PT ;  /* 0x000000ff1900720c */ /* 0x000fda0003f05270 */
        /* <DEDUP_REMOVED lines=12> */
[----:B------:R-:W-:Y:S01]  /*1660*/  IMAD.MOV.U32 R6, RZ, RZ, R22 ;  /* 0x000000ffff067224 */ /* 0x000fe200078e0016 */
[----:B------:R-:W-:Y:S01]  /*1670*/  MOV R7, R2 ;  /* 0x0000000200077202 */ /* 0x000fe20000000f00 */
[----:B------:R1:W3:Y:S01]  /*1680*/  LDC.64 R8, c[0x4][R24] ;  /* 0x0100000018087b82 */ /* 0x0002e20000000a00 */
[----:B0-----:R-:W-:Y:S02]  /*1690*/  IMAD.U32 R4, RZ, RZ, UR4 ;  /* 0x00000004ff047e24 */ /* 0x001fe4000f8e00ff */
[----:B------:R-:W-:Y:S01]  /*16a0*/  IMAD.U32 R5, RZ, RZ, UR5 ;  /* 0x00000005ff057e24 */ /* 0x000fe2000f8e00ff */
[----:B--23--:R1:W-:Y:S06]  /*16b0*/  STL [R1], R0 ;  /* 0x0000000001007387 */ /* 0x00c3ec0000100800 */
[----:B------:R-:W-:-:S07]  /*16c0*/  LEPC R20, `(.L_x_251) ;  /* 0x000000001014794e */ /* 0x000fce0000000000 */
[----:B-1----:R-:W-:Y:S05]  /*16d0*/  CALL.ABS.NOINC R8 ;  /* 0x0000000008007343 */ /* 0x002fea0003c00000 */
.L_x_251:
        /* <DEDUP_REMOVED lines=12> */
.L_x_252:
        /* <DEDUP_REMOVED lines=12> */
.L_x_253:
[----:B------:R-:W-:Y:S02]  /*1860*/  R2UR UR4, R18 ;  /* 0x00000000120472ca */ /* 0x000fe400000e0000 */
[----:B------:R-:W-:-:S13]  /*1870*/  R2UR UR5, R19 ;  /* 0x00000000130572ca */ /* 0x000fda00000e0000 */
[----:B------:R-:W2:Y:S01]  /*1880*/  LDG.E R16, desc[UR4][R16.64+0xc] ;  /* 0x00000c0410107981 */ /* 0x000ea2000c1e1900 */
[----:B------:R0:W1:Y:S01]  /*1890*/  LDC.64 R8, c[0x4][R24] ;  /* 0x0100000018087b82 */ /* 0x0000620000000a00 */
[----:B------:R-:W3:Y:S01]  /*18a0*/  LDCU.64 UR4, c[0x4][0x148] ;  /* 0x01002900ff0477ac */ /* 0x000ee20008000a00 */
[----:B------:R-:W-:Y:S01]  /*18b0*/  IMAD.MOV.U32 R6, RZ, RZ, R22 ;  /* 0x000000ffff067224 */ /* 0x000fe200078e0016 */
[----:B------:R-:W-:Y:S01]  /*18c0*/  MOV R7, R2 ;  /* 0x0000000200077202 */ /* 0x000fe20000000f00 */
[----:B---3--:R-:W-:Y:S02]  /*18d0*/  IMAD.U32 R4, RZ, RZ, UR4 ;  /* 0x00000004ff047e24 */ /* 0x008fe4000f8e00ff */
[----:B------:R-:W-:Y:S01]  /*18e0*/  IMAD.U32 R5, RZ, RZ, UR5 ;  /* 0x00000005ff057e24 */ /* 0x000fe2000f8e00ff */
[----:B-12---:R0:W-:Y:S06]  /*18f0*/  STL [R1], R16 ;  /* 0x0000001001007387 */ /* 0x0061ec0000100800 */
[----:B------:R-:W-:-:S07]  /*1900*/  LEPC R20, `(.L_x_254) ;  /* 0x000000001014794e */ /* 0x000fce0000000000 */
[----:B0-----:R-:W-:Y:S05]  /*1910*/  CALL.ABS.NOINC R8 ;  /* 0x0000000008007343 */ /* 0x001fea0003c00000 */
.L_x_254:
[----:B------:R-:W-:-:S07]  /*1920*/  VIADD R23, R23, 0x4 ;  /* 0x0000000417177836 */ /* 0x000fce0000000000 */
.L_x_250:
[----:B------:R-:W-:-:S13]  /*1930*/  ISETP.NE.AND P0, PT, R25, RZ, PT ;  /* 0x000000ff1900720c */ /* 0x000fda0003f05270 */
[----:B------:R-:W-:Y:S05]  /*1940*/  @!P0 BRA `(.L_x_240) ;  /* 0x00000000005c8947 */ /* 0x000fea0003800000 */
[----:B------:R-:W1:Y:S01]  /*1950*/  LDC.64 R16, c[0x0][0x380] ;  /* 0x0000e000ff107b82 */ /* 0x000e620000000a00 */
[----:B------:R-:W-:Y:S02]  /*1960*/  IMAD.MOV R25, RZ, RZ, -R25 ;  /* 0x000000ffff197224 */ /* 0x000fe400078e0a19 */
[----:B-1----:R-:W-:-:S07]  /*1970*/  IMAD.WIDE.U32 R16, R23, 0x4, R16 ;  /* 0x0000000417107825 */ /* 0x002fce00078e0010 */
.L_x_256:
[----:B0-----:R-:W-:Y:S02]  /*1980*/  R2UR UR4, R18 ;  /* 0x00000000120472ca */ /* 0x001fe400000e0000 */
[----:B------:R-:W-:-:S13]  /*1990*/  R2UR UR5, R19 ;  /* 0x00000000130572ca */ /* 0x000fda00000e0000 */
[----:B------:R-:W2:Y:S01]  /*19a0*/  LDG.E R0, desc[UR4][R16.64] ;  /* 0x0000000410007981 */ /* 0x000ea2000c1e1900 */
[----:B------:R-:W-:Y:S01]  /*19b0*/  MOV R8, 0x158 ;  /* 0x0000015800087802 */ /* 0x000fe20000000f00 */
[----:B------:R-:W0:Y:S01]  /*19c0*/  LDCU.64 UR4, c[0x4][0x148] ;  /* 0x01002900ff0477ac */ /* 0x000e220008000a00 */
[----:B------:R-:W-:Y:S02]  /*19d0*/  VIADD R25, R25, 0x1 ;  /* 0x0000000119197836 */ /* 0x000fe40000000000 */
[----:B------:R-:W-:Y:S02]  /*19e0*/  IMAD.MOV.U32 R6, RZ, RZ, R22 ;  /* 0x000000ffff067224 */ /* 0x000fe400078e0016 */
[----:B------:R-:W1:Y:S01]  /*19f0*/  LDC.64 R8, c[0x4][R8] ;  /* 0x0100000008087b82 */ /* 0x000e620000000a00 */
[----:B------:R-:W-:Y:S01]  /*1a00*/  ISETP.NE.AND P0, PT, R25, RZ, PT ;  /* 0x000000ff1900720c */ /* 0x000fe20003f05270 */
[----:B------:R-:W-:Y:S02]  /*1a10*/  IMAD.MOV.U32 R7, RZ, RZ, R2 ;  /* 0x000000ffff077224 */ /* 0x000fe400078e0002 */
[----:B0-----:R-:W-:-:S02]  /*1a20*/  IMAD.U32 R4, RZ, RZ, UR4 ;  /* 0x00000004ff047e24 */ /* 0x001fc4000f8e00ff */
[----:B------:R-:W-:Y:S01]  /*1a30*/  IMAD.U32 R5, RZ, RZ, UR5 ;  /* 0x00000005ff057e24 */ /* 0x000fe2000f8e00ff */
[----:B--2---:R0:W-:Y:S02]  /*1a40*/  STL [R1], R0 ;  /* 0x0000000001007387 */ /* 0x0041e40000100800 */
[----:B01----:R-:W-:-:S07]  /*1a50*/  P2R R0, PR, RZ, 0x1 ;  /* 0x00000001ff007803 */ /* 0x003fce0000000000 */
[----:B------:R-:W-:-:S07]  /*1a60*/  LEPC R20, `(.L_x_255) ;  /* 0x000000001014794e */ /* 0x000fce0000000000 */
[----:B------:R-:W-:Y:S05]  /*1a70*/  CALL.ABS.NOINC R8 ;  /* 0x0000000008007343 */ /* 0x000fea0003c00000 */
.L_x_255:
[----:B------:R-:W-:Y:S02]  /*1a80*/  ISETP.NE.AND P6, PT, R25, RZ, PT ;  /* 0x000000ff1900720c */ /* 0x000fe40003fc5270 */
[----:B------:R-:W-:-:S05]  /*1a90*/  IADD3 R16, P0, PT, R16, 0x4, RZ ;  /* 0x0000000410107810 */ /* 0x000fca0007f1e0ff */
[----:B------:R-:W-:-:S06]  /*1aa0*/  IMAD.X R17, RZ, RZ, R17, P0 ;  /* 0x000000ffff117224 */ /* 0x000fcc00000e0611 */
[----:B------:R-:W-:Y:S05]  /*1ab0*/  @P6 BRA `(.L_x_256) ;  /* 0xfffffffc00b06947 */ /* 0x000fea000383ffff */
.L_x_240:
[----:B------:R-:W-:Y:S05]  /*1ac0*/  BSYNC.RECONVERGENT B6 ;  /* 0x0000000000067941 */ /* 0x000fea0003800200 */
.L_x_221:
[----:B------:R-:W-:Y:S01]  /*1ad0*/  MOV R0, 0x158 ;  /* 0x0000015800007802 */ /* 0x000fe20000000f00 */
[----:B------:R-:W1:Y:S01]  /*1ae0*/  LDCU.64 UR4, c[0x4][0x150] ;  /* 0x01002a00ff0477ac */ /* 0x000e620008000a00 */
[----:B------:R-:W-:Y:S02]  /*1af0*/  CS2R R6, SRZ ;  /* 0x0000000000067805 */ /* 0x000fe4000001ff00 */
[----:B------:R2:W3:Y:S01]  /*1b00*/  LDC.64 R2, c[0x4][R0] ;  /* 0x0100000000027b82 */ /* 0x0004e20000000a00 */
[----:B-1----:R-:W-:Y:S02]  /*1b10*/  IMAD.U32 R4, RZ, RZ, UR4 ;  /* 0x00000004ff047e24 */ /* 0x002fe4000f8e00ff */
[----:B--2---:R-:W-:-:S07]  /*1b20*/  IMAD.U32 R5, RZ, RZ, UR5 ;  /* 0x00000005ff057e24 */ /* 0x004fce000f8e00ff */
[----:B------:R-:W-:-:S07]  /*1b30*/  LEPC R20, `(.L_x_257) ;  /* 0x000000001014794e */ /* 0x000fce0000000000 */
[----:B0--3--:R-:W-:Y:S05]  /*1b40*/  CALL.ABS.NOINC R2 ;  /* 0x0000000002007343 */ /* 0x009fea0003c00000 */
.L_x_257:
[----:B------:R-:W-:Y:S05]  /*1b50*/  EXIT ;  /* 0x000000000000794d */ /* 0x000fea0003800000 */
.L_x_258:
        /* <DEDUP_REMOVED lines=10> */
.L_x_265:


//--------------------- .text._Z13allocate_dataPii --------------------------
	.section	.text._Z13allocate_dataPii,"ax",@progbits
	.align	128
        .global         _Z13allocate_dataPii
        .type           _Z13allocate_dataPii,@function
        .size           _Z13allocate_dataPii,(.L_x_266 - _Z13allocate_dataPii)
        .other          _Z13allocate_dataPii,@"STO_CUDA_ENTRY STV_DEFAULT"
_Z13allocate_dataPii:
.text._Z13allocate_dataPii:
[----:B------:R-:W-:Y:S01]  /*0000*/  LDC R1, c[0x0][0x37c] ;  /* 0x0000df00ff017b82 */ /* 0x000fe20000000800 */
[----:B------:R-:W0:Y:S07]  /*0010*/  S2R R5, SR_TID.X ;  /* 0x0000000000057919 */ /* 0x000e2e0000002100 */
[----:B------:R-:W0:Y:S01]  /*0020*/  S2UR UR6, SR_CTAID.X ;  /* 0x00000000000679c3 */ /* 0x000e220000002500 */
[----:B------:R-:W1:Y:S01]  /*0030*/  LDCU UR7, c[0x0][0x388] ;  /* 0x00007100ff0777ac */ /* 0x000e620008000800 */
[----:B------:R-:W2:Y:S06]  /*0040*/  LDCU.64 UR4, c[0x0][0x358] ;  /* 0x00006b00ff0477ac */ /* 0x000eac0008000a00 */
[----:B------:R-:W0:Y:S08]  /*0050*/  LDC R0, c[0x0][0x360] ;  /* 0x0000d800ff007b82 */ /* 0x000e300000000800 */
[----:B------:R-:W3:Y:S01]  /*0060*/  LDC.64 R2, c[0x0][0x380] ;  /* 0x0000e000ff027b82 */ /* 0x000ee20000000a00 */
[----:B0-----:R-:W-:-:S04]  /*0070*/  IMAD R5, R0, UR6, R5 ;  /* 0x0000000600057c24 */ /* 0x001fc8000f8e0205 */
[C---:B---3--:R-:W-:Y:S01]  /*0080*/  IMAD.WIDE R2, R5.reuse, 0x4, R2 ;  /* 0x0000000405027825 */ /* 0x048fe200078e0202 */
[----:B-1----:R-:W-:-:S05]  /*0090*/  IADD3 R5, PT, PT, -R5, UR7, RZ ;  /* 0x0000000705057c10 */ /* 0x002fca000fffe1ff */
[----:B--2---:R-:W-:Y:S01]  /*00a0*/  STG.E desc[UR4][R2.64], R5 ;  /* 0x0000000502007986 */ /* 0x004fe2000c101904 */
[----:B------:R-:W-:Y:S05]  /*00b0*/  EXIT ;  /* 0x000000000000794d */ /* 0x000fea0003800000 */
.L_x_259:
        /* <DEDUP_REMOVED lines=12> */
.L_x_266:


//--------------------- .nv.global.init           --------------------------
	.section	.nv.global.init,"aw",@progbits
.nv.global.init:
	.type		$str$2,@object
	.size		$str$2,($str$1 - $str$2)
$str$2:
        /*0000*/ 	.byte	0x0a, 0x00
	.type		$str$1,@object
	.size		$str$1,($str - $str$1)
$str$1:
        /*0002*/ 	.byte	0x25, 0x64, 0x20, 0x00
	.type		$str,@object
	.size		$str,(.L_40 - $str)
$str:
        /*0006*/ 	.byte	0x53, 0x6f, 0x72, 0x74, 0x65, 0x64, 0x20, 0x64, 0x61, 0x74, 0x61, 0x3a, 0x20, 0x00
.L_40:


//--------------------- .nv.shared._ZN3cub18CUB_300001_SM_10006detail10radix_sort29DeviceRadixSortOnesweepKernelINS1_5radix10policy_hubIiNS0_8NullTypeEjE10Policy1000ELNS0_9SortOrderE0EiS6_jiiNS1_21identity_decomposer_tEEEvPT5_SC_PT3_PKSD_PT1_PKSH_PT2_PKSL_T4_iiT6_ --------------------------
	.section	.nv.shared._ZN3cub18CUB_300001_SM_10006detail10radix_sort29DeviceRadixSortOnesweepKernelINS1_5radix10policy_hubIiNS0_8NullTypeEjE10Policy1000ELNS0_9SortOrderE0EiS6_jiiNS1_21identity_decomposer_tEEEvPT5_SC_PT3_PKSD_PT1_PKSH_PT2_PKSL_T4_iiT6_,"aw",@nobits
	.sectionflags	@""
	.align	16
.nv.shared._ZN3cub18CUB_300001_SM_10006detail10radix_sort29DeviceRadixSortOnesweepKernelINS1_5radix10policy_hubIiNS0_8NullTypeEjE10Policy1000ELNS0_9SortOrderE0EiS6_jiiNS1_21identity_decomposer_tEEEvPT5_SC_PT3_PKSD_PT1_PKSH_PT2_PKSL_T4_iiT6_:
	.zero		32768


//--------------------- .nv.shared.reserved.0     --------------------------
	.section	.nv.shared.reserved.0,"aw",@nobits
	.weak		__nv_reservedSMEM_offset_0_alias
	.size		__nv_reservedSMEM_offset_0_alias, 0, 64
	.other		__nv_reservedSMEM_offset_0_alias,@"STO_CUDA_RESERVED_SHARED STV_DEFAULT"
__nv_reservedSMEM_offset_0_alias:
	.zero		0
	.zero		64


//--------------------- .nv.global                --------------------------
	.section	.nv.global,"aw",@nobits
.nv.global:
	.type		_ZN34_INTERNAL_436f43e9_4_k_cu_180fdddc6thrust24THRUST_300001_SM_1000_NS12placeholders2_5E,@object
	.size		_ZN34_INTERNAL_436f43e9_4_k_cu_180fdddc6thrust24THRUST_300001_SM_1000_NS12placeholders2_5E,(_ZN34_INTERNAL_436f43e9_4_k_cu_180fdddc4cuda3std3__45__cpo6cbeginE - _ZN34_INTERNAL_436f43e9_4_k_cu_180fdddc6thrust24THRUST_300001_SM_1000_NS12placeholders2_5E)
_ZN34_INTERNAL_436f43e9_4_k_cu_180fdddc6thrust24THRUST_300001_SM_1000_NS12placeholders2_5E:
	.zero		1
	.type		_ZN34_INTERNAL_436f43e9_4_k_cu_180fdddc4cuda3std3__45__cpo6cbeginE,@object
	.size		_ZN34_INTERNAL_436f43e9_4_k_cu_180fdddc4cuda3std3__45__cpo6cbeginE,(_ZN34_INTERNAL_436f43e9_4_k_cu_180fdddc4cuda3std6ranges3__45__cpo6cbeginE - _ZN34_INTERNAL_436f43e9_4_k_cu_180fdddc4cuda3std3__45__cpo6cbeginE)
_ZN34_INTERNAL_436f43e9_4_k_cu_180fdddc4cuda3std3__45__cpo6cbeginE:
	.zero		1
	.type		_ZN34_INTERNAL_436f43e9_4_k_cu_180fdddc4cuda3std6ranges3__45__cpo6cbeginE,@object
	.size		_ZN34_INTERNAL_436f43e9_4_k_cu_180fdddc4cuda3std6ranges3__45__cpo6cbeginE,(_ZN34_INTERNAL_436f43e9_4_k_cu_180fdddc4cuda3std3__48in_placeE - _ZN34_INTERNAL_436f43e9_4_k_cu_180fdddc4cuda3std6ranges3__45__cpo6cbeginE)
_ZN34_INTERNAL_436f43e9_4_k_cu_180fdddc4cuda3std6ranges3__45__cpo6cbeginE:
	.zero		1
	.type		_ZN34_INTERNAL_436f43e9_4_k_cu_180fdddc4cuda3std3__48in_placeE,@object
	.size		_ZN34_INTERNAL_436f43e9_4_k_cu_180fdddc4cuda3std3__48in_placeE,(_ZN34_INTERNAL_436f43e9_4_k_cu_180fdddc4cuda3std6ranges3__45__cpo4sizeE - _ZN34_INTERNAL_436f43e9_4_k_cu_180fdddc4cuda3std3__48in_placeE)
_ZN34_INTERNAL_436f43e9_4_k_cu_180fdddc4cuda3std3__48in_placeE:
	.zero		1
	.type		_ZN34_INTERNAL_436f43e9_4_k_cu_180fdddc4cuda3std6ranges3__45__cpo4sizeE,@object
	.size		_ZN34_INTERNAL_436f43e9_4_k_cu_180fdddc4cuda3std6ranges3__45__cpo4sizeE,(_ZN34_INTERNAL_436f43e9_4_k_cu_180fdddc6thrust24THRUST_300001_SM_1000_NS12placeholders2_9E - _ZN34_INTERNAL_436f43e9_4_k_cu_180fdddc4cuda3std6ranges3__45__cpo4sizeE)
_ZN34_INTERNAL_436f43e9_4_k_cu_180fdddc4cuda3std6ranges3__45__cpo4sizeE:
	.zero		1
	.type		_ZN34_INTERNAL_436f43e9_4_k_cu_180fdddc6thrust24THRUST_300001_SM_1000_NS12placeholders2_9E,@object
	.size		_ZN34_INTERNAL_436f43e9_4_k_cu_180fdddc6thrust24THRUST_300001_SM_1000_NS12placeholders2_9E,(_ZN34_INTERNAL_436f43e9_4_k_cu_180fdddc4cuda3std3__45__cpo7crbeginE - _ZN34_INTERNAL_436f43e9_4_k_cu_180fdddc6thrust24THRUST_300001_SM_1000_NS12placeholders2_9E)
_ZN34_INTERNAL_436f43e9_4_k_cu_180fdddc6thrust24THRUST_300001_SM_1000_NS12placeholders2_9E:
	.zero		1
	.type		_ZN34_INTERNAL_436f43e9_4_k_cu_180fdddc4cuda3std3__45__cpo7crbeginE,@object
	.size		_ZN34_INTERNAL_436f43e9_4_k_cu_180fdddc4cuda3std3__45__cpo7crbeginE,(_ZN34_INTERNAL_436f43e9_4_k_cu_180fdddc4cuda3std6ranges3__45__cpo4nextE - _ZN34_INTERNAL_436f43e9_4_k_cu_180fdddc4cuda3std3__45__cpo7crbeginE)
_ZN34_INTERNAL_436f43e9_4_k_cu_180fdddc4cuda3std3__45__cpo7crbeginE:
	.zero		1
	.type		_ZN34_INTERNAL_436f43e9_4_k_cu_180fdddc4cuda3std6ranges3__45__cpo4nextE,@object
	.size		_ZN34_INTERNAL_436f43e9_4_k_cu_180fdddc4cuda3std6ranges3__45__cpo4nextE,(_ZN34_INTERNAL_436f43e9_4_k_cu_180fdddc4cuda3std6ranges3__45__cpo4swapE - _ZN34_INTERNAL_436f43e9_4_k_cu_180fdddc4cuda3std6ranges3__45__cpo4nextE)
_ZN34_INTERNAL_436f43e9_4_k_cu_180fdddc4cuda3std6ranges3__45__cpo4nextE:
	.zero		1
	.type		_ZN34_INTERNAL_436f43e9_4_k_cu_180fdddc4cuda3std6ranges3__45__cpo4swapE,@object
	.size		_ZN34_INTERNAL_436f43e9_4_k_cu_180fdddc4cuda3std6ranges3__45__cpo4swapE,(_ZN34_INTERNAL_436f43e9_4_k_cu_180fdddc6thrust24THRUST_300001_SM_1000_NS12placeholders2_1E - _ZN34_INTERNAL_436f43e9_4_k_cu_180fdddc4cuda3std6ranges3__45__cpo4swapE)
_ZN34_INTERNAL_436f43e9_4_k_cu_180fdddc4cuda3std6ranges3__45__cpo4swapE:
	.zero		1
	.type		_ZN34_INTERNAL_436f43e9_4_k_cu_180fdddc6thrust24THRUST_300001_SM_1000_NS12placeholders2_1E,@object
	.size		_ZN34_INTERNAL_436f43e9_4_k_cu_180fdddc6thrust24THRUST_300001_SM_1000_NS12placeholders2_1E,(_ZN34_INTERNAL_436f43e9_4_k_cu_180fdddc6thrust24THRUST_300001_SM_1000_NS12placeholders2_3E - _ZN34_INTERNAL_436f43e9_4_k_cu_180fdddc6thrust24THRUST_300001_SM_1000_NS12placeholders2_1E)
_ZN34_INTERNAL_436f43e9_4_k_cu_180fdddc6thrust24THRUST_300001_SM_1000_NS12placeholders2_1E:
	.zero		1
	.type		_ZN34_INTERNAL_436f43e9_4_k_cu_180fdddc6thrust24THRUST_300001_SM_1000_NS12placeholders2_3E,@object
	.size		_ZN34_INTERNAL_436f43e9_4_k_cu_180fdddc6thrust24THRUST_300001_SM_1000_NS12placeholders2_3E,(_ZN34_INTERNAL_436f43e9_4_k_cu_180fdddc4cuda3std3__45__cpo5beginE - _ZN34_INTERNAL_436f43e9_4_k_cu_180fdddc6thrust24THRUST_300001_SM_1000_NS12placeholders2_3E)
_ZN34_INTERNAL_436f43e9_4_k_cu_180fdddc6thrust24THRUST_300001_SM_1000_NS12placeholders2_3E:
	.zero		1
	.type		_ZN34_INTERNAL_436f43e9_4_k_cu_180fdddc4cuda3std3__45__cpo5beginE,@object
	.size		_ZN34_INTERNAL_436f43e9_4_k_cu_180fdddc4cuda3std3__45__cpo5beginE,(_ZN34_INTERNAL_436f43e9_4_k_cu_180fdddc4cuda3std6ranges3__45__cpo5beginE - _ZN34_INTERNAL_436f43e9_4_k_cu_180fdddc4cuda3std3__45__cpo5beginE)
_ZN34_INTERNAL_436f43e9_4_k_cu_180fdddc4cuda3std3__45__cpo5beginE:
	.zero		1
	.type		_ZN34_INTERNAL_436f43e9_4_k_cu_180fdddc4cuda3std6ranges3__45__cpo5beginE,@object
	.size		_ZN34_INTERNAL_436f43e9_4_k_cu_180fdddc4cuda3std6ranges3__45__cpo5beginE,(_ZN34_INTERNAL_436f43e9_4_k_cu_180fdddc4cuda3std3__436_GLOBAL__N__436f43e9_4_k_cu_180fdddc6ignoreE - _ZN34_INTERNAL_436f43e9_4_k_cu_180fdddc4cuda3std6ranges3__45__cpo5beginE)
_ZN34_INTERNAL_436f43e9_4_k_cu_180fdddc4cuda3std6ranges3__45__cpo5beginE:
	.zero		1
	.type		_ZN34_INTERNAL_436f43e9_4_k_cu_180fdddc4cuda3std3__436_GLOBAL__N__436f43e9_4_k_cu_180fdddc6ignoreE,@object
	.size		_ZN34_INTERNAL_436f43e9_4_k_cu_180fdddc4cuda3std3__436_GLOBAL__N__436f43e9_4_k_cu_180fdddc6ignoreE,(_ZN34_INTERNAL_436f43e9_4_k_cu_180fdddc4cuda3std6ranges3__45__cpo4dataE - _ZN34_INTERNAL_436f43e9_4_k_cu_180fdddc4cuda3std3__436_GLOBAL__N__436f43e9_4_k_cu_180fdddc6ignoreE)
_ZN34_INTERNAL_436f43e9_4_k_cu_180fdddc4cuda3std3__436_GLOBAL__N__436f43e9_4_k_cu_180fdddc6ignoreE:
	.zero		1
	.type		_ZN34_INTERNAL_436f43e9_4_k_cu_180fdddc4cuda3std6ranges3__45__cpo4dataE,@object
	.size		_ZN34_INTERNAL_436f43e9_4_k_cu_180fdddc4cuda3std6ranges3__45__cpo4dataE,(_ZN34_INTERNAL_436f43e9_4_k_cu_180fdddc6thrust24THRUST_300001_SM_1000_NS12placeholders2_7E - _ZN34_INTERNAL_436f43e9_4_k_cu_180fdddc4cuda3std6ranges3__45__cpo4dataE)
_ZN34_INTERNAL_436f43e9_4_k_cu_180fdddc4cuda3std6ranges3__45__cpo4dataE:
	.zero		1
	.type		_ZN34_INTERNAL_436f43e9_4_k_cu_180fdddc6thrust24THRUST_300001_SM_1000_NS12placeholders2_7E,@object
	.size		_ZN34_INTERNAL_436f43e9_4_k_cu_180fdddc6thrust24THRUST_300001_SM_1000_NS12placeholders2_7E,(_ZN34_INTERNAL_436f43e9_4_k_cu_180fdddc4cuda3std3__45__cpo6rbeginE - _ZN34_INTERNAL_436f43e9_4_k_cu_180fdddc6thrust24THRUST_300001_SM_1000_NS12placeholders2_7E)
_ZN34_INTERNAL_436f43e9_4_k_cu_180fdddc6thrust24THRUST_300001_SM_1000_NS12placeholders2_7E:
	.zero		1
	.type		_ZN34_INTERNAL_436f43e9_4_k_cu_180fdddc4cuda3std3__45__cpo6rbeginE,@object
	.size		_ZN34_INTERNAL_436f43e9_4_k_cu_180fdddc4cuda3std3__45__cpo6rbeginE,(_ZN34_INTERNAL_436f43e9_4_k_cu_180fdddc4cuda3std6ranges3__45__cpo7advanceE - _ZN34_INTERNAL_436f43e9_4_k_cu_180fdddc4cuda3std3__45__cpo6rbeginE)
_ZN34_INTERNAL_436f43e9_4_k_cu_180fdddc4cuda3std3__45__cpo6rbeginE:
	.zero		1
	.type		_ZN34_INTERNAL_436f43e9_4_k_cu_180fdddc4cuda3std6ranges3__45__cpo7advanceE,@object
	.size		_ZN34_INTERNAL_436f43e9_4_k_cu_180fdddc4cuda3std6ranges3__45__cpo7advanceE,(_ZN34_INTERNAL_436f43e9_4_k_cu_180fdddc4cuda3std3__47nulloptE - _ZN34_INTERNAL_436f43e9_4_k_cu_180fdddc4cuda3std6ranges3__45__cpo7advanceE)
_ZN34_INTERNAL_436f43e9_4_k_cu_180fdddc4cuda3std6ranges3__45__cpo7advanceE:
	.zero		1
	.type		_ZN34_INTERNAL_436f43e9_4_k_cu_180fdddc4cuda3std3__47nulloptE,@object
	.size		_ZN34_INTERNAL_436f43e9_4_k_cu_180fdddc4cuda3std3__47nulloptE,(_ZN34_INTERNAL_436f43e9_4_k_cu_180fdddc4cuda3std6ranges3__45__cpo8distanceE - _ZN34_INTERNAL_436f43e9_4_k_cu_180fdddc4cuda3std3__47nulloptE)
_ZN34_INTERNAL_436f43e9_4_k_cu_180fdddc4cuda3std3__47nulloptE:
	.zero		1
	.type		_ZN34_INTERNAL_436f43e9_4_k_cu_180fdddc4cuda3std6ranges3__45__cpo8distanceE,@object
	.size		_ZN34_INTERNAL_436f43e9_4_k_cu_180fdddc4cuda3std6ranges3__45__cpo8distanceE,(_ZN34_INTERNAL_436f43e9_4_k_cu_180fdddc6thrust24THRUST_300001_SM_1000_NS12placeholders2_6E - _ZN34_INTERNAL_436f43e9_4_k_cu_180fdddc4cuda3std6ranges3__45__cpo8distanceE)
_ZN34_INTERNAL_436f43e9_4_k_cu_180fdddc4cuda3std6ranges3__45__cpo8distanceE:
	.zero		1
	.type		_ZN34_INTERNAL_436f43e9_4_k_cu_180fdddc6thrust24THRUST_300001_SM_1000_NS12placeholders2_6E,@object
	.size		_ZN34_INTERNAL_436f43e9_4_k_cu_180fdddc6thrust24THRUST_300001_SM_1000_NS12placeholders2_6E,(_ZN34_INTERNAL_436f43e9_4_k_cu_180fdddc4cuda3std3__45__cpo4cendE - _ZN34_INTERNAL_436f43e9_4_k_cu_180fdddc6thrust24THRUST_300001_SM_1000_NS12placeholders2_6E)
_ZN34_INTERNAL_436f43e9_4_k_cu_180fdddc6thrust24THRUST_300001_SM_1000_NS12placeholders2_6E:
	.zero		1
	.type		_ZN34_INTERNAL_436f43e9_4_k_cu_180fdddc4cuda3std3__45__cpo4cendE,@object
	.size		_ZN34_INTERNAL_436f43e9_4_k_cu_180fdddc4cuda3std3__45__cpo4cendE,(_ZN34_INTERNAL_436f43e9_4_k_cu_180fdddc4cuda3std6ranges3__45__cpo4cendE - _ZN34_INTERNAL_436f43e9_4_k_cu_180fdddc4cuda3std3__45__cpo4cendE)
_ZN34_INTERNAL_436f43e9_4_k_cu_180fdddc4cuda3std3__45__cpo4cendE:
	.zero		1
	.type		_ZN34_INTERNAL_436f43e9_4_k_cu_180fdddc4cuda3std6ranges3__45__cpo4cendE,@object
	.size		_ZN34_INTERNAL_436f43e9_4_k_cu_180fdddc4cuda3std6ranges3__45__cpo4cendE,(_ZN34_INTERNAL_436f43e9_4_k_cu_180fdddc4cuda3std3__420unreachable_sentinelE - _ZN34_INTERNAL_436f43e9_4_k_cu_180fdddc4cuda3std6ranges3__45__cpo4cendE)
_ZN34_INTERNAL_436f43e9_4_k_cu_180fdddc4cuda3std6ranges3__45__cpo4cendE:
	.zero		1
	.type		_ZN34_INTERNAL_436f43e9_4_k_cu_180fdddc4cuda3std3__420unreachable_sentinelE,@object
	.size		_ZN34_INTERNAL_436f43e9_4_k_cu_180fdddc4cuda3std3__420unreachable_sentinelE,(_ZN34_INTERNAL_436f43e9_4_k_cu_180fdddc4cuda3std6ranges3__45__cpo5ssizeE - _ZN34_INTERNAL_436f43e9_4_k_cu_180fdddc4cuda3std3__420unreachable_sentinelE)
_ZN34_INTERNAL_436f43e9_4_k_cu_180fdddc4cuda3std3__420unreachable_sentinelE:
	.zero		1
	.type		_ZN34_INTERNAL_436f43e9_4_k_cu_180fdddc4cuda3std6ranges3__45__cpo5ssizeE,@object
	.size		_ZN34_INTERNAL_436f43e9_4_k_cu_180fdddc4cuda3std6ranges3__45__cpo5ssizeE,(_ZN34_INTERNAL_436f43e9_4_k_cu_180fdddc6thrust24THRUST_300001_SM_1000_NS12placeholders3_10E - _ZN34_INTERNAL_436f43e9_4_k_cu_180fdddc4cuda3std6ranges3__45__cpo5ssizeE)
_ZN34_INTERNAL_436f43e9_4_k_cu_180fdddc4cuda3std6ranges3__45__cpo5ssizeE:
	.zero		1
	.type		_ZN34_INTERNAL_436f43e9_4_k_cu_180fdddc6thrust24THRUST_300001_SM_1000_NS12placeholders3_10E,@object
	.size		_ZN34_INTERNAL_436f43e9_4_k_cu_180fdddc6thrust24THRUST_300001_SM_1000_NS12placeholders3_10E,(_ZN34_INTERNAL_436f43e9_4_k_cu_180fdddc4cuda3std3__45__cpo5crendE - _ZN34_INTERNAL_436f43e9_4_k_cu_180fdddc6thrust24THRUST_300001_SM_1000_NS12placeholders3_10E)
_ZN34_INTERNAL_436f43e9_4_k_cu_180fdddc6thrust24THRUST_300001_SM_1000_NS12placeholders3_10E:
	.zero		1
	.type		_ZN34_INTERNAL_436f43e9_4_k_cu_180fdddc4cuda3std3__45__cpo5crendE,@object
	.size		_ZN34_INTERNAL_436f43e9_4_k_cu_180fdddc4cuda3std3__45__cpo5crendE,(_ZN34_INTERNAL_436f43e9_4_k_cu_180fdddc4cuda3std6ranges3__45__cpo4prevE - _ZN34_INTERNAL_436f43e9_4_k_cu_180fdddc4cuda3std3__45__cpo5crendE)
_ZN34_INTERNAL_436f43e9_4_k_cu_180fdddc4cuda3std3__45__cpo5crendE:
	.zero		1
	.type		_ZN34_INTERNAL_436f43e9_4_k_cu_180fdddc4cuda3std6ranges3__45__cpo4prevE,@object
	.size		_ZN34_INTERNAL_436f43e9_4_k_cu_180fdddc4cuda3std6ranges3__45__cpo4prevE,(_ZN34_INTERNAL_436f43e9_4_k_cu_180fdddc4cuda3std6ranges3__45__cpo9iter_moveE - _ZN34_INTERNAL_436f43e9_4_k_cu_180fdddc4cuda3std6ranges3__45__cpo4prevE)
_ZN34_INTERNAL_436f43e9_4_k_cu_180fdddc4cuda3std6ranges3__45__cpo4prevE:
	.zero		1
	.type		_ZN34_INTERNAL_436f43e9_4_k_cu_180fdddc4cuda3std6ranges3__45__cpo9iter_moveE,@object
	.size		_ZN34_INTERNAL_436f43e9_4_k_cu_180fdddc4cuda3std6ranges3__45__cpo9iter_moveE,(_ZN34_INTERNAL_436f43e9_4_k_cu_180fdddc6thrust24THRUST_300001_SM_1000_NS12placeholders2_2E - _ZN34_INTERNAL_436f43e9_4_k_cu_180fdddc4cuda3std6ranges3__45__cpo9iter_moveE)
_ZN34_INTERNAL_436f43e9_4_k_cu_180fdddc4cuda3std6ranges3__45__cpo9iter_moveE:
	.zero		1
	.type		_ZN34_INTERNAL_436f43e9_4_k_cu_180fdddc6thrust24THRUST_300001_SM_1000_NS12placeholders2_2E,@object
	.size		_ZN34_INTERNAL_436f43e9_4_k_cu_180fdddc6thrust24THRUST_300001_SM_1000_NS12placeholders2_2E,(_ZN34_INTERNAL_436f43e9_4_k_cu_180fdddc6thrust24THRUST_300001_SM_1000_NS12placeholders2_4E - _ZN34_INTERNAL_436f43e9_4_k_cu_180fdddc6thrust24THRUST_300001_SM_1000_NS12placeholders2_2E)
_ZN34_INTERNAL_436f43e9_4_k_cu_180fdddc6thrust24THRUST_300001_SM_1000_NS12placeholders2_2E:
	.zero		1
	.type		_ZN34_INTERNAL_436f43e9_4_k_cu_180fdddc6thrust24THRUST_300001_SM_1000_NS12placeholders2_4E,@object
	.size		_ZN34_INTERNAL_436f43e9_4_k_cu_180fdddc6thrust24THRUST_300001_SM_1000_NS12placeholders2_4E,(_ZN34_INTERNAL_436f43e9_4_k_cu_180fdddc4cuda3std3__45__cpo3endE - _ZN34_INTERNAL_436f43e9_4_k_cu_180fdddc6thrust24THRUST_300001_SM_1000_NS12placeholders2_4E)
_ZN34_INTERNAL_436f43e9_4_k_cu_180fdddc6thrust24THRUST_300001_SM_1000_NS12placeholders2_4E:
	.zero		1
	.type		_ZN34_INTERNAL_436f43e9_4_k_cu_180fdddc4cuda3std3__45__cpo3endE,@object
	.size		_ZN34_INTERNAL_436f43e9_4_k_cu_180fdddc4cuda3std3__45__cpo3endE,(_ZN34_INTERNAL_436f43e9_4_k_cu_180fdddc4cuda3std6ranges3__45__cpo3endE - _ZN34_INTERNAL_436f43e9_4_k_cu_180fdddc4cuda3std3__45__cpo3endE)
_ZN34_INTERNAL_436f43e9_4_k_cu_180fdddc4cuda3std3__45__cpo3endE:
	.zero		1
	.type		_ZN34_INTERNAL_436f43e9_4_k_cu_180fdddc4cuda3std6ranges3__45__cpo3endE,@object
	.size		_ZN34_INTERNAL_436f43e9_4_k_cu_180fdddc4cuda3std6ranges3__45__cpo3endE,(_ZN34_INTERNAL_436f43e9_4_k_cu_180fdddc4cuda3std3__419piecewise_constructE - _ZN34_INTERNAL_436f43e9_4_k_cu_180fdddc4cuda3std6ranges3__45__cpo3endE)
_ZN34_INTERNAL_436f43e9_4_k_cu_180fdddc4cuda3std6ranges3__45__cpo3endE:
	.zero		1
	.type		_ZN34_INTERNAL_436f43e9_4_k_cu_180fdddc4cuda3std3__419piecewise_constructE,@object
	.size		_ZN34_INTERNAL_436f43e9_4_k_cu_180fdddc4cuda3std3__419piecewise_constructE,(_ZN34_INTERNAL_436f43e9_4_k_cu_180fdddc4cuda3std6ranges3__45__cpo5cdataE - _ZN34_INTERNAL_436f43e9_4_k_cu_180fdddc4cuda3std3__419piecewise_constructE)
_ZN34_INTERNAL_436f43e9_4_k_cu_180fdddc4cuda3std3__419piecewise_constructE:
	.zero		1
	.type		_ZN34_INTERNAL_436f43e9_4_k_cu_180fdddc4cuda3std6ranges3__45__cpo5cdataE,@object
	.size		_ZN34_INTERNAL_436f43e9_4_k_cu_180fdddc4cuda3std6ranges3__45__cpo5cdataE,(_ZN34_INTERNAL_436f43e9_4_k_cu_180fdddc6thrust24THRUST_300001_SM_1000_NS12placeholders2_8E - _ZN34_INTERNAL_436f43e9_4_k_cu_180fdddc4cuda3std6ranges3__45__cpo5cdataE)
_ZN34_INTERNAL_436f43e9_4_k_cu_180fdddc4cuda3std6ranges3__45__cpo5cdataE:
	.zero		1
	.type		_ZN34_INTERNAL_436f43e9_4_k_cu_180fdddc6thrust24THRUST_300001_SM_1000_NS12placeholders2_8E,@object
	.size		_ZN34_INTERNAL_436f43e9_4_k_cu_180fdddc6thrust24THRUST_300001_SM_1000_NS12placeholders2_8E,(_ZN34_INTERNAL_436f43e9_4_k_cu_180fdddc4cuda3std3__45__cpo4rendE - _ZN34_INTERNAL_436f43e9_4_k_cu_180fdddc6thrust24THRUST_300001_SM_1000_NS12placeholders2_8E)
_ZN34_INTERNAL_436f43e9_4_k_cu_180fdddc6thrust24THRUST_300001_SM_1000_NS12placeholders2_8E:
	.zero		1
	.type		_ZN34_INTERNAL_436f43e9_4_k_cu_180fdddc4cuda3std3__45__cpo4rendE,@object
	.size		_ZN34_INTERNAL_436f43e9_4_k_cu_180fdddc4cuda3std3__45__cpo4rendE,(_ZN34_INTERNAL_436f43e9_4_k_cu_180fdddc4cuda3std6ranges3__45__cpo9iter_swapE - _ZN34_INTERNAL_436f43e9_4_k_cu_180fdddc4cuda3std3__45__cpo4rendE)
_ZN34_INTERNAL_436f43e9_4_k_cu_180fdddc4cuda3std3__45__cpo4rendE:
	.zero		1
	.type		_ZN34_INTERNAL_436f43e9_4_k_cu_180fdddc4cuda3std6ranges3__45__cpo9iter_swapE,@object
	.size		_ZN34_INTERNAL_436f43e9_4_k_cu_180fdddc4cuda3std6ranges3__45__cpo9iter_swapE,(_ZN34_INTERNAL_436f43e9_4_k_cu_180fdddc4cuda3std3__48unexpectE - _ZN34_INTERNAL_436f43e9_4_k_cu_180fdddc4cuda3std6ranges3__45__cpo9iter_swapE)
_ZN34_INTERNAL_436f43e9_4_k_cu_180fdddc4cuda3std6ranges3__45__cpo9iter_swapE:
	.zero		1
	.type		_ZN34_INTERNAL_436f43e9_4_k_cu_180fdddc4cuda3std3__48unexpectE,@object
	.size		_ZN34_INTERNAL_436f43e9_4_k_cu_180fdddc4cuda3std3__48unexpectE,(_ZN34_INTERNAL_436f43e9_4_k_cu_180fdddc6thrust24THRUST_300001_SM_1000_NS6system6detail10sequential3seqE - _ZN34_INTERNAL_436f43e9_4_k_cu_180fdddc4cuda3std3__48unexpectE)
_ZN34_INTERNAL_436f43e9_4_k_cu_180fdddc4cuda3std3__48unexpectE:
	.zero		1
	.type		_ZN34_INTERNAL_436f43e9_4_k_cu_180fdddc6thrust24THRUST_300001_SM_1000_NS6system6detail10sequential3seqE,@object
	.size		_ZN34_INTERNAL_436f43e9_4_k_cu_180fdddc6thrust24THRUST_300001_SM_1000_NS6system6detail10sequential3seqE,(.L_29 - _ZN34_INTERNAL_436f43e9_4_k_cu_180fdddc6thrust24THRUST_300001_SM_1000_NS6system6detail10sequential3seqE)
_ZN34_INTERNAL_436f43e9_4_k_cu_180fdddc6thrust24THRUST_300001_SM_1000_NS6system6detail10sequential3seqE:
	.zero		1
.L_29:


//--------------------- .nv.shared._ZN3cub18CUB_300001_SM_10006detail10radix_sort33DeviceRadixSortExclusiveSumKernelINS1_5radix10policy_hubIiNS0_8NullTypeEjE10Policy1000EjEEvPT0_ --------------------------
	.section	.nv.shared._ZN3cub18CUB_300001_SM_10006detail10radix_sort33DeviceRadixSortExclusiveSumKernelINS1_5radix10policy_hubIiNS0_8NullTypeEjE10Policy1000EjEEvPT0_,"aw",@nobits
	.sectionflags	@""
	.align	16
.nv.shared._ZN3cub18CUB_300001_SM_10006detail10radix_sort33DeviceRadixSortExclusiveSumKernelINS1_5radix10policy_hubIiNS0_8NullTypeEjE10Policy1000EjEEvPT0_:
	.zero		2208


//--------------------- .nv.shared._ZN3cub18CUB_300001_SM_10006detail10radix_sort30DeviceRadixSortHistogramKernelINS1_5radix10policy_hubIiNS0_8NullTypeEjE10Policy1000ELNS0_9SortOrderE0EijNS1_21identity_decomposer_tEEEvPT2_PKT1_SB_iiT3_ --------------------------
	.section	.nv.shared._ZN3cub18CUB_300001_SM_10006detail10radix_sort30DeviceRadixSortHistogramKernelINS1_5radix10policy_hubIiNS0_8NullTypeEjE10Policy1000ELNS0_9SortOrderE0EijNS1_21identity_decomposer_tEEEvPT2_PKT1_SB_iiT3_,"aw",@nobits
	.sectionflags	@""
	.align	4
.nv.shared._ZN3cub18CUB_300001_SM_10006detail10radix_sort30DeviceRadixSortHistogramKernelINS1_5radix10policy_hubIiNS0_8NullTypeEjE10Policy1000ELNS0_9SortOrderE0EijNS1_21identity_decomposer_tEEEvPT2_PKT1_SB_iiT3_:
	.zero		5120


//--------------------- .nv.shared._ZN3cub18CUB_300001_SM_10006detail10radix_sort31DeviceRadixSortSingleTileKernelINS1_5radix10policy_hubIiNS0_8NullTypeEjE10Policy1000ELNS0_9SortOrderE0EiS6_jNS1_21identity_decomposer_tEEEvPKT1_PSB_PKT2_PSF_T3_iiT4_ --------------------------
	.section	.nv.shared._ZN3cub18CUB_300001_SM_10006detail10radix_sort31DeviceRadixSortSingleTileKernelINS1_5radix10policy_hubIiNS0_8NullTypeEjE10Policy1000ELNS0_9SortOrderE0EiS6_jNS1_21identity_decomposer_tEEEvPKT1_PSB_PKT2_PSF_T3_iiT4_,"aw",@nobits
	.sectionflags	@""
	.align	16
.nv.shared._ZN3cub18CUB_300001_SM_10006detail10radix_sort31DeviceRadixSortSingleTileKernelINS1_5radix10policy_hubIiNS0_8NullTypeEjE10Policy1000ELNS0_9SortOrderE0EiS6_jNS1_21identity_decomposer_tEEEvPKT1_PSB_PKT2_PSF_T3_iiT4_:
	.zero		34880


//--------------------- .nv.constant0._ZN3cub18CUB_300001_SM_10006detail10radix_sort29DeviceRadixSortOnesweepKernelINS1_5radix10policy_hubIiNS0_8NullTypeEjE10Policy1000ELNS0_9SortOrderE0EiS6_jiiNS1_21identity_decomposer_tEEEvPT5_SC_PT3_PKSD_PT1_PKSH_PT2_PKSL_T4_iiT6_ --------------------------
	.section	.nv.constant0._ZN3cub18CUB_300001_SM_10006detail10radix_sort29DeviceRadixSortOnesweepKernelINS1_5radix10policy_hubIiNS0_8NullTypeEjE10Policy1000ELNS0_9SortOrderE0EiS6_jiiNS1_21identity_decomposer_tEEEvPT5_SC_PT3_PKSD_PT1_PKSH_PT2_PKSL_T4_iiT6_,"a",@progbits
	.sectionflags	@""
	.align	4
.nv.constant0._ZN3cub18CUB_300001_SM_10006detail10radix_sort29DeviceRadixSortOnesweepKernelINS1_5radix10policy_hubIiNS0_8NullTypeEjE10Policy1000ELNS0_9SortOrderE0EiS6_jiiNS1_21identity_decomposer_tEEEvPT5_SC_PT3_PKSD_PT1_PKSH_PT2_PKSL_T4_iiT6_:
	.zero		973


//--------------------- .nv.constant0._ZN3cub18CUB_300001_SM_10006detail10radix_sort33DeviceRadixSortExclusiveSumKernelINS1_5radix10policy_hubIiNS0_8NullTypeEjE10Policy1000EjEEvPT0_ --------------------------
	.section	.nv.constant0._ZN3cub18CUB_300001_SM_10006detail10radix_sort33DeviceRadixSortExclusiveSumKernelINS1_5radix10policy_hubIiNS0_8NullTypeEjE10Policy1000EjEEvPT0_,"a",@progbits
	.sectionflags	@""
	.align	4
.nv.constant0._ZN3cub18CUB_300001_SM_10006detail10radix_sort33DeviceRadixSortExclusiveSumKernelINS1_5radix10policy_hubIiNS0_8NullTypeEjE10Policy1000EjEEvPT0_:
	.zero		904


//--------------------- .nv.constant0._ZN3cub18CUB_300001_SM_10006detail10radix_sort30DeviceRadixSortHistogramKernelINS1_5radix10policy_hubIiNS0_8NullTypeEjE10Policy1000ELNS0_9SortOrderE0EijNS1_21identity_decomposer_tEEEvPT2_PKT1_SB_iiT3_ --------------------------
	.section	.nv.constant0._ZN3cub18CUB_300001_SM_10006detail10radix_sort30DeviceRadixSortHistogramKernelINS1_5radix10policy_hubIiNS0_8NullTypeEjE10Policy1000ELNS0_9SortOrderE0EijNS1_21identity_decomposer_tEEEvPT2_PKT1_SB_iiT3_,"a",@progbits
	.sectionflags	@""
	.align	4
.nv.constant0._ZN3cub18CUB_300001_SM_10006detail10radix_sort30DeviceRadixSortHistogramKernelINS1_5radix10policy_hubIiNS0_8NullTypeEjE10Policy1000ELNS0_9SortOrderE0EijNS1_21identity_decomposer_tEEEvPT2_PKT1_SB_iiT3_:
	.zero		925


//--------------------- .nv.constant0._ZN3cub18CUB_300001_SM_10006detail10radix_sort31DeviceRadixSortSingleTileKernelINS1_5radix10policy_hubIiNS0_8NullTypeEjE10Policy1000ELNS0_9SortOrderE0EiS6_jNS1_21identity_decomposer_tEEEvPKT1_PSB_PKT2_PSF_T3_iiT4_ --------------------------
	.section	.nv.constant0._ZN3cub18CUB_300001_SM_10006detail10radix_sort31DeviceRadixSortSingleTileKernelINS1_5radix10policy_hubIiNS0_8NullTypeEjE10Policy1000ELNS0_9SortOrderE0EiS6_jNS1_21identity_decomposer_tEEEvPKT1_PSB_PKT2_PSF_T3_iiT4_,"a",@progbits
	.sectionflags	@""
	.align	4
.nv.constant0._ZN3cub18CUB_300001_SM_10006detail10radix_sort31DeviceRadixSortSingleTileKernelINS1_5radix10policy_hubIiNS0_8NullTypeEjE10Policy1000ELNS0_9SortOrderE0EiS6_jNS1_21identity_decomposer_tEEEvPKT1_PSB_PKT2_PSF_T3_iiT4_:
	.zero		941


//--------------------- .nv.constant0._ZN3cub18CUB_300001_SM_10006detail11EmptyKernelIvEEvv --------------------------
	.section	.nv.constant0._ZN3cub18CUB_300001_SM_10006detail11EmptyKernelIvEEvv,"a",@progbits
	.sectionflags	@""
	.align	4
.nv.constant0._ZN3cub18CUB_300001_SM_10006detail11EmptyKernelIvEEvv:
	.zero		896


//--------------------- .nv.constant0._Z17print_sorted_dataPii --------------------------
	.section	.nv.constant0._Z17print_sorted_dataPii,"a",@progbits
	.sectionflags	@""
	.align	4
.nv.constant0._Z17print_sorted_dataPii:
	.zero		908


//--------------------- .nv.constant0._Z13allocate_dataPii --------------------------
	.section	.nv.constant0._Z13allocate_dataPii,"a",@progbits
	.sectionflags	@""
	.align	4
.nv.constant0._Z13allocate_dataPii:
	.zero		908


//--------------------- SYMBOLS --------------------------

	.type		.nv.reservedSmem.offset0,@object
	.size		.nv.reservedSmem.offset0,0x4
	.type		.nv.reservedSmem.cap,@object
	.size		.nv.reservedSmem.cap,0x4
	.type		vprintf,@function
